	.target	sm_80

	.elftype	@"ET_EXEC"


//--------------------- .note.nv.tkinfo           --------------------------
	.section	.note.nv.tkinfo,"",@"SHT_NOTE"
	.sectionflags	@"SHF_NOTE_NV_TKINFO"
	.tkinfo
        /*0018*/ 	.word	0x00000002
        /*0030*/ 	.string	""
        /*0030*/ 	.string	"nvlink"
        /*0030*/ 	.string	"Cuda compilation tools, release 13.0, V13.0.48"
        /*0030*/ 	.string	"Build cuda_13.0.r13.0/compiler.36260728_0"
        /*0030*/ 	.string	"-arch sm_80 -m 64 -l m,acchost,accdevaux,accdevice,cudadevice,nvomp,nvhpcatm,atomic,nvcpumath,nsnvc,nvc,gcc,c,gcc_s,m -L /opt/nvidia/hpc_sdk/Linux_x86_64/25.9/compilers/lib,/opt/nvidia/hpc_sdk/Linux_x86_64/25.9/compilers/lib,/usr/lib/gcc/x86_64-linux-gnu/14,/usr/lib64 "

	.tkinfo
        /*01b8*/ 	.word	0x00000002
        /*01d0*/ 	.string	""
        /*01d0*/ 	.string	"ptxas"
        /*01d0*/ 	.string	"Cuda compilation tools, release 13.0, V13.0.48"
        /*01d0*/ 	.string	"Build cuda_13.0.r13.0/compiler.36260728_0"
        /*01d0*/ 	.string	"-lineinfo  -O 3 -arch sm_80 -m 64 -c  -fmad true "

	.tkinfo
        /*027c*/ 	.word	0x00000002
        /*0294*/ 	.string	""
        /*0294*/ 	.string	"ptxas"
        /*0294*/ 	.string	"Cuda compilation tools, release 13.0, V13.0.48"
        /*0294*/ 	.string	"Build cuda_13.0.r13.0/compiler.36260728_0"
        /*0294*/ 	.string	"-lineinfo  -O 3 -arch sm_80 -m 64 -c  -fmad true "

	.tkinfo
        /*0340*/ 	.word	0x00000002
        /*0358*/ 	.string	""
        /*0358*/ 	.string	"ptxas"
        /*0358*/ 	.string	"Cuda compilation tools, release 13.0, V13.0.48"
        /*0358*/ 	.string	"Build cuda_13.0.r13.0/compiler.36260728_0"
        /*0358*/ 	.string	"-lineinfo  -O 3 -arch sm_80 -m 64 -c  -fmad true "



//--------------------- .note.nv.cuinfo           --------------------------
	.section	.note.nv.cuinfo,"",@"SHT_NOTE"
	.sectionflags	@"SHF_NOTE_NV_CUINFO"
        /*0018*/ 	.short	0x0002
        /*001a*/ 	.short	0x0050
        /*001c*/ 	.short	0x0082
	.zero		2


//--------------------- .nv.info                  --------------------------
	.section	.nv.info,"",@"SHT_CUDA_INFO"
	.align	4


	//----- nvinfo : EIATTR_FRAME_SIZE
	.align		4
        /*0000*/ 	.byte	0x04, 0x11
        /*0002*/ 	.short	(.L_1 - .L_0)
	.align		4
.L_0:
        /*0004*/ 	.word	index@(__cuda_sm20_div_rn_f64_full__0)
        /*0008*/ 	.word	0x00000000


	//----- nvinfo : EIATTR_REGCOUNT
	.align		4
.L_1:
        /*000c*/ 	.byte	0x04, 0x2f
        /*000e*/ 	.short	(.L_3 - .L_2)
	.align		4
.L_2:
        /*0010*/ 	.word	index@(__cuda_sm20_div_rn_f64_full__0)
        /*0014*/ 	.word	0x00000020


	//----- nvinfo : EIATTR_FRAME_SIZE
	.align		4
.L_3:
        /*0018*/ 	.byte	0x04, 0x11
        /*001a*/ 	.short	(.L_5 - .L_4)
	.align		4
.L_4:
        /*001c*/ 	.word	index@(_37header_files_fractional_step_solver_c_FS_update_boundary_pressure_vectorised_2d_526_gpu)
        /*0020*/ 	.word	0x00000000


	//----- nvinfo : EIATTR_REGCOUNT
	.align		4
.L_5:
        /*0024*/ 	.byte	0x04, 0x2f
        /*0026*/ 	.short	(.L_7 - .L_6)
	.align		4
.L_6:
        /*0028*/ 	.word	index@(_37header_files_fractional_step_solver_c_FS_update_boundary_pressure_vectorised_2d_526_gpu)
        /*002c*/ 	.word	0x00000040


	//----- nvinfo : EIATTR_FRAME_SIZE
	.align		4
.L_7:
        /*0030*/ 	.byte	0x04, 0x11
        /*0032*/ 	.short	(.L_9 - .L_8)
	.align		4
.L_8:
        /*0034*/ 	.word	index@(_37header_files_fractional_step_solver_c_FS_update_boundary_pressure_vectorised_502_gpu)
        /*0038*/ 	.word	0x00000000


	//----- nvinfo : EIATTR_REGCOUNT
	.align		4
.L_9:
        /*003c*/ 	.byte	0x04, 0x2f
        /*003e*/ 	.short	(.L_11 - .L_10)
	.align		4
.L_10:
        /*0040*/ 	.word	index@(_37header_files_fractional_step_solver_c_FS_update_boundary_pressure_vectorised_502_gpu)
        /*0044*/ 	.word	0x00000050


	//----- nvinfo : EIATTR_FRAME_SIZE
	.align		4
.L_11:
        /*0048*/ 	.byte	0x04, 0x11
        /*004a*/ 	.short	(.L_13 - .L_12)
	.align		4
.L_12:
        /*004c*/ 	.word	index@(_37header_files_fractional_step_solver_c_FS_update_velocity_vectorised_2d_489_gpu__red)
        /*0050*/ 	.word	0x00000000


	//----- nvinfo : EIATTR_REGCOUNT
	.align		4
.L_13:
        /*0054*/ 	.byte	0x04, 0x2f
        /*0056*/ 	.short	(.L_15 - .L_14)
	.align		4
.L_14:
        /*0058*/ 	.word	index@(_37header_files_fractional_step_solver_c_FS_update_velocity_vectorised_2d_489_gpu__red)
        /*005c*/ 	.word	0x0000000c


	//----- nvinfo : EIATTR_FRAME_SIZE
	.align		4
.L_15:
        /*0060*/ 	.byte	0x04, 0x11
        /*0062*/ 	.short	(.L_17 - .L_16)
	.align		4
.L_16:
        /*0064*/ 	.word	index@(_37header_files_fractional_step_solver_c_FS_update_velocity_vectorised_2d_489_gpu)
        /*0068*/ 	.word	0x00000000


	//----- nvinfo : EIATTR_REGCOUNT
	.align		4
.L_17:
        /*006c*/ 	.byte	0x04, 0x2f
        /*006e*/ 	.short	(.L_19 - .L_18)
	.align		4
.L_18:
        /*0070*/ 	.word	index@(_37header_files_fractional_step_solver_c_FS_update_velocity_vectorised_2d_489_gpu)
        /*0074*/ 	.word	0x00000014


	//----- nvinfo : EIATTR_FRAME_SIZE
	.align		4
.L_19:
        /*0078*/ 	.byte	0x04, 0x11
        /*007a*/ 	.short	(.L_21 - .L_20)
	.align		4
.L_20:
        /*007c*/ 	.word	index@(_37header_files_fractional_step_solver_c_FS_update_velocity_vectorised_2d_475_gpu)
        /*0080*/ 	.word	0x00000000


	//----- nvinfo : EIATTR_REGCOUNT
	.align		4
.L_21:
        /*0084*/ 	.byte	0x04, 0x2f
        /*0086*/ 	.short	(.L_23 - .L_22)
	.align		4
.L_22:
        /*0088*/ 	.word	index@(_37header_files_fractional_step_solver_c_FS_update_velocity_vectorised_2d_475_gpu)
        /*008c*/ 	.word	0x0000002b


	//----- nvinfo : EIATTR_FRAME_SIZE
	.align		4
.L_23:
        /*0090*/ 	.byte	0x04, 0x11
        /*0092*/ 	.short	(.L_25 - .L_24)
	.align		4
.L_24:
        /*0094*/ 	.word	index@(_37header_files_fractional_step_solver_c_FS_update_velocity_vectorised_464_gpu__red)
        /*0098*/ 	.word	0x00000000


	//----- nvinfo : EIATTR_REGCOUNT
	.align		4
.L_25:
        /*009c*/ 	.byte	0x04, 0x2f
        /*009e*/ 	.short	(.L_27 - .L_26)
	.align		4
.L_26:
        /*00a0*/ 	.word	index@(_37header_files_fractional_step_solver_c_FS_update_velocity_vectorised_464_gpu__red)
        /*00a4*/ 	.word	0x0000000c


	//----- nvinfo : EIATTR_FRAME_SIZE
	.align		4
.L_27:
        /*00a8*/ 	.byte	0x04, 0x11
        /*00aa*/ 	.short	(.L_29 - .L_28)
	.align		4
.L_28:
        /*00ac*/ 	.word	index@(_37header_files_fractional_step_solver_c_FS_update_velocity_vectorised_464_gpu)
        /*00b0*/ 	.word	0x00000000


	//----- nvinfo : EIATTR_REGCOUNT
	.align		4
.L_29:
        /*00b4*/ 	.byte	0x04, 0x2f
        /*00b6*/ 	.short	(.L_31 - .L_30)
	.align		4
.L_30:
        /*00b8*/ 	.word	index@(_37header_files_fractional_step_solver_c_FS_update_velocity_vectorised_464_gpu)
        /*00bc*/ 	.word	0x00000018


	//----- nvinfo : EIATTR_FRAME_SIZE
	.align		4
.L_31:
        /*00c0*/ 	.byte	0x04, 0x11
        /*00c2*/ 	.short	(.L_33 - .L_32)
	.align		4
.L_32:
        /*00c4*/ 	.word	index@(_37header_files_fractional_step_solver_c_FS_update_velocity_vectorised_448_gpu)
        /*00c8*/ 	.word	0x00000000


	//----- nvinfo : EIATTR_REGCOUNT
	.align		4
.L_33:
        /*00cc*/ 	.byte	0x04, 0x2f
        /*00ce*/ 	.short	(.L_35 - .L_34)
	.align		4
.L_34:
        /*00d0*/ 	.word	index@(_37header_files_fractional_step_solver_c_FS_update_velocity_vectorised_448_gpu)
        /*00d4*/ 	.word	0x0000002b


	//----- nvinfo : EIATTR_FRAME_SIZE
	.align		4
.L_35:
        /*00d8*/ 	.byte	0x04, 0x11
        /*00da*/ 	.short	(.L_37 - .L_36)
	.align		4
.L_36:
        /*00dc*/ 	.word	index@(_37header_files_fractional_step_solver_c_FS_calculate_residuals_vectorised_2d_430_gpu)
        /*00e0*/ 	.word	0x00000000


	//----- nvinfo : EIATTR_REGCOUNT
	.align		4
.L_37:
        /*00e4*/ 	.byte	0x04, 0x2f
        /*00e6*/ 	.short	(.L_39 - .L_38)
	.align		4
.L_38:
        /*00e8*/ 	.word	index@(_37header_files_fractional_step_solver_c_FS_calculate_residuals_vectorised_2d_430_gpu)
        /*00ec*/ 	.word	0x00000058


	//----- nvinfo : EIATTR_FRAME_SIZE
	.align		4
.L_39:
        /*00f0*/ 	.byte	0x04, 0x11
        /*00f2*/ 	.short	(.L_41 - .L_40)
	.align		4
.L_40:
        /*00f4*/ 	.word	index@(_37header_files_fractional_step_solver_c_FS_calculate_residuals_vectorised_416_gpu)
        /*00f8*/ 	.word	0x00000000


	//----- nvinfo : EIATTR_REGCOUNT
	.align		4
.L_41:
        /*00fc*/ 	.byte	0x04, 0x2f
        /*00fe*/ 	.short	(.L_43 - .L_42)
	.align		4
.L_42:
        /*0100*/ 	.word	index@(_37header_files_fractional_step_solver_c_FS_calculate_residuals_vectorised_416_gpu)
        /*0104*/ 	.word	0x00000058


	//----- nvinfo : EIATTR_FRAME_SIZE
	.align		4
.L_43:
        /*0108*/ 	.byte	0x04, 0x11
        /*010a*/ 	.short	(.L_45 - .L_44)
	.align		4
.L_44:
        /*010c*/ 	.word	index@(_37header_files_fractional_step_solver_c_FS_prolongate_corrections_vectorised_2d_404_gpu)
        /*0110*/ 	.word	0x00000000


	//----- nvinfo : EIATTR_REGCOUNT
	.align		4
.L_45:
        /*0114*/ 	.byte	0x04, 0x2f
        /*0116*/ 	.short	(.L_47 - .L_46)
	.align		4
.L_46:
        /*0118*/ 	.word	index@(_37header_files_fractional_step_solver_c_FS_prolongate_corrections_vectorised_2d_404_gpu)
        /*011c*/ 	.word	0x0000000a


	//----- nvinfo : EIATTR_FRAME_SIZE
	.align		4
.L_47:
        /*0120*/ 	.byte	0x04, 0x11
        /*0122*/ 	.short	(.L_49 - .L_48)
	.align		4
.L_48:
        /*0124*/ 	.word	index@(_37header_files_fractional_step_solver_c_FS_prolongate_corrections_vectorised_2d_392_gpu)
        /*0128*/ 	.word	0x00000000


	//----- nvinfo : EIATTR_REGCOUNT
	.align		4
.L_49:
        /*012c*/ 	.byte	0x04, 0x2f
        /*012e*/ 	.short	(.L_51 - .L_50)
	.align		4
.L_50:
        /*0130*/ 	.word	index@(_37header_files_fractional_step_solver_c_FS_prolongate_corrections_vectorised_2d_392_gpu)
        /*0134*/ 	.word	0x00000058


	//----- nvinfo : EIATTR_FRAME_SIZE
	.align		4
.L_51:
        /*0138*/ 	.byte	0x04, 0x11
        /*013a*/ 	.short	(.L_53 - .L_52)
	.align		4
.L_52:
        /*013c*/ 	.word	index@(_37header_files_fractional_step_solver_c_FS_prolongate_corrections_vectorised_382_gpu)
        /*0140*/ 	.word	0x00000000


	//----- nvinfo : EIATTR_REGCOUNT
	.align		4
.L_53:
        /*0144*/ 	.byte	0x04, 0x2f
        /*0146*/ 	.short	(.L_55 - .L_54)
	.align		4
.L_54:
        /*0148*/ 	.word	index@(_37header_files_fractional_step_solver_c_FS_prolongate_corrections_vectorised_382_gpu)
        /*014c*/ 	.word	0x0000000a


	//----- nvinfo : EIATTR_FRAME_SIZE
	.align		4
.L_55:
        /*0150*/ 	.byte	0x04, 0x11
        /*0152*/ 	.short	(.L_57 - .L_56)
	.align		4
.L_56:
        /*0154*/ 	.word	index@(_37header_files_fractional_step_solver_c_FS_prolongate_corrections_vectorised_370_gpu)
        /*0158*/ 	.word	0x00000000


	//----- nvinfo : EIATTR_REGCOUNT
	.align		4
.L_57:
        /*015c*/ 	.byte	0x04, 0x2f
        /*015e*/ 	.short	(.L_59 - .L_58)
	.align		4
.L_58:
        /*0160*/ 	.word	index@(_37header_files_fractional_step_solver_c_FS_prolongate_corrections_vectorised_370_gpu)
        /*0164*/ 	.word	0x00000058


	//----- nvinfo : EIATTR_FRAME_SIZE
	.align		4
.L_59:
        /*0168*/ 	.byte	0x04, 0x11
        /*016a*/ 	.short	(.L_61 - .L_60)
	.align		4
.L_60:
        /*016c*/ 	.word	index@(_37header_files_fractional_step_solver_c_FS_restrict_residuals_vectorised_2d_353_gpu)
        /*0170*/ 	.word	0x00000000


	//----- nvinfo : EIATTR_REGCOUNT
	.align		4
.L_61:
        /*0174*/ 	.byte	0x04, 0x2f
        /*0176*/ 	.short	(.L_63 - .L_62)
	.align		4
.L_62:
        /*0178*/ 	.word	index@(_37header_files_fractional_step_solver_c_FS_restrict_residuals_vectorised_2d_353_gpu)
        /*017c*/ 	.word	0x00000058


	//----- nvinfo : EIATTR_FRAME_SIZE
	.align		4
.L_63:
        /*0180*/ 	.byte	0x04, 0x11
        /*0182*/ 	.short	(.L_65 - .L_64)
	.align		4
.L_64:
        /*0184*/ 	.word	index@(_37header_files_fractional_step_solver_c_FS_restrict_residuals_vectorised_336_gpu)
        /*0188*/ 	.word	0x00000000


	//----- nvinfo : EIATTR_REGCOUNT
	.align		4
.L_65:
        /*018c*/ 	.byte	0x04, 0x2f
        /*018e*/ 	.short	(.L_67 - .L_66)
	.align		4
.L_66:
        /*0190*/ 	.word	index@(_37header_files_fractional_step_solver_c_FS_restrict_residuals_vectorised_336_gpu)
        /*0194*/ 	.word	0x00000058


	//----- nvinfo : EIATTR_FRAME_SIZE
	.align		4
.L_67:
        /*0198*/ 	.byte	0x04, 0x11
        /*019a*/ 	.short	(.L_69 - .L_68)
	.align		4
.L_68:
        /*019c*/ 	.word	index@(_37header_files_fractional_step_solver_c_FS_relaxation_vectorised_2d_318_gpu)
        /*01a0*/ 	.word	0x00000000


	//----- nvinfo : EIATTR_REGCOUNT
	.align		4
.L_69:
        /*01a4*/ 	.byte	0x04, 0x2f
        /*01a6*/ 	.short	(.L_71 - .L_70)
	.align		4
.L_70:
        /*01a8*/ 	.word	index@(_37header_files_fractional_step_solver_c_FS_relaxation_vectorised_2d_318_gpu)
        /*01ac*/ 	.word	0x00000020


	//----- nvinfo : EIATTR_FRAME_SIZE
	.align		4
.L_71:
        /*01b0*/ 	.byte	0x04, 0x11
        /*01b2*/ 	.short	(.L_73 - .L_72)
	.align		4
.L_72:
        /*01b4*/ 	.word	index@(_37header_files_fractional_step_solver_c_FS_relaxation_vectorised_2d_314_gpu)
        /*01b8*/ 	.word	0x00000000


	//----- nvinfo : EIATTR_REGCOUNT
	.align		4
.L_73:
        /*01bc*/ 	.byte	0x04, 0x2f
        /*01be*/ 	.short	(.L_75 - .L_74)
	.align		4
.L_74:
        /*01c0*/ 	.word	index@(_37header_files_fractional_step_solver_c_FS_relaxation_vectorised_2d_314_gpu)
        /*01c4*/ 	.word	0x0000000c


	//----- nvinfo : EIATTR_FRAME_SIZE
	.align		4
.L_75:
        /*01c8*/ 	.byte	0x04, 0x11
        /*01ca*/ 	.short	(.L_77 - .L_76)
	.align		4
.L_76:
        /*01cc*/ 	.word	index@(_37header_files_fractional_step_solver_c_FS_relaxation_vectorised_2d_302_gpu)
        /*01d0*/ 	.word	0x00000000


	//----- nvinfo : EIATTR_REGCOUNT
	.align		4
.L_77:
        /*01d4*/ 	.byte	0x04, 0x2f
        /*01d6*/ 	.short	(.L_79 - .L_78)
	.align		4
.L_78:
        /*01d8*/ 	.word	index@(_37header_files_fractional_step_solver_c_FS_relaxation_vectorised_2d_302_gpu)
        /*01dc*/ 	.word	0x0000005b


	//----- nvinfo : EIATTR_FRAME_SIZE
	.align		4
.L_79:
        /*01e0*/ 	.byte	0x04, 0x11
        /*01e2*/ 	.short	(.L_81 - .L_80)
	.align		4
.L_80:
        /*01e4*/ 	.word	index@(_37header_files_fractional_step_solver_c_FS_relaxation_vectorised_275_gpu)
        /*01e8*/ 	.word	0x00000000


	//----- nvinfo : EIATTR_REGCOUNT
	.align		4
.L_81:
        /*01ec*/ 	.byte	0x04, 0x2f
        /*01ee*/ 	.short	(.L_83 - .L_82)
	.align		4
.L_82:
        /*01f0*/ 	.word	index@(_37header_files_fractional_step_solver_c_FS_relaxation_vectorised_275_gpu)
        /*01f4*/ 	.word	0x0000005b


	//----- nvinfo : EIATTR_FRAME_SIZE
	.align		4
.L_83:
        /*01f8*/ 	.byte	0x04, 0x11
        /*01fa*/ 	.short	(.L_85 - .L_84)
	.align		4
.L_84:
        /*01fc*/ 	.word	index@(_37header_files_fractional_step_solver_c_FS_relaxation_vectorised_271_gpu)
        /*0200*/ 	.word	0x00000000


	//----- nvinfo : EIATTR_REGCOUNT
	.align		4
.L_85:
        /*0204*/ 	.byte	0x04, 0x2f
        /*0206*/ 	.short	(.L_87 - .L_86)
	.align		4
.L_86:
        /*0208*/ 	.word	index@(_37header_files_fractional_step_solver_c_FS_relaxation_vectorised_271_gpu)
        /*020c*/ 	.word	0x0000000c


	//----- nvinfo : EIATTR_FRAME_SIZE
	.align		4
.L_87:
        /*0210*/ 	.byte	0x04, 0x11
        /*0212*/ 	.short	(.L_89 - .L_88)
	.align		4
.L_88:
        /*0214*/ 	.word	index@(_37header_files_fractional_step_solver_c_FS_relaxation_vectorised_260_gpu)
        /*0218*/ 	.word	0x00000000


	//----- nvinfo : EIATTR_REGCOUNT
	.align		4
.L_89:
        /*021c*/ 	.byte	0x04, 0x2f
        /*021e*/ 	.short	(.L_91 - .L_90)
	.align		4
.L_90:
        /*0220*/ 	.word	index@(_37header_files_fractional_step_solver_c_FS_relaxation_vectorised_260_gpu)
        /*0224*/ 	.word	0x0000005b


	//----- nvinfo : EIATTR_FRAME_SIZE
	.align		4
.L_91:
        /*0228*/ 	.byte	0x04, 0x11
        /*022a*/ 	.short	(.L_93 - .L_92)
	.align		4
.L_92:
        /*022c*/ 	.word	index@(_37header_files_fractional_step_solver_c_FS_calculate_boundary_dpdn_vectorised_2d_206_gpu)
        /*0230*/ 	.word	0x00000000


	//----- nvinfo : EIATTR_REGCOUNT
	.align		4
.L_93:
        /*0234*/ 	.byte	0x04, 0x2f
        /*0236*/ 	.short	(.L_95 - .L_94)
	.align		4
.L_94:
        /*0238*/ 	.word	index@(_37header_files_fractional_step_solver_c_FS_calculate_boundary_dpdn_vectorised_2d_206_gpu)
        /*023c*/ 	.word	0x0000002d


	//----- nvinfo : EIATTR_FRAME_SIZE
	.align		4
.L_95:
        /*0240*/ 	.byte	0x04, 0x11
        /*0242*/ 	.short	(.L_97 - .L_96)
	.align		4
.L_96:
        /*0244*/ 	.word	index@(_37header_files_fractional_step_solver_c_FS_calculate_boundary_dpdn_vectorised_192_gpu)
        /*0248*/ 	.word	0x00000000


	//----- nvinfo : EIATTR_REGCOUNT
	.align		4
.L_97:
        /*024c*/ 	.byte	0x04, 0x2f
        /*024e*/ 	.short	(.L_99 - .L_98)
	.align		4
.L_98:
        /*0250*/ 	.word	index@(_37header_files_fractional_step_solver_c_FS_calculate_boundary_dpdn_vectorised_192_gpu)
        /*0254*/ 	.word	0x0000002f


	//----- nvinfo : EIATTR_FRAME_SIZE
	.align		4
.L_99:
        /*0258*/ 	.byte	0x04, 0x11
        /*025a*/ 	.short	(.L_101 - .L_100)
	.align		4
.L_100:
        /*025c*/ 	.word	index@(_37header_files_fractional_step_solver_c_FS_calculate_mass_residual_vectorised_2d_177_gpu)
        /*0260*/ 	.word	0x00000000


	//----- nvinfo : EIATTR_REGCOUNT
	.align		4
.L_101:
        /*0264*/ 	.byte	0x04, 0x2f
        /*0266*/ 	.short	(.L_103 - .L_102)
	.align		4
.L_102:
        /*0268*/ 	.word	index@(_37header_files_fractional_step_solver_c_FS_calculate_mass_residual_vectorised_2d_177_gpu)
        /*026c*/ 	.word	0x00000024


	//----- nvinfo : EIATTR_FRAME_SIZE
	.align		4
.L_103:
        /*0270*/ 	.byte	0x04, 0x11
        /*0272*/ 	.short	(.L_105 - .L_104)
	.align		4
.L_104:
        /*0274*/ 	.word	index@(_37header_files_fractional_step_solver_c_FS_calculate_mass_residual_vectorised_161_gpu)
        /*0278*/ 	.word	0x00000000


	//----- nvinfo : EIATTR_REGCOUNT
	.align		4
.L_105:
        /*027c*/ 	.byte	0x04, 0x2f
        /*027e*/ 	.short	(.L_107 - .L_106)
	.align		4
.L_106:
        /*0280*/ 	.word	index@(_37header_files_fractional_step_solver_c_FS_calculate_mass_residual_vectorised_161_gpu)
        /*0284*/ 	.word	0x00000024


	//----- nvinfo : EIATTR_FRAME_SIZE
	.align		4
.L_107:
        /*0288*/ 	.byte	0x04, 0x11
        /*028a*/ 	.short	(.L_109 - .L_108)
	.align		4
.L_108:
        /*028c*/ 	.word	index@(_37header_files_fractional_step_solver_c_FS_calculate_intermediate_velocity_vectorised_2d_142_gpu)
        /*0290*/ 	.word	0x00000000


	//----- nvinfo : EIATTR_REGCOUNT
	.align		4
.L_109:
        /*0294*/ 	.byte	0x04, 0x2f
        /*0296*/ 	.short	(.L_111 - .L_110)
	.align		4
.L_110:
        /*0298*/ 	.word	index@(_37header_files_fractional_step_solver_c_FS_calculate_intermediate_velocity_vectorised_2d_142_gpu)
        /*029c*/ 	.word	0x0000001c


	//----- nvinfo : EIATTR_FRAME_SIZE
	.align		4
.L_111:
        /*02a0*/ 	.byte	0x04, 0x11
        /*02a2*/ 	.short	(.L_113 - .L_112)
	.align		4
.L_112:
        /*02a4*/ 	.word	index@(_37header_files_fractional_step_solver_c_FS_calculate_intermediate_velocity_vectorised_2d_133_gpu)
        /*02a8*/ 	.word	0x00000000


	//----- nvinfo : EIATTR_REGCOUNT
	.align		4
.L_113:
        /*02ac*/ 	.byte	0x04, 0x2f
        /*02ae*/ 	.short	(.L_115 - .L_114)
	.align		4
.L_114:
        /*02b0*/ 	.word	index@(_37header_files_fractional_step_solver_c_FS_calculate_intermediate_velocity_vectorised_2d_133_gpu)
        /*02b4*/ 	.word	0x0000001c


	//----- nvinfo : EIATTR_FRAME_SIZE
	.align		4
.L_115:
        /*02b8*/ 	.byte	0x04, 0x11
        /*02ba*/ 	.short	(.L_117 - .L_116)
	.align		4
.L_116:
        /*02bc*/ 	.word	index@(_37header_files_fractional_step_solver_c_FS_calculate_intermediate_velocity_vectorised_115_gpu)
        /*02c0*/ 	.word	0x00000000


	//----- nvinfo : EIATTR_REGCOUNT
	.align		4
.L_117:
        /*02c4*/ 	.byte	0x04, 0x2f
        /*02c6*/ 	.short	(.L_119 - .L_118)
	.align		4
.L_118:
        /*02c8*/ 	.word	index@(_37header_files_fractional_step_solver_c_FS_calculate_intermediate_velocity_vectorised_115_gpu)
        /*02cc*/ 	.word	0x00000020


	//----- nvinfo : EIATTR_FRAME_SIZE
	.align		4
.L_119:
        /*02d0*/ 	.byte	0x04, 0x11
        /*02d2*/ 	.short	(.L_121 - .L_120)
	.align		4
.L_120:
        /*02d4*/ 	.word	index@(_37header_files_fractional_step_solver_c_FS_calculate_intermediate_velocity_vectorised_105_gpu)
        /*02d8*/ 	.word	0x00000000


	//----- nvinfo : EIATTR_REGCOUNT
	.align		4
.L_121:
        /*02dc*/ 	.byte	0x04, 0x2f
        /*02de*/ 	.short	(.L_123 - .L_122)
	.align		4
.L_122:
        /*02e0*/ 	.word	index@(_37header_files_fractional_step_solver_c_FS_calculate_intermediate_velocity_vectorised_105_gpu)
        /*02e4*/ 	.word	0x00000020


	//----- nvinfo : EIATTR_FRAME_SIZE
	.align		4
.L_123:
        /*02e8*/ 	.byte	0x04, 0x11
        /*02ea*/ 	.short	(.L_125 - .L_124)
	.align		4
.L_124:
        /*02ec*/ 	.word	index@(_37header_files_fractional_step_solver_c_FS_calculate_intermediate_velocity_vectorised_96_gpu)
        /*02f0*/ 	.word	0x00000000


	//----- nvinfo : EIATTR_REGCOUNT
	.align		4
.L_125:
        /*02f4*/ 	.byte	0x04, 0x2f
        /*02f6*/ 	.short	(.L_127 - .L_126)
	.align		4
.L_126:
        /*02f8*/ 	.word	index@(_37header_files_fractional_step_solver_c_FS_calculate_intermediate_velocity_vectorised_96_gpu)
        /*02fc*/ 	.word	0x00000020


	//----- nvinfo : EIATTR_FRAME_SIZE
	.align		4
.L_127:
        /*0300*/ 	.byte	0x04, 0x11
        /*0302*/ 	.short	(.L_129 - .L_128)
	.align		4
.L_128:
        /*0304*/ 	.word	index@(_37header_files_fractional_step_solver_c_fractional_step_explicit_vectorised_2d_69_gpu__red)
        /*0308*/ 	.word	0x00000000


	//----- nvinfo : EIATTR_REGCOUNT
	.align		4
.L_129:
        /*030c*/ 	.byte	0x04, 0x2f
        /*030e*/ 	.short	(.L_131 - .L_130)
	.align		4
.L_130:
        /*0310*/ 	.word	index@(_37header_files_fractional_step_solver_c_fractional_step_explicit_vectorised_2d_69_gpu__red)
        /*0314*/ 	.word	0x0000000c


	//----- nvinfo : EIATTR_FRAME_SIZE
	.align		4
.L_131:
        /*0318*/ 	.byte	0x04, 0x11
        /*031a*/ 	.short	(.L_133 - .L_132)
	.align		4
.L_132:
        /*031c*/ 	.word	index@(_37header_files_fractional_step_solver_c_fractional_step_explicit_vectorised_2d_69_gpu)
        /*0320*/ 	.word	0x00000000


	//----- nvinfo : EIATTR_REGCOUNT
	.align		4
.L_133:
        /*0324*/ 	.byte	0x04, 0x2f
        /*0326*/ 	.short	(.L_135 - .L_134)
	.align		4
.L_134:
        /*0328*/ 	.word	index@(_37header_files_fractional_step_solver_c_fractional_step_explicit_vectorised_2d_69_gpu)
        /*032c*/ 	.word	0x00000016


	//----- nvinfo : EIATTR_FRAME_SIZE
	.align		4
.L_135:
        /*0330*/ 	.byte	0x04, 0x11
        /*0332*/ 	.short	(.L_137 - .L_136)
	.align		4
.L_136:
        /*0334*/ 	.word	index@(_37header_files_fractional_step_solver_c_fractional_step_explicit_vectorised_2d_54_gpu)
        /*0338*/ 	.word	0x00000000


	//----- nvinfo : EIATTR_REGCOUNT
	.align		4
.L_137:
        /*033c*/ 	.byte	0x04, 0x2f
        /*033e*/ 	.short	(.L_139 - .L_138)
	.align		4
.L_138:
        /*0340*/ 	.word	index@(_37header_files_fractional_step_solver_c_fractional_step_explicit_vectorised_2d_54_gpu)
        /*0344*/ 	.word	0x00000016


	//----- nvinfo : EIATTR_FRAME_SIZE
	.align		4
.L_139:
        /*0348*/ 	.byte	0x04, 0x11
        /*034a*/ 	.short	(.L_141 - .L_140)
	.align		4
.L_140:
        /*034c*/ 	.word	index@(_37header_files_fractional_step_solver_c_fractional_step_explicit_vectorised_41_gpu__red)
        /*0350*/ 	.word	0x00000000


	//----- nvinfo : EIATTR_REGCOUNT
	.align		4
.L_141:
        /*0354*/ 	.byte	0x04, 0x2f
        /*0356*/ 	.short	(.L_143 - .L_142)
	.align		4
.L_142:
        /*0358*/ 	.word	index@(_37header_files_fractional_step_solver_c_fractional_step_explicit_vectorised_41_gpu__red)
        /*035c*/ 	.word	0x0000000c


	//----- nvinfo : EIATTR_FRAME_SIZE
	.align		4
.L_143:
        /*0360*/ 	.byte	0x04, 0x11
        /*0362*/ 	.short	(.L_145 - .L_144)
	.align		4
.L_144:
        /*0364*/ 	.word	index@(_37header_files_fractional_step_solver_c_fractional_step_explicit_vectorised_41_gpu)
        /*0368*/ 	.word	0x00000000


	//----- nvinfo : EIATTR_REGCOUNT
	.align		4
.L_145:
        /*036c*/ 	.byte	0x04, 0x2f
        /*036e*/ 	.short	(.L_147 - .L_146)
	.align		4
.L_146:
        /*0370*/ 	.word	index@(_37header_files_fractional_step_solver_c_fractional_step_explicit_vectorised_41_gpu)
        /*0374*/ 	.word	0x0000001a


	//----- nvinfo : EIATTR_FRAME_SIZE
	.align		4
.L_147:
        /*0378*/ 	.byte	0x04, 0x11
        /*037a*/ 	.short	(.L_149 - .L_148)
	.align		4
.L_148:
        /*037c*/ 	.word	index@(_37header_files_fractional_step_solver_c_fractional_step_explicit_vectorised_29_gpu)
        /*0380*/ 	.word	0x00000000


	//----- nvinfo : EIATTR_REGCOUNT
	.align		4
.L_149:
        /*0384*/ 	.byte	0x04, 0x2f
        /*0386*/ 	.short	(.L_151 - .L_150)
	.align		4
.L_150:
        /*0388*/ 	.word	index@(_37header_files_fractional_step_solver_c_fractional_step_explicit_vectorised_29_gpu)
        /*038c*/ 	.word	0x00000018


	//----- nvinfo : EIATTR_FRAME_SIZE
	.align		4
.L_151:
        /*0390*/ 	.byte	0x04, 0x11
        /*0392*/ 	.short	(.L_153 - .L_152)
	.align		4
.L_152:
        /*0394*/ 	.word	index@(__cuda_sm20_div_rn_f64_full)
        /*0398*/ 	.word	0x00000000


	//----- nvinfo : EIATTR_REGCOUNT
	.align		4
.L_153:
        /*039c*/ 	.byte	0x04, 0x2f
        /*039e*/ 	.short	(.L_155 - .L_154)
	.align		4
.L_154:
        /*03a0*/ 	.word	index@(__cuda_sm20_div_rn_f64_full)
        /*03a4*/ 	.word	0x00000020


	//----- nvinfo : EIATTR_FRAME_SIZE
	.align		4
.L_155:
        /*03a8*/ 	.byte	0x04, 0x11
        /*03aa*/ 	.short	(.L_157 - .L_156)
	.align		4
.L_156:
        /*03ac*/ 	.word	index@(_28header_files_timple_solver_c_update_boundary_pressure_vectorised_2d_668_gpu)
        /*03b0*/ 	.word	0x00000000


	//----- nvinfo : EIATTR_REGCOUNT
	.align		4
.L_157:
        /*03b4*/ 	.byte	0x04, 0x2f
        /*03b6*/ 	.short	(.L_159 - .L_158)
	.align		4
.L_158:
        /*03b8*/ 	.word	index@(_28header_files_timple_solver_c_update_boundary_pressure_vectorised_2d_668_gpu)
        /*03bc*/ 	.word	0x0000005a


	//----- nvinfo : EIATTR_FRAME_SIZE
	.align		4
.L_159:
        /*03c0*/ 	.byte	0x04, 0x11
        /*03c2*/ 	.short	(.L_161 - .L_160)
	.align		4
.L_160:
        /*03c4*/ 	.word	index@(_28header_files_timple_solver_c_update_boundary_pressure_vectorised_621_gpu)
        /*03c8*/ 	.word	0x00000000


	//----- nvinfo : EIATTR_REGCOUNT
	.align		4
.L_161:
        /*03cc*/ 	.byte	0x04, 0x2f
        /*03ce*/ 	.short	(.L_163 - .L_162)
	.align		4
.L_162:
        /*03d0*/ 	.word	index@(_28header_files_timple_solver_c_update_boundary_pressure_vectorised_621_gpu)
        /*03d4*/ 	.word	0x0000004e


	//----- nvinfo : EIATTR_FRAME_SIZE
	.align		4
.L_163:
        /*03d8*/ 	.byte	0x04, 0x11
        /*03da*/ 	.short	(.L_165 - .L_164)
	.align		4
.L_164:
        /*03dc*/ 	.word	index@(_28header_files_timple_solver_c_update_velocity_implicit_vectorised_2d_610_gpu)
        /*03e0*/ 	.word	0x00000000


	//----- nvinfo : EIATTR_REGCOUNT
	.align		4
.L_165:
        /*03e4*/ 	.byte	0x04, 0x2f
        /*03e6*/ 	.short	(.L_167 - .L_166)
	.align		4
.L_166:
        /*03e8*/ 	.word	index@(_28header_files_timple_solver_c_update_velocity_implicit_vectorised_2d_610_gpu)
        /*03ec*/ 	.word	0x0000000c


	//----- nvinfo : EIATTR_FRAME_SIZE
	.align		4
.L_167:
        /*03f0*/ 	.byte	0x04, 0x11
        /*03f2*/ 	.short	(.L_169 - .L_168)
	.align		4
.L_168:
        /*03f4*/ 	.word	index@(_28header_files_timple_solver_c_update_velocity_implicit_vectorised_2d_598_gpu)
        /*03f8*/ 	.word	0x00000000


	//----- nvinfo : EIATTR_REGCOUNT
	.align		4
.L_169:
        /*03fc*/ 	.byte	0x04, 0x2f
        /*03fe*/ 	.short	(.L_171 - .L_170)
	.align		4
.L_170:
        /*0400*/ 	.word	index@(_28header_files_timple_solver_c_update_velocity_implicit_vectorised_2d_598_gpu)
        /*0404*/ 	.word	0x0000002c


	//----- nvinfo : EIATTR_FRAME_SIZE
	.align		4
.L_171:
        /*0408*/ 	.byte	0x04, 0x11
        /*040a*/ 	.short	(.L_173 - .L_172)
	.align		4
.L_172:
        /*040c*/ 	.word	index@(_28header_files_timple_solver_c_update_velocity_implicit_vectorised_586_gpu)
        /*0410*/ 	.word	0x00000000


	//----- nvinfo : EIATTR_REGCOUNT
	.align		4
.L_173:
        /*0414*/ 	.byte	0x04, 0x2f
        /*0416*/ 	.short	(.L_175 - .L_174)
	.align		4
.L_174:
        /*0418*/ 	.word	index@(_28header_files_timple_solver_c_update_velocity_implicit_vectorised_586_gpu)
        /*041c*/ 	.word	0x0000000c


	//----- nvinfo : EIATTR_FRAME_SIZE
	.align		4
.L_175:
        /*0420*/ 	.byte	0x04, 0x11
        /*0422*/ 	.short	(.L_177 - .L_176)
	.align		4
.L_176:
        /*0424*/ 	.word	index@(_28header_files_timple_solver_c_update_velocity_implicit_vectorised_574_gpu)
        /*0428*/ 	.word	0x00000000


	//----- nvinfo : EIATTR_REGCOUNT
	.align		4
.L_177:
        /*042c*/ 	.byte	0x04, 0x2f
        /*042e*/ 	.short	(.L_179 - .L_178)
	.align		4
.L_178:
        /*0430*/ 	.word	index@(_28header_files_timple_solver_c_update_velocity_implicit_vectorised_574_gpu)
        /*0434*/ 	.word	0x0000002c


	//----- nvinfo : EIATTR_FRAME_SIZE
	.align		4
.L_179:
        /*0438*/ 	.byte	0x04, 0x11
        /*043a*/ 	.short	(.L_181 - .L_180)
	.align		4
.L_180:
        /*043c*/ 	.word	index@(_28header_files_timple_solver_c_prolongate_corrections_vectorised_2d_560_gpu)
        /*0440*/ 	.word	0x00000000


	//----- nvinfo : EIATTR_REGCOUNT
	.align		4
.L_181:
        /*0444*/ 	.byte	0x04, 0x2f
        /*0446*/ 	.short	(.L_183 - .L_182)
	.align		4
.L_182:
        /*0448*/ 	.word	index@(_28header_files_timple_solver_c_prolongate_corrections_vectorised_2d_560_gpu)
        /*044c*/ 	.word	0x0000000a


	//----- nvinfo : EIATTR_FRAME_SIZE
	.align		4
.L_183:
        /*0450*/ 	.byte	0x04, 0x11
        /*0452*/ 	.short	(.L_185 - .L_184)
	.align		4
.L_184:
        /*0454*/ 	.word	index@(_28header_files_timple_solver_c_prolongate_corrections_vectorised_2d_547_gpu)
        /*0458*/ 	.word	0x00000000


	//----- nvinfo : EIATTR_REGCOUNT
	.align		4
.L_185:
        /*045c*/ 	.byte	0x04, 0x2f
        /*045e*/ 	.short	(.L_187 - .L_186)
	.align		4
.L_186:
        /*0460*/ 	.word	index@(_28header_files_timple_solver_c_prolongate_corrections_vectorised_2d_547_gpu)
        /*0464*/ 	.word	0x00000058


	//----- nvinfo : EIATTR_FRAME_SIZE
	.align		4
.L_187:
        /*0468*/ 	.byte	0x04, 0x11
        /*046a*/ 	.short	(.L_189 - .L_188)
	.align		4
.L_188:
        /*046c*/ 	.word	index@(_28header_files_timple_solver_c_prolongate_corrections_vectorised_535_gpu)
        /*0470*/ 	.word	0x00000000


	//----- nvinfo : EIATTR_REGCOUNT
	.align		4
.L_189:
        /*0474*/ 	.byte	0x04, 0x2f
        /*0476*/ 	.short	(.L_191 - .L_190)
	.align		4
.L_190:
        /*0478*/ 	.word	index@(_28header_files_timple_solver_c_prolongate_corrections_vectorised_535_gpu)
        /*047c*/ 	.word	0x0000000a


	//----- nvinfo : EIATTR_FRAME_SIZE
	.align		4
.L_191:
        /*0480*/ 	.byte	0x04, 0x11
        /*0482*/ 	.short	(.L_193 - .L_192)
	.align		4
.L_192:
        /*0484*/ 	.word	index@(_28header_files_timple_solver_c_prolongate_corrections_vectorised_521_gpu)
        /*0488*/ 	.word	0x00000000


	//----- nvinfo : EIATTR_REGCOUNT
	.align		4
.L_193:
        /*048c*/ 	.byte	0x04, 0x2f
        /*048e*/ 	.short	(.L_195 - .L_194)
	.align		4
.L_194:
        /*0490*/ 	.word	index@(_28header_files_timple_solver_c_prolongate_corrections_vectorised_521_gpu)
        /*0494*/ 	.word	0x00000058


	//----- nvinfo : EIATTR_FRAME_SIZE
	.align		4
.L_195:
        /*0498*/ 	.byte	0x04, 0x11
        /*049a*/ 	.short	(.L_197 - .L_196)
	.align		4
.L_196:
        /*049c*/ 	.word	index@(_28header_files_timple_solver_c_restrict_residuals_vectorised_2d_504_gpu)
        /*04a0*/ 	.word	0x00000000


	//----- nvinfo : EIATTR_REGCOUNT
	.align		4
.L_197:
        /*04a4*/ 	.byte	0x04, 0x2f
        /*04a6*/ 	.short	(.L_199 - .L_198)
	.align		4
.L_198:
        /*04a8*/ 	.word	index@(_28header_files_timple_solver_c_restrict_residuals_vectorised_2d_504_gpu)
        /*04ac*/ 	.word	0x00000056


	//----- nvinfo : EIATTR_FRAME_SIZE
	.align		4
.L_199:
        /*04b0*/ 	.byte	0x04, 0x11
        /*04b2*/ 	.short	(.L_201 - .L_200)
	.align		4
.L_200:
        /*04b4*/ 	.word	index@(_28header_files_timple_solver_c_restrict_residuals_vectorised_485_gpu)
        /*04b8*/ 	.word	0x00000000


	//----- nvinfo : EIATTR_REGCOUNT
	.align		4
.L_201:
        /*04bc*/ 	.byte	0x04, 0x2f
        /*04be*/ 	.short	(.L_203 - .L_202)
	.align		4
.L_202:
        /*04c0*/ 	.word	index@(_28header_files_timple_solver_c_restrict_residuals_vectorised_485_gpu)
        /*04c4*/ 	.word	0x00000056


	//----- nvinfo : EIATTR_FRAME_SIZE
	.align		4
.L_203:
        /*04c8*/ 	.byte	0x04, 0x11
        /*04ca*/ 	.short	(.L_205 - .L_204)
	.align		4
.L_204:
        /*04cc*/ 	.word	index@(_28header_files_timple_solver_c_calculate_residuals_vectorised_2d_465_gpu)
        /*04d0*/ 	.word	0x00000000


	//----- nvinfo : EIATTR_REGCOUNT
	.align		4
.L_205:
        /*04d4*/ 	.byte	0x04, 0x2f
        /*04d6*/ 	.short	(.L_207 - .L_206)
	.align		4
.L_206:
        /*04d8*/ 	.word	index@(_28header_files_timple_solver_c_calculate_residuals_vectorised_2d_465_gpu)
        /*04dc*/ 	.word	0x00000058


	//----- nvinfo : EIATTR_FRAME_SIZE
	.align		4
.L_207:
        /*04e0*/ 	.byte	0x04, 0x11
        /*04e2*/ 	.short	(.L_209 - .L_208)
	.align		4
.L_208:
        /*04e4*/ 	.word	index@(_28header_files_timple_solver_c_calculate_residuals_vectorised_447_gpu)
        /*04e8*/ 	.word	0x00000000


	//----- nvinfo : EIATTR_REGCOUNT
	.align		4
.L_209:
        /*04ec*/ 	.byte	0x04, 0x2f
        /*04ee*/ 	.short	(.L_211 - .L_210)
	.align		4
.L_210:
        /*04f0*/ 	.word	index@(_28header_files_timple_solver_c_calculate_residuals_vectorised_447_gpu)
        /*04f4*/ 	.word	0x0000005c


	//----- nvinfo : EIATTR_FRAME_SIZE
	.align		4
.L_211:
        /*04f8*/ 	.byte	0x04, 0x11
        /*04fa*/ 	.short	(.L_213 - .L_212)
	.align		4
.L_212:
        /*04fc*/ 	.word	index@(_28header_files_timple_solver_c_relaxation_vectorised_2d_426_gpu)
        /*0500*/ 	.word	0x00000000


	//----- nvinfo : EIATTR_REGCOUNT
	.align		4
.L_213:
        /*0504*/ 	.byte	0x04, 0x2f
        /*0506*/ 	.short	(.L_215 - .L_214)
	.align		4
.L_214:
        /*0508*/ 	.word	index@(_28header_files_timple_solver_c_relaxation_vectorised_2d_426_gpu)
        /*050c*/ 	.word	0x00000058


	//----- nvinfo : EIATTR_FRAME_SIZE
	.align		4
.L_215:
        /*0510*/ 	.byte	0x04, 0x11
        /*0512*/ 	.short	(.L_217 - .L_216)
	.align		4
.L_216:
        /*0514*/ 	.word	index@(_28header_files_timple_solver_c_relaxation_vectorised_2d_422_gpu)
        /*0518*/ 	.word	0x00000000


	//----- nvinfo : EIATTR_REGCOUNT
	.align		4
.L_217:
        /*051c*/ 	.byte	0x04, 0x2f
        /*051e*/ 	.short	(.L_219 - .L_218)
	.align		4
.L_218:
        /*0520*/ 	.word	index@(_28header_files_timple_solver_c_relaxation_vectorised_2d_422_gpu)
        /*0524*/ 	.word	0x0000000c


	//----- nvinfo : EIATTR_FRAME_SIZE
	.align		4
.L_219:
        /*0528*/ 	.byte	0x04, 0x11
        /*052a*/ 	.short	(.L_221 - .L_220)
	.align		4
.L_220:
        /*052c*/ 	.word	index@(_28header_files_timple_solver_c_relaxation_vectorised_2d_411_gpu)
        /*0530*/ 	.word	0x00000000


	//----- nvinfo : EIATTR_REGCOUNT
	.align		4
.L_221:
        /*0534*/ 	.byte	0x04, 0x2f
        /*0536*/ 	.short	(.L_223 - .L_222)
	.align		4
.L_222:
        /*0538*/ 	.word	index@(_28header_files_timple_solver_c_relaxation_vectorised_2d_411_gpu)
        /*053c*/ 	.word	0x0000005b


	//----- nvinfo : EIATTR_FRAME_SIZE
	.align		4
.L_223:
        /*0540*/ 	.byte	0x04, 0x11
        /*0542*/ 	.short	(.L_225 - .L_224)
	.align		4
.L_224:
        /*0544*/ 	.word	index@(_28header_files_timple_solver_c_relaxation_vectorised_386_gpu)
        /*0548*/ 	.word	0x00000000


	//----- nvinfo : EIATTR_REGCOUNT
	.align		4
.L_225:
        /*054c*/ 	.byte	0x04, 0x2f
        /*054e*/ 	.short	(.L_227 - .L_226)
	.align		4
.L_226:
        /*0550*/ 	.word	index@(_28header_files_timple_solver_c_relaxation_vectorised_386_gpu)
        /*0554*/ 	.word	0x00000058


	//----- nvinfo : EIATTR_FRAME_SIZE
	.align		4
.L_227:
        /*0558*/ 	.byte	0x04, 0x11
        /*055a*/ 	.short	(.L_229 - .L_228)
	.align		4
.L_228:
        /*055c*/ 	.word	index@(_28header_files_timple_solver_c_relaxation_vectorised_382_gpu)
        /*0560*/ 	.word	0x00000000


	//----- nvinfo : EIATTR_REGCOUNT
	.align		4
.L_229:
        /*0564*/ 	.byte	0x04, 0x2f
        /*0566*/ 	.short	(.L_231 - .L_230)
	.align		4
.L_230:
        /*0568*/ 	.word	index@(_28header_files_timple_solver_c_relaxation_vectorised_382_gpu)
        /*056c*/ 	.word	0x0000000c


	//----- nvinfo : EIATTR_FRAME_SIZE
	.align		4
.L_231:
        /*0570*/ 	.byte	0x04, 0x11
        /*0572*/ 	.short	(.L_233 - .L_232)
	.align		4
.L_232:
        /*0574*/ 	.word	index@(_28header_files_timple_solver_c_relaxation_vectorised_370_gpu)
        /*0578*/ 	.word	0x00000000


	//----- nvinfo : EIATTR_REGCOUNT
	.align		4
.L_233:
        /*057c*/ 	.byte	0x04, 0x2f
        /*057e*/ 	.short	(.L_235 - .L_234)
	.align		4
.L_234:
        /*0580*/ 	.word	index@(_28header_files_timple_solver_c_relaxation_vectorised_370_gpu)
        /*0584*/ 	.word	0x0000005b


	//----- nvinfo : EIATTR_FRAME_SIZE
	.align		4
.L_235:
        /*0588*/ 	.byte	0x04, 0x11
        /*058a*/ 	.short	(.L_237 - .L_236)
	.align		4
.L_236:
        /*058c*/ 	.word	index@(_28header_files_timple_solver_c_update_boundary_pprime_vectorised_2d_346_gpu)
        /*0590*/ 	.word	0x00000000


	//----- nvinfo : EIATTR_REGCOUNT
	.align		4
.L_237:
        /*0594*/ 	.byte	0x04, 0x2f
        /*0596*/ 	.short	(.L_239 - .L_238)
	.align		4
.L_238:
        /*0598*/ 	.word	index@(_28header_files_timple_solver_c_update_boundary_pprime_vectorised_2d_346_gpu)
        /*059c*/ 	.word	0x00000040


	//----- nvinfo : EIATTR_FRAME_SIZE
	.align		4
.L_239:
        /*05a0*/ 	.byte	0x04, 0x11
        /*05a2*/ 	.short	(.L_241 - .L_240)
	.align		4
.L_240:
        /*05a4*/ 	.word	index@(_28header_files_timple_solver_c_update_boundary_pprime_vectorised_324_gpu)
        /*05a8*/ 	.word	0x00000000


	//----- nvinfo : EIATTR_REGCOUNT
	.align		4
.L_241:
        /*05ac*/ 	.byte	0x04, 0x2f
        /*05ae*/ 	.short	(.L_243 - .L_242)
	.align		4
.L_242:
        /*05b0*/ 	.word	index@(_28header_files_timple_solver_c_update_boundary_pprime_vectorised_324_gpu)
        /*05b4*/ 	.word	0x00000050


	//----- nvinfo : EIATTR_FRAME_SIZE
	.align		4
.L_243:
        /*05b8*/ 	.byte	0x04, 0x11
        /*05ba*/ 	.short	(.L_245 - .L_244)
	.align		4
.L_244:
        /*05bc*/ 	.word	index@(_28header_files_timple_solver_c_calculate_mass_residual_implicit_vectorised_2d_270_gpu__red)
        /*05c0*/ 	.word	0x00000000


	//----- nvinfo : EIATTR_REGCOUNT
	.align		4
.L_245:
        /*05c4*/ 	.byte	0x04, 0x2f
        /*05c6*/ 	.short	(.L_247 - .L_246)
	.align		4
.L_246:
        /*05c8*/ 	.word	index@(_28header_files_timple_solver_c_calculate_mass_residual_implicit_vectorised_2d_270_gpu__red)
        /*05cc*/ 	.word	0x0000000c


	//----- nvinfo : EIATTR_FRAME_SIZE
	.align		4
.L_247:
        /*05d0*/ 	.byte	0x04, 0x11
        /*05d2*/ 	.short	(.L_249 - .L_248)
	.align		4
.L_248:
        /*05d4*/ 	.word	index@(_28header_files_timple_solver_c_calculate_mass_residual_implicit_vectorised_2d_270_gpu)
        /*05d8*/ 	.word	0x00000000


	//----- nvinfo : EIATTR_REGCOUNT
	.align		4
.L_249:
        /*05dc*/ 	.byte	0x04, 0x2f
        /*05de*/ 	.short	(.L_251 - .L_250)
	.align		4
.L_250:
        /*05e0*/ 	.word	index@(_28header_files_timple_solver_c_calculate_mass_residual_implicit_vectorised_2d_270_gpu)
        /*05e4*/ 	.word	0x0000002a


	//----- nvinfo : EIATTR_FRAME_SIZE
	.align		4
.L_251:
        /*05e8*/ 	.byte	0x04, 0x11
        /*05ea*/ 	.short	(.L_253 - .L_252)
	.align		4
.L_252:
        /*05ec*/ 	.word	index@(_28header_files_timple_solver_c_calculate_mass_residual_implicit_vectorised_247_gpu__red)
        /*05f0*/ 	.word	0x00000000


	//----- nvinfo : EIATTR_REGCOUNT
	.align		4
.L_253:
        /*05f4*/ 	.byte	0x04, 0x2f
        /*05f6*/ 	.short	(.L_255 - .L_254)
	.align		4
.L_254:
        /*05f8*/ 	.word	index@(_28header_files_timple_solver_c_calculate_mass_residual_implicit_vectorised_247_gpu__red)
        /*05fc*/ 	.word	0x0000000c


	//----- nvinfo : EIATTR_FRAME_SIZE
	.align		4
.L_255:
        /*0600*/ 	.byte	0x04, 0x11
        /*0602*/ 	.short	(.L_257 - .L_256)
	.align		4
.L_256:
        /*0604*/ 	.word	index@(_28header_files_timple_solver_c_calculate_mass_residual_implicit_vectorised_247_gpu)
        /*0608*/ 	.word	0x00000000


	//----- nvinfo : EIATTR_REGCOUNT
	.align		4
.L_257:
        /*060c*/ 	.byte	0x04, 0x2f
        /*060e*/ 	.short	(.L_259 - .L_258)
	.align		4
.L_258:
        /*0610*/ 	.word	index@(_28header_files_timple_solver_c_calculate_mass_residual_implicit_vectorised_247_gpu)
        /*0614*/ 	.word	0x0000002a


	//----- nvinfo : EIATTR_FRAME_SIZE
	.align		4
.L_259:
        /*0618*/ 	.byte	0x04, 0x11
        /*061a*/ 	.short	(.L_261 - .L_260)
	.align		4
.L_260:
        /*061c*/ 	.word	index@(__cuda_sm20_dblrcp_rn_slowpath_v3)
        /*0620*/ 	.word	0x00000000


	//----- nvinfo : EIATTR_REGCOUNT
	.align		4
.L_261:
        /*0624*/ 	.byte	0x04, 0x2f
        /*0626*/ 	.short	(.L_263 - .L_262)
	.align		4
.L_262:
        /*0628*/ 	.word	index@(__cuda_sm20_dblrcp_rn_slowpath_v3)
        /*062c*/ 	.word	0x00000018


	//----- nvinfo : EIATTR_FRAME_SIZE
	.align		4
.L_263:
        /*0630*/ 	.byte	0x04, 0x11
        /*0632*/ 	.short	(.L_265 - .L_264)
	.align		4
.L_264:
        /*0634*/ 	.word	index@(_28header_files_timple_solver_c_calculate_intermediate_velocity_implicit_vectorised_2d_186_gpu)
        /*0638*/ 	.word	0x00000000


	//----- nvinfo : EIATTR_REGCOUNT
	.align		4
.L_265:
        /*063c*/ 	.byte	0x04, 0x2f
        /*063e*/ 	.short	(.L_267 - .L_266)
	.align		4
.L_266:
        /*0640*/ 	.word	index@(_28header_files_timple_solver_c_calculate_intermediate_velocity_implicit_vectorised_2d_186_gpu)
        /*0644*/ 	.word	0x00000060


	//----- nvinfo : EIATTR_FRAME_SIZE
	.align		4
.L_267:
        /*0648*/ 	.byte	0x04, 0x11
        /*064a*/ 	.short	(.L_269 - .L_268)
	.align		4
.L_268:
        /*064c*/ 	.word	index@(_28header_files_timple_solver_c_time_implicit_solver_vectorised_2d_78_gpu__red)
        /*0650*/ 	.word	0x00000000


	//----- nvinfo : EIATTR_REGCOUNT
	.align		4
.L_269:
        /*0654*/ 	.byte	0x04, 0x2f
        /*0656*/ 	.short	(.L_271 - .L_270)
	.align		4
.L_270:
        /*0658*/ 	.word	index@(_28header_files_timple_solver_c_time_implicit_solver_vectorised_2d_78_gpu__red)
        /*065c*/ 	.word	0x0000000c


	//----- nvinfo : EIATTR_FRAME_SIZE
	.align		4
.L_271:
        /*0660*/ 	.byte	0x04, 0x11
        /*0662*/ 	.short	(.L_273 - .L_272)
	.align		4
.L_272:
        /*0664*/ 	.word	index@(_28header_files_timple_solver_c_time_implicit_solver_vectorised_2d_78_gpu)
        /*0668*/ 	.word	0x00000000


	//----- nvinfo : EIATTR_REGCOUNT
	.align		4
.L_273:
        /*066c*/ 	.byte	0x04, 0x2f
        /*066e*/ 	.short	(.L_275 - .L_274)
	.align		4
.L_274:
        /*0670*/ 	.word	index@(_28header_files_timple_solver_c_time_implicit_solver_vectorised_2d_78_gpu)
        /*0674*/ 	.word	0x0000001c


	//----- nvinfo : EIATTR_FRAME_SIZE
	.align		4
.L_275:
        /*0678*/ 	.byte	0x04, 0x11
        /*067a*/ 	.short	(.L_277 - .L_276)
	.align		4
.L_276:
        /*067c*/ 	.word	index@(_28header_files_timple_solver_c_time_implicit_solver_vectorised_2d_65_gpu)
        /*0680*/ 	.word	0x00000000


	//----- nvinfo : EIATTR_REGCOUNT
	.align		4
.L_277:
        /*0684*/ 	.byte	0x04, 0x2f
        /*0686*/ 	.short	(.L_279 - .L_278)
	.align		4
.L_278:
        /*0688*/ 	.word	index@(_28header_files_timple_solver_c_time_implicit_solver_vectorised_2d_65_gpu)
        /*068c*/ 	.word	0x00000016


	//----- nvinfo : EIATTR_FRAME_SIZE
	.align		4
.L_279:
        /*0690*/ 	.byte	0x04, 0x11
        /*0692*/ 	.short	(.L_281 - .L_280)
	.align		4
.L_280:
        /*0694*/ 	.word	index@(_28header_files_timple_solver_c_time_implicit_solver_vectorised_2d_54_gpu)
        /*0698*/ 	.word	0x00000000


	//----- nvinfo : EIATTR_REGCOUNT
	.align		4
.L_281:
        /*069c*/ 	.byte	0x04, 0x2f
        /*069e*/ 	.short	(.L_283 - .L_282)
	.align		4
.L_282:
        /*06a0*/ 	.word	index@(_28header_files_timple_solver_c_time_implicit_solver_vectorised_2d_54_gpu)
        /*06a4*/ 	.word	0x0000001e


	//----- nvinfo : EIATTR_FRAME_SIZE
	.align		4
.L_283:
        /*06a8*/ 	.byte	0x04, 0x11
        /*06aa*/ 	.short	(.L_285 - .L_284)
	.align		4
.L_284:
        /*06ac*/ 	.word	index@(_28header_files_timple_solver_c_time_implicit_solver_vectorised_44_gpu__red)
        /*06b0*/ 	.word	0x00000000


	//----- nvinfo : EIATTR_REGCOUNT
	.align		4
.L_285:
        /*06b4*/ 	.byte	0x04, 0x2f
        /*06b6*/ 	.short	(.L_287 - .L_286)
	.align		4
.L_286:
        /*06b8*/ 	.word	index@(_28header_files_timple_solver_c_time_implicit_solver_vectorised_44_gpu__red)
        /*06bc*/ 	.word	0x0000000c


	//----- nvinfo : EIATTR_FRAME_SIZE
	.align		4
.L_287:
        /*06c0*/ 	.byte	0x04, 0x11
        /*06c2*/ 	.short	(.L_289 - .L_288)
	.align		4
.L_288:
        /*06c4*/ 	.word	index@(_28header_files_timple_solver_c_time_implicit_solver_vectorised_44_gpu)
        /*06c8*/ 	.word	0x00000000


	//----- nvinfo : EIATTR_REGCOUNT
	.align		4
.L_289:
        /*06cc*/ 	.byte	0x04, 0x2f
        /*06ce*/ 	.short	(.L_291 - .L_290)
	.align		4
.L_290:
        /*06d0*/ 	.word	index@(_28header_files_timple_solver_c_time_implicit_solver_vectorised_44_gpu)
        /*06d4*/ 	.word	0x0000001a


	//----- nvinfo : EIATTR_FRAME_SIZE
	.align		4
.L_291:
        /*06d8*/ 	.byte	0x04, 0x11
        /*06da*/ 	.short	(.L_293 - .L_292)
	.align		4
.L_292:
        /*06dc*/ 	.word	index@(_28header_files_timple_solver_c_time_implicit_solver_vectorised_31_gpu)
        /*06e0*/ 	.word	0x00000000


	//----- nvinfo : EIATTR_REGCOUNT
	.align		4
.L_293:
        /*06e4*/ 	.byte	0x04, 0x2f
        /*06e6*/ 	.short	(.L_295 - .L_294)
	.align		4
.L_294:
        /*06e8*/ 	.word	index@(_28header_files_timple_solver_c_time_implicit_solver_vectorised_31_gpu)
        /*06ec*/ 	.word	0x0000001a


	//----- nvinfo : EIATTR_FRAME_SIZE
	.align		4
.L_295:
        /*06f0*/ 	.byte	0x04, 0x11
        /*06f2*/ 	.short	(.L_297 - .L_296)
	.align		4
.L_296:
        /*06f4*/ 	.word	index@(_28header_files_timple_solver_c_time_implicit_solver_vectorised_22_gpu)
        /*06f8*/ 	.word	0x00000000


	//----- nvinfo : EIATTR_REGCOUNT
	.align		4
.L_297:
        /*06fc*/ 	.byte	0x04, 0x2f
        /*06fe*/ 	.short	(.L_299 - .L_298)
	.align		4
.L_298:
        /*0700*/ 	.word	index@(_28header_files_timple_solver_c_time_implicit_solver_vectorised_22_gpu)
        /*0704*/ 	.word	0x00000020


	//----- nvinfo : EIATTR_FRAME_SIZE
	.align		4
.L_299:
        /*0708*/ 	.byte	0x04, 0x11
        /*070a*/ 	.short	(.L_301 - .L_300)
	.align		4
.L_300:
        /*070c*/ 	.word	index@(_22header_files_mat_lib_c_multiply_sparse_matrix_vector_gpu_59_gpu)
        /*0710*/ 	.word	0x00000000


	//----- nvinfo : EIATTR_REGCOUNT
	.align		4
.L_301:
        /*0714*/ 	.byte	0x04, 0x2f
        /*0716*/ 	.short	(.L_303 - .L_302)
	.align		4
.L_302:
        /*0718*/ 	.word	index@(_22header_files_mat_lib_c_multiply_sparse_matrix_vector_gpu_59_gpu)
        /*071c*/ 	.word	0x0000002c


	//----- nvinfo : EIATTR_FRAME_SIZE
	.align		4
.L_303:
        /*0720*/ 	.byte	0x04, 0x11
        /*0722*/ 	.short	(.L_305 - .L_304)
	.align		4
.L_304:
        /*0724*/ 	.word	index@(_22header_files_mat_lib_c_multiply_sparse_matrix_vector_vectorised_gpu_34_gpu)
        /*0728*/ 	.word	0x00000000


	//----- nvinfo : EIATTR_REGCOUNT
	.align		4
.L_305:
        /*072c*/ 	.byte	0x04, 0x2f
        /*072e*/ 	.short	(.L_307 - .L_306)
	.align		4
.L_306:
        /*0730*/ 	.word	index@(_22header_files_mat_lib_c_multiply_sparse_matrix_vector_vectorised_gpu_34_gpu)
        /*0734*/ 	.word	0x0000004d


	//----- nvinfo : EIATTR_MIN_STACK_SIZE
	.align		4
.L_307:
        /*0738*/ 	.byte	0x04, 0x12
        /*073a*/ 	.short	(.L_309 - .L_308)
	.align		4
.L_308:
        /*073c*/ 	.word	index@(_22header_files_mat_lib_c_multiply_sparse_matrix_vector_gpu_59_gpu)
        /*0740*/ 	.word	0x00000000


	//----- nvinfo : EIATTR_MIN_STACK_SIZE
	.align		4
.L_309:
        /*0744*/ 	.byte	0x04, 0x12
        /*0746*/ 	.short	(.L_311 - .L_310)
	.align		4
.L_310:
        /*0748*/ 	.word	index@(_22header_files_mat_lib_c_multiply_sparse_matrix_vector_vectorised_gpu_34_gpu)
        /*074c*/ 	.word	0x00000000


	//----- nvinfo : EIATTR_MIN_STACK_SIZE
	.align		4
.L_311:
        /*0750*/ 	.byte	0x04, 0x12
        /*0752*/ 	.short	(.L_313 - .L_312)
	.align		4
.L_312:
        /*0754*/ 	.word	index@(_28header_files_timple_solver_c_update_boundary_pressure_vectorised_2d_668_gpu)
        /*0758*/ 	.word	0x00000000


	//----- nvinfo : EIATTR_MIN_STACK_SIZE
	.align		4
.L_313:
        /*075c*/ 	.byte	0x04, 0x12
        /*075e*/ 	.short	(.L_315 - .L_314)
	.align		4
.L_314:
        /*0760*/ 	.word	index@(_28header_files_timple_solver_c_update_boundary_pressure_vectorised_621_gpu)
        /*0764*/ 	.word	0x00000000


	//----- nvinfo : EIATTR_MIN_STACK_SIZE
	.align		4
.L_315:
        /*0768*/ 	.byte	0x04, 0x12
        /*076a*/ 	.short	(.L_317 - .L_316)
	.align		4
.L_316:
        /*076c*/ 	.word	index@(_28header_files_timple_solver_c_update_velocity_implicit_vectorised_2d_610_gpu)
        /*0770*/ 	.word	0x00000000


	//----- nvinfo : EIATTR_MIN_STACK_SIZE
	.align		4
.L_317:
        /*0774*/ 	.byte	0x04, 0x12
        /*0776*/ 	.short	(.L_319 - .L_318)
	.align		4
.L_318:
        /*0778*/ 	.word	index@(_28header_files_timple_solver_c_update_velocity_implicit_vectorised_2d_598_gpu)
        /*077c*/ 	.word	0x00000000


	//----- nvinfo : EIATTR_MIN_STACK_SIZE
	.align		4
.L_319:
        /*0780*/ 	.byte	0x04, 0x12
        /*0782*/ 	.short	(.L_321 - .L_320)
	.align		4
.L_320:
        /*0784*/ 	.word	index@(_28header_files_timple_solver_c_update_velocity_implicit_vectorised_586_gpu)
        /*0788*/ 	.word	0x00000000


	//----- nvinfo : EIATTR_MIN_STACK_SIZE
	.align		4
.L_321:
        /*078c*/ 	.byte	0x04, 0x12
        /*078e*/ 	.short	(.L_323 - .L_322)
	.align		4
.L_322:
        /*0790*/ 	.word	index@(_28header_files_timple_solver_c_update_velocity_implicit_vectorised_574_gpu)
        /*0794*/ 	.word	0x00000000


	//----- nvinfo : EIATTR_MIN_STACK_SIZE
	.align		4
.L_323:
        /*0798*/ 	.byte	0x04, 0x12
        /*079a*/ 	.short	(.L_325 - .L_324)
	.align		4
.L_324:
        /*079c*/ 	.word	index@(_28header_files_timple_solver_c_prolongate_corrections_vectorised_2d_560_gpu)
        /*07a0*/ 	.word	0x00000000


	//----- nvinfo : EIATTR_MIN_STACK_SIZE
	.align		4
.L_325:
        /*07a4*/ 	.byte	0x04, 0x12
        /*07a6*/ 	.short	(.L_327 - .L_326)
	.align		4
.L_326:
        /*07a8*/ 	.word	index@(_28header_files_timple_solver_c_prolongate_corrections_vectorised_2d_547_gpu)
        /*07ac*/ 	.word	0x00000000


	//----- nvinfo : EIATTR_MIN_STACK_SIZE
	.align		4
.L_327:
        /*07b0*/ 	.byte	0x04, 0x12
        /*07b2*/ 	.short	(.L_329 - .L_328)
	.align		4
.L_328:
        /*07b4*/ 	.word	index@(_28header_files_timple_solver_c_prolongate_corrections_vectorised_535_gpu)
        /*07b8*/ 	.word	0x00000000


	//----- nvinfo : EIATTR_MIN_STACK_SIZE
	.align		4
.L_329:
        /*07bc*/ 	.byte	0x04, 0x12
        /*07be*/ 	.short	(.L_331 - .L_330)
	.align		4
.L_330:
        /*07c0*/ 	.word	index@(_28header_files_timple_solver_c_prolongate_corrections_vectorised_521_gpu)
        /*07c4*/ 	.word	0x00000000


	//----- nvinfo : EIATTR_MIN_STACK_SIZE
	.align		4
.L_331:
        /*07c8*/ 	.byte	0x04, 0x12
        /*07ca*/ 	.short	(.L_333 - .L_332)
	.align		4
.L_332:
        /*07cc*/ 	.word	index@(_28header_files_timple_solver_c_restrict_residuals_vectorised_2d_504_gpu)
        /*07d0*/ 	.word	0x00000000


	//----- nvinfo : EIATTR_MIN_STACK_SIZE
	.align		4
.L_333:
        /*07d4*/ 	.byte	0x04, 0x12
        /*07d6*/ 	.short	(.L_335 - .L_334)
	.align		4
.L_334:
        /*07d8*/ 	.word	index@(_28header_files_timple_solver_c_restrict_residuals_vectorised_485_gpu)
        /*07dc*/ 	.word	0x00000000


	//----- nvinfo : EIATTR_MIN_STACK_SIZE
	.align		4
.L_335:
        /*07e0*/ 	.byte	0x04, 0x12
        /*07e2*/ 	.short	(.L_337 - .L_336)
	.align		4
.L_336:
        /*07e4*/ 	.word	index@(_28header_files_timple_solver_c_calculate_residuals_vectorised_2d_465_gpu)
        /*07e8*/ 	.word	0x00000000


	//----- nvinfo : EIATTR_MIN_STACK_SIZE
	.align		4
.L_337:
        /*07ec*/ 	.byte	0x04, 0x12
        /*07ee*/ 	.short	(.L_339 - .L_338)
	.align		4
.L_338:
        /*07f0*/ 	.word	index@(_28header_files_timple_solver_c_calculate_residuals_vectorised_447_gpu)
        /*07f4*/ 	.word	0x00000000


	//----- nvinfo : EIATTR_MIN_STACK_SIZE
	.align		4
.L_339:
        /*07f8*/ 	.byte	0x04, 0x12
        /*07fa*/ 	.short	(.L_341 - .L_340)
	.align		4
.L_340:
        /*07fc*/ 	.word	index@(_28header_files_timple_solver_c_relaxation_vectorised_2d_426_gpu)
        /*0800*/ 	.word	0x00000000


	//----- nvinfo : EIATTR_MIN_STACK_SIZE
	.align		4
.L_341:
        /*0804*/ 	.byte	0x04, 0x12
        /*0806*/ 	.short	(.L_343 - .L_342)
	.align		4
.L_342:
        /*0808*/ 	.word	index@(_28header_files_timple_solver_c_relaxation_vectorised_2d_422_gpu)
        /*080c*/ 	.word	0x00000000


	//----- nvinfo : EIATTR_MIN_STACK_SIZE
	.align		4
.L_343:
        /*0810*/ 	.byte	0x04, 0x12
        /*0812*/ 	.short	(.L_345 - .L_344)
	.align		4
.L_344:
        /*0814*/ 	.word	index@(_28header_files_timple_solver_c_relaxation_vectorised_2d_411_gpu)
        /*0818*/ 	.word	0x00000000


	//----- nvinfo : EIATTR_MIN_STACK_SIZE
	.align		4
.L_345:
        /*081c*/ 	.byte	0x04, 0x12
        /*081e*/ 	.short	(.L_347 - .L_346)
	.align		4
.L_346:
        /*0820*/ 	.word	index@(_28header_files_timple_solver_c_relaxation_vectorised_386_gpu)
        /*0824*/ 	.word	0x00000000


	//----- nvinfo : EIATTR_MIN_STACK_SIZE
	.align		4
.L_347:
        /*0828*/ 	.byte	0x04, 0x12
        /*082a*/ 	.short	(.L_349 - .L_348)
	.align		4
.L_348:
        /*082c*/ 	.word	index@(_28header_files_timple_solver_c_relaxation_vectorised_382_gpu)
        /*0830*/ 	.word	0x00000000


	//----- nvinfo : EIATTR_MIN_STACK_SIZE
	.align		4
.L_349:
        /*0834*/ 	.byte	0x04, 0x12
        /*0836*/ 	.short	(.L_351 - .L_350)
	.align		4
.L_350:
        /*0838*/ 	.word	index@(_28header_files_timple_solver_c_relaxation_vectorised_370_gpu)
        /*083c*/ 	.word	0x00000000


	//----- nvinfo : EIATTR_MIN_STACK_SIZE
	.align		4
.L_351:
        /*0840*/ 	.byte	0x04, 0x12
        /*0842*/ 	.short	(.L_353 - .L_352)
	.align		4
.L_352:
        /*0844*/ 	.word	index@(_28header_files_timple_solver_c_update_boundary_pprime_vectorised_2d_346_gpu)
        /*0848*/ 	.word	0x00000000


	//----- nvinfo : EIATTR_MIN_STACK_SIZE
	.align		4
.L_353:
        /*084c*/ 	.byte	0x04, 0x12
        /*084e*/ 	.short	(.L_355 - .L_354)
	.align		4
.L_354:
        /*0850*/ 	.word	index@(_28header_files_timple_solver_c_update_boundary_pprime_vectorised_324_gpu)
        /*0854*/ 	.word	0x00000000


	//----- nvinfo : EIATTR_MIN_STACK_SIZE
	.align		4
.L_355:
        /*0858*/ 	.byte	0x04, 0x12
        /*085a*/ 	.short	(.L_357 - .L_356)
	.align		4
.L_356:
        /*085c*/ 	.word	index@(_28header_files_timple_solver_c_calculate_mass_residual_implicit_vectorised_2d_270_gpu__red)
        /*0860*/ 	.word	0x00000000


	//----- nvinfo : EIATTR_MIN_STACK_SIZE
	.align		4
.L_357:
        /*0864*/ 	.byte	0x04, 0x12
        /*0866*/ 	.short	(.L_359 - .L_358)
	.align		4
.L_358:
        /*0868*/ 	.word	index@(_28header_files_timple_solver_c_calculate_mass_residual_implicit_vectorised_2d_270_gpu)
        /*086c*/ 	.word	0x00000000


	//----- nvinfo : EIATTR_MIN_STACK_SIZE
	.align		4
.L_359:
        /*0870*/ 	.byte	0x04, 0x12
        /*0872*/ 	.short	(.L_361 - .L_360)
	.align		4
.L_360:
        /*0874*/ 	.word	index@(_28header_files_timple_solver_c_calculate_mass_residual_implicit_vectorised_247_gpu__red)
        /*0878*/ 	.word	0x00000000


	//----- nvinfo : EIATTR_MIN_STACK_SIZE
	.align		4
.L_361:
        /*087c*/ 	.byte	0x04, 0x12
        /*087e*/ 	.short	(.L_363 - .L_362)
	.align		4
.L_362:
        /*0880*/ 	.word	index@(_28header_files_timple_solver_c_calculate_mass_residual_implicit_vectorised_247_gpu)
        /*0884*/ 	.word	0x00000000


	//----- nvinfo : EIATTR_MIN_STACK_SIZE
	.align		4
.L_363:
        /*0888*/ 	.byte	0x04, 0x12
        /*088a*/ 	.short	(.L_365 - .L_364)
	.align		4
.L_364:
        /*088c*/ 	.word	index@(_28header_files_timple_solver_c_calculate_intermediate_velocity_implicit_vectorised_2d_186_gpu)
        /*0890*/ 	.word	0x00000000


	//----- nvinfo : EIATTR_MIN_STACK_SIZE
	.align		4
.L_365:
        /*0894*/ 	.byte	0x04, 0x12
        /*0896*/ 	.short	(.L_367 - .L_366)
	.align		4
.L_366:
        /*0898*/ 	.word	index@(_28header_files_timple_solver_c_time_implicit_solver_vectorised_2d_78_gpu__red)
        /*089c*/ 	.word	0x00000000


	//----- nvinfo : EIATTR_MIN_STACK_SIZE
	.align		4
.L_367:
        /*08a0*/ 	.byte	0x04, 0x12
        /*08a2*/ 	.short	(.L_369 - .L_368)
	.align		4
.L_368:
        /*08a4*/ 	.word	index@(_28header_files_timple_solver_c_time_implicit_solver_vectorised_2d_78_gpu)
        /*08a8*/ 	.word	0x00000000


	//----- nvinfo : EIATTR_MIN_STACK_SIZE
	.align		4
.L_369:
        /*08ac*/ 	.byte	0x04, 0x12
        /*08ae*/ 	.short	(.L_371 - .L_370)
	.align		4
.L_370:
        /*08b0*/ 	.word	index@(_28header_files_timple_solver_c_time_implicit_solver_vectorised_2d_65_gpu)
        /*08b4*/ 	.word	0x00000000


	//----- nvinfo : EIATTR_MIN_STACK_SIZE
	.align		4
.L_371:
        /*08b8*/ 	.byte	0x04, 0x12
        /*08ba*/ 	.short	(.L_373 - .L_372)
	.align		4
.L_372:
        /*08bc*/ 	.word	index@(_28header_files_timple_solver_c_time_implicit_solver_vectorised_2d_54_gpu)
        /*08c0*/ 	.word	0x00000000


	//----- nvinfo : EIATTR_MIN_STACK_SIZE
	.align		4
.L_373:
        /*08c4*/ 	.byte	0x04, 0x12
        /*08c6*/ 	.short	(.L_375 - .L_374)
	.align		4
.L_374:
        /*08c8*/ 	.word	index@(_28header_files_timple_solver_c_time_implicit_solver_vectorised_44_gpu__red)
        /*08cc*/ 	.word	0x00000000


	//----- nvinfo : EIATTR_MIN_STACK_SIZE
	.align		4
.L_375:
        /*08d0*/ 	.byte	0x04, 0x12
        /*08d2*/ 	.short	(.L_377 - .L_376)
	.align		4
.L_376:
        /*08d4*/ 	.word	index@(_28header_files_timple_solver_c_time_implicit_solver_vectorised_44_gpu)
        /*08d8*/ 	.word	0x00000000


	//----- nvinfo : EIATTR_MIN_STACK_SIZE
	.align		4
.L_377:
        /*08dc*/ 	.byte	0x04, 0x12
        /*08de*/ 	.short	(.L_379 - .L_378)
	.align		4
.L_378:
        /*08e0*/ 	.word	index@(_28header_files_timple_solver_c_time_implicit_solver_vectorised_31_gpu)
        /*08e4*/ 	.word	0x00000000


	//----- nvinfo : EIATTR_MIN_STACK_SIZE
	.align		4
.L_379:
        /*08e8*/ 	.byte	0x04, 0x12
        /*08ea*/ 	.short	(.L_381 - .L_380)
	.align		4
.L_380:
        /*08ec*/ 	.word	index@(_28header_files_timple_solver_c_time_implicit_solver_vectorised_22_gpu)
        /*08f0*/ 	.word	0x00000000


	//----- nvinfo : EIATTR_MIN_STACK_SIZE
	.align		4
.L_381:
        /*08f4*/ 	.byte	0x04, 0x12
        /*08f6*/ 	.short	(.L_383 - .L_382)
	.align		4
.L_382:
        /*08f8*/ 	.word	index@(_37header_files_fractional_step_solver_c_FS_update_boundary_pressure_vectorised_2d_526_gpu)
        /*08fc*/ 	.word	0x00000000


	//----- nvinfo : EIATTR_MIN_STACK_SIZE
	.align		4
.L_383:
        /*0900*/ 	.byte	0x04, 0x12
        /*0902*/ 	.short	(.L_385 - .L_384)
	.align		4
.L_384:
        /*0904*/ 	.word	index@(_37header_files_fractional_step_solver_c_FS_update_boundary_pressure_vectorised_502_gpu)
        /*0908*/ 	.word	0x00000000


	//----- nvinfo : EIATTR_MIN_STACK_SIZE
	.align		4
.L_385:
        /*090c*/ 	.byte	0x04, 0x12
        /*090e*/ 	.short	(.L_387 - .L_386)
	.align		4
.L_386:
        /*0910*/ 	.word	index@(_37header_files_fractional_step_solver_c_FS_update_velocity_vectorised_2d_489_gpu__red)
        /*0914*/ 	.word	0x00000000


	//----- nvinfo : EIATTR_MIN_STACK_SIZE
	.align		4
.L_387:
        /*0918*/ 	.byte	0x04, 0x12
        /*091a*/ 	.short	(.L_389 - .L_388)
	.align		4
.L_388:
        /*091c*/ 	.word	index@(_37header_files_fractional_step_solver_c_FS_update_velocity_vectorised_2d_489_gpu)
        /*0920*/ 	.word	0x00000000


	//----- nvinfo : EIATTR_MIN_STACK_SIZE
	.align		4
.L_389:
        /*0924*/ 	.byte	0x04, 0x12
        /*0926*/ 	.short	(.L_391 - .L_390)
	.align		4
.L_390:
        /*0928*/ 	.word	index@(_37header_files_fractional_step_solver_c_FS_update_velocity_vectorised_2d_475_gpu)
        /*092c*/ 	.word	0x00000000


	//----- nvinfo : EIATTR_MIN_STACK_SIZE
	.align		4
.L_391:
        /*0930*/ 	.byte	0x04, 0x12
        /*0932*/ 	.short	(.L_393 - .L_392)
	.align		4
.L_392:
        /*0934*/ 	.word	index@(_37header_files_fractional_step_solver_c_FS_update_velocity_vectorised_464_gpu__red)
        /*0938*/ 	.word	0x00000000


	//----- nvinfo : EIATTR_MIN_STACK_SIZE
	.align		4
.L_393:
        /*093c*/ 	.byte	0x04, 0x12
        /*093e*/ 	.short	(.L_395 - .L_394)
	.align		4
.L_394:
        /*0940*/ 	.word	index@(_37header_files_fractional_step_solver_c_FS_update_velocity_vectorised_464_gpu)
        /*0944*/ 	.word	0x00000000


	//----- nvinfo : EIATTR_MIN_STACK_SIZE
	.align		4
.L_395:
        /*0948*/ 	.byte	0x04, 0x12
        /*094a*/ 	.short	(.L_397 - .L_396)
	.align		4
.L_396:
        /*094c*/ 	.word	index@(_37header_files_fractional_step_solver_c_FS_update_velocity_vectorised_448_gpu)
        /*0950*/ 	.word	0x00000000


	//----- nvinfo : EIATTR_MIN_STACK_SIZE
	.align		4
.L_397:
        /*0954*/ 	.byte	0x04, 0x12
        /*0956*/ 	.short	(.L_399 - .L_398)
	.align		4
.L_398:
        /*0958*/ 	.word	index@(_37header_files_fractional_step_solver_c_FS_calculate_residuals_vectorised_2d_430_gpu)
        /*095c*/ 	.word	0x00000000


	//----- nvinfo : EIATTR_MIN_STACK_SIZE
	.align		4
.L_399:
        /*0960*/ 	.byte	0x04, 0x12
        /*0962*/ 	.short	(.L_401 - .L_400)
	.align		4
.L_400:
        /*0964*/ 	.word	index@(_37header_files_fractional_step_solver_c_FS_calculate_residuals_vectorised_416_gpu)
        /*0968*/ 	.word	0x00000000


	//----- nvinfo : EIATTR_MIN_STACK_SIZE
	.align		4
.L_401:
        /*096c*/ 	.byte	0x04, 0x12
        /*096e*/ 	.short	(.L_403 - .L_402)
	.align		4
.L_402:
        /*0970*/ 	.word	index@(_37header_files_fractional_step_solver_c_FS_prolongate_corrections_vectorised_2d_404_gpu)
        /*0974*/ 	.word	0x00000000


	//----- nvinfo : EIATTR_MIN_STACK_SIZE
	.align		4
.L_403:
        /*0978*/ 	.byte	0x04, 0x12
        /*097a*/ 	.short	(.L_405 - .L_404)
	.align		4
.L_404:
        /*097c*/ 	.word	index@(_37header_files_fractional_step_solver_c_FS_prolongate_corrections_vectorised_2d_392_gpu)
        /*0980*/ 	.word	0x00000000


	//----- nvinfo : EIATTR_MIN_STACK_SIZE
	.align		4
.L_405:
        /*0984*/ 	.byte	0x04, 0x12
        /*0986*/ 	.short	(.L_407 - .L_406)
	.align		4
.L_406:
        /*0988*/ 	.word	index@(_37header_files_fractional_step_solver_c_FS_prolongate_corrections_vectorised_382_gpu)
        /*098c*/ 	.word	0x00000000


	//----- nvinfo : EIATTR_MIN_STACK_SIZE
	.align		4
.L_407:
        /*0990*/ 	.byte	0x04, 0x12
        /*0992*/ 	.short	(.L_409 - .L_408)
	.align		4
.L_408:
        /*0994*/ 	.word	index@(_37header_files_fractional_step_solver_c_FS_prolongate_corrections_vectorised_370_gpu)
        /*0998*/ 	.word	0x00000000


	//----- nvinfo : EIATTR_MIN_STACK_SIZE
	.align		4
.L_409:
        /*099c*/ 	.byte	0x04, 0x12
        /*099e*/ 	.short	(.L_411 - .L_410)
	.align		4
.L_410:
        /*09a0*/ 	.word	index@(_37header_files_fractional_step_solver_c_FS_restrict_residuals_vectorised_2d_353_gpu)
        /*09a4*/ 	.word	0x00000000


	//----- nvinfo : EIATTR_MIN_STACK_SIZE
	.align		4
.L_411:
        /*09a8*/ 	.byte	0x04, 0x12
        /*09aa*/ 	.short	(.L_413 - .L_412)
	.align		4
.L_412:
        /*09ac*/ 	.word	index@(_37header_files_fractional_step_solver_c_FS_restrict_residuals_vectorised_336_gpu)
        /*09b0*/ 	.word	0x00000000


	//----- nvinfo : EIATTR_MIN_STACK_SIZE
	.align		4
.L_413:
        /*09b4*/ 	.byte	0x04, 0x12
        /*09b6*/ 	.short	(.L_415 - .L_414)
	.align		4
.L_414:
        /*09b8*/ 	.word	index@(_37header_files_fractional_step_solver_c_FS_relaxation_vectorised_2d_318_gpu)
        /*09bc*/ 	.word	0x00000000


	//----- nvinfo : EIATTR_MIN_STACK_SIZE
	.align		4
.L_415:
        /*09c0*/ 	.byte	0x04, 0x12
        /*09c2*/ 	.short	(.L_417 - .L_416)
	.align		4
.L_416:
        /*09c4*/ 	.word	index@(_37header_files_fractional_step_solver_c_FS_relaxation_vectorised_2d_314_gpu)
        /*09c8*/ 	.word	0x00000000


	//----- nvinfo : EIATTR_MIN_STACK_SIZE
	.align		4
.L_417:
        /*09cc*/ 	.byte	0x04, 0x12
        /*09ce*/ 	.short	(.L_419 - .L_418)
	.align		4
.L_418:
        /*09d0*/ 	.word	index@(_37header_files_fractional_step_solver_c_FS_relaxation_vectorised_2d_302_gpu)
        /*09d4*/ 	.word	0x00000000


	//----- nvinfo : EIATTR_MIN_STACK_SIZE
	.align		4
.L_419:
        /*09d8*/ 	.byte	0x04, 0x12
        /*09da*/ 	.short	(.L_421 - .L_420)
	.align		4
.L_420:
        /*09dc*/ 	.word	index@(_37header_files_fractional_step_solver_c_FS_relaxation_vectorised_275_gpu)
        /*09e0*/ 	.word	0x00000000


	//----- nvinfo : EIATTR_MIN_STACK_SIZE
	.align		4
.L_421:
        /*09e4*/ 	.byte	0x04, 0x12
        /*09e6*/ 	.short	(.L_423 - .L_422)
	.align		4
.L_422:
        /*09e8*/ 	.word	index@(_37header_files_fractional_step_solver_c_FS_relaxation_vectorised_271_gpu)
        /*09ec*/ 	.word	0x00000000


	//----- nvinfo : EIATTR_MIN_STACK_SIZE
	.align		4
.L_423:
        /*09f0*/ 	.byte	0x04, 0x12
        /*09f2*/ 	.short	(.L_425 - .L_424)
	.align		4
.L_424:
        /*09f4*/ 	.word	index@(_37header_files_fractional_step_solver_c_FS_relaxation_vectorised_260_gpu)
        /*09f8*/ 	.word	0x00000000


	//----- nvinfo : EIATTR_MIN_STACK_SIZE
	.align		4
.L_425:
        /*09fc*/ 	.byte	0x04, 0x12
        /*09fe*/ 	.short	(.L_427 - .L_426)
	.align		4
.L_426:
        /*0a00*/ 	.word	index@(_37header_files_fractional_step_solver_c_FS_calculate_boundary_dpdn_vectorised_2d_206_gpu)
        /*0a04*/ 	.word	0x00000000


	//----- nvinfo : EIATTR_MIN_STACK_SIZE
	.align		4
.L_427:
        /*0a08*/ 	.byte	0x04, 0x12
        /*0a0a*/ 	.short	(.L_429 - .L_428)
	.align		4
.L_428:
        /*0a0c*/ 	.word	index@(_37header_files_fractional_step_solver_c_FS_calculate_boundary_dpdn_vectorised_192_gpu)
        /*0a10*/ 	.word	0x00000000


	//----- nvinfo : EIATTR_MIN_STACK_SIZE
	.align		4
.L_429:
        /*0a14*/ 	.byte	0x04, 0x12
        /*0a16*/ 	.short	(.L_431 - .L_430)
	.align		4
.L_430:
        /*0a18*/ 	.word	index@(_37header_files_fractional_step_solver_c_FS_calculate_mass_residual_vectorised_2d_177_gpu)
        /*0a1c*/ 	.word	0x00000000


	//----- nvinfo : EIATTR_MIN_STACK_SIZE
	.align		4
.L_431:
        /*0a20*/ 	.byte	0x04, 0x12
        /*0a22*/ 	.short	(.L_433 - .L_432)
	.align		4
.L_432:
        /*0a24*/ 	.word	index@(_37header_files_fractional_step_solver_c_FS_calculate_mass_residual_vectorised_161_gpu)
        /*0a28*/ 	.word	0x00000000


	//----- nvinfo : EIATTR_MIN_STACK_SIZE
	.align		4
.L_433:
        /*0a2c*/ 	.byte	0x04, 0x12
        /*0a2e*/ 	.short	(.L_435 - .L_434)
	.align		4
.L_434:
        /*0a30*/ 	.word	index@(_37header_files_fractional_step_solver_c_FS_calculate_intermediate_velocity_vectorised_2d_142_gpu)
        /*0a34*/ 	.word	0x00000000


	//----- nvinfo : EIATTR_MIN_STACK_SIZE
	.align		4
.L_435:
        /*0a38*/ 	.byte	0x04, 0x12
        /*0a3a*/ 	.short	(.L_437 - .L_436)
	.align		4
.L_436:
        /*0a3c*/ 	.word	index@(_37header_files_fractional_step_solver_c_FS_calculate_intermediate_velocity_vectorised_2d_133_gpu)
        /*0a40*/ 	.word	0x00000000


	//----- nvinfo : EIATTR_MIN_STACK_SIZE
	.align		4
.L_437:
        /*0a44*/ 	.byte	0x04, 0x12
        /*0a46*/ 	.short	(.L_439 - .L_438)
	.align		4
.L_438:
        /*0a48*/ 	.word	index@(_37header_files_fractional_step_solver_c_FS_calculate_intermediate_velocity_vectorised_115_gpu)
        /*0a4c*/ 	.word	0x00000000


	//----- nvinfo : EIATTR_MIN_STACK_SIZE
	.align		4
.L_439:
        /*0a50*/ 	.byte	0x04, 0x12
        /*0a52*/ 	.short	(.L_441 - .L_440)
	.align		4
.L_440:
        /*0a54*/ 	.word	index@(_37header_files_fractional_step_solver_c_FS_calculate_intermediate_velocity_vectorised_105_gpu)
        /*0a58*/ 	.word	0x00000000


	//----- nvinfo : EIATTR_MIN_STACK_SIZE
	.align		4
.L_441:
        /*0a5c*/ 	.byte	0x04, 0x12
        /*0a5e*/ 	.short	(.L_443 - .L_442)
	.align		4
.L_442:
        /*0a60*/ 	.word	index@(_37header_files_fractional_step_solver_c_FS_calculate_intermediate_velocity_vectorised_96_gpu)
        /*0a64*/ 	.word	0x00000000


	//----- nvinfo : EIATTR_MIN_STACK_SIZE
	.align		4
.L_443:
        /*0a68*/ 	.byte	0x04, 0x12
        /*0a6a*/ 	.short	(.L_445 - .L_444)
	.align		4
.L_444:
        /*0a6c*/ 	.word	index@(_37header_files_fractional_step_solver_c_fractional_step_explicit_vectorised_2d_69_gpu__red)
        /*0a70*/ 	.word	0x00000000


	//----- nvinfo : EIATTR_MIN_STACK_SIZE
	.align		4
.L_445:
        /*0a74*/ 	.byte	0x04, 0x12
        /*0a76*/ 	.short	(.L_447 - .L_446)
	.align		4
.L_446:
        /*0a78*/ 	.word	index@(_37header_files_fractional_step_solver_c_fractional_step_explicit_vectorised_2d_69_gpu)
        /*0a7c*/ 	.word	0x00000000


	//----- nvinfo : EIATTR_MIN_STACK_SIZE
	.align		4
.L_447:
        /*0a80*/ 	.byte	0x04, 0x12
        /*0a82*/ 	.short	(.L_449 - .L_448)
	.align		4
.L_448:
        /*0a84*/ 	.word	index@(_37header_files_fractional_step_solver_c_fractional_step_explicit_vectorised_2d_54_gpu)
        /*0a88*/ 	.word	0x00000000


	//----- nvinfo : EIATTR_MIN_STACK_SIZE
	.align		4
.L_449:
        /*0a8c*/ 	.byte	0x04, 0x12
        /*0a8e*/ 	.short	(.L_451 - .L_450)
	.align		4
.L_450:
        /*0a90*/ 	.word	index@(_37header_files_fractional_step_solver_c_fractional_step_explicit_vectorised_41_gpu__red)
        /*0a94*/ 	.word	0x00000000


	//----- nvinfo : EIATTR_MIN_STACK_SIZE
	.align		4
.L_451:
        /*0a98*/ 	.byte	0x04, 0x12
        /*0a9a*/ 	.short	(.L_453 - .L_452)
	.align		4
.L_452:
        /*0a9c*/ 	.word	index@(_37header_files_fractional_step_solver_c_fractional_step_explicit_vectorised_41_gpu)
        /*0aa0*/ 	.word	0x00000000


	//----- nvinfo : EIATTR_MIN_STACK_SIZE
	.align		4
.L_453:
        /*0aa4*/ 	.byte	0x04, 0x12
        /*0aa6*/ 	.short	(.L_455 - .L_454)
	.align		4
.L_454:
        /*0aa8*/ 	.word	index@(_37header_files_fractional_step_solver_c_fractional_step_explicit_vectorised_29_gpu)
        /*0aac*/ 	.word	0x00000000
.L_455:


//--------------------- .nv.info._22header_files_mat_lib_c_multiply_sparse_matrix_vector_gpu_59_gpu --------------------------
	.section	.nv.info._22header_files_mat_lib_c_multiply_sparse_matrix_vector_gpu_59_gpu,"",@"SHT_CUDA_INFO"
	.sectionflags	@""
	.align	4


	//----- nvinfo : EIATTR_CRS_STACK_SIZE
	.align		4
        /*0000*/ 	.byte	0x04, 0x1e
        /*0002*/ 	.short	(.L_457 - .L_456)
.L_456:
        /*0004*/ 	.word	0x00000000


	//----- nvinfo : EIATTR_MAX_THREADS
	.align		4
.L_457:
        /*0008*/ 	.byte	0x04, 0x05
        /*000a*/ 	.short	(.L_459 - .L_458)
.L_458:
        /*000c*/ 	.word	0x00000080
        /*0010*/ 	.word	0x00000001
        /*0014*/ 	.word	0x00000001


	//----- nvinfo : EIATTR_EXIT_INSTR_OFFSETS
	.align		4
.L_459:
        /*0018*/ 	.byte	0x04, 0x1c
        /*001a*/ 	.short	(.L_461 - .L_460)


	//   ....[0]....
.L_460:
        /*001c*/ 	.word	0x00000a60


	//----- nvinfo : EIATTR_MERCURY_ISA_VERSION
	.align		4
.L_461:
        /*0020*/ 	.byte	0x03, 0x5f
        /*0022*/ 	.short	0x0000


	//----- nvinfo : EIATTR_NUM_BARRIERS
	.align		4
        /*0024*/ 	.byte	0x02, 0x4c
        /*0026*/ 	.byte	0x01
	.zero		1


	//----- nvinfo : EIATTR_MAXREG_COUNT
	.align		4
        /*0028*/ 	.byte	0x03, 0x1b
        /*002a*/ 	.short	0x00ff


	//----- nvinfo : EIATTR_KPARAM_INFO
	.align		4
        /*002c*/ 	.byte	0x04, 0x17
        /*002e*/ 	.short	(.L_463 - .L_462)
.L_462:
        /*0030*/ 	.word	0x00000000
        /*0034*/ 	.short	0x0000
        /*0036*/ 	.short	0x0000
        /*0038*/ 	.byte	0x00, 0xf0, 0x11, 0x00


	//----- nvinfo : EIATTR_KPARAM_INFO
	.align		4
.L_463:
        /*003c*/ 	.byte	0x04, 0x17
        /*003e*/ 	.short	(.L_465 - .L_464)
.L_464:
        /*0040*/ 	.word	0x00000000
        /*0044*/ 	.short	0x0001
        /*0046*/ 	.short	0x0004
        /*0048*/ 	.byte	0x00, 0xf0, 0x11, 0x00


	//----- nvinfo : EIATTR_KPARAM_INFO
	.align		4
.L_465:
        /*004c*/ 	.byte	0x04, 0x17
        /*004e*/ 	.short	(.L_467 - .L_466)
.L_466:
        /*0050*/ 	.word	0x00000000
        /*0054*/ 	.short	0x0002
        /*0056*/ 	.short	0x0008
        /*0058*/ 	.byte	0x00, 0xf0, 0x21, 0x00


	//----- nvinfo : EIATTR_KPARAM_INFO
	.align		4
.L_467:
        /*005c*/ 	.byte	0x04, 0x17
        /*005e*/ 	.short	(.L_469 - .L_468)
.L_468:
        /*0060*/ 	.word	0x00000000
        /*0064*/ 	.short	0x0003
        /*0066*/ 	.short	0x0010
        /*0068*/ 	.byte	0x00, 0xf0, 0x21, 0x00


	//----- nvinfo : EIATTR_KPARAM_INFO
	.align		4
.L_469:
        /*006c*/ 	.byte	0x04, 0x17
        /*006e*/ 	.short	(.L_471 - .L_470)
.L_470:
        /*0070*/ 	.word	0x00000000
        /*0074*/ 	.short	0x0004
        /*0076*/ 	.short	0x0018
        /*0078*/ 	.byte	0x00, 0xf0, 0x21, 0x00


	//----- nvinfo : EIATTR_KPARAM_INFO
	.align		4
.L_471:
        /*007c*/ 	.byte	0x04, 0x17
        /*007e*/ 	.short	(.L_473 - .L_472)
.L_472:
        /*0080*/ 	.word	0x00000000
        /*0084*/ 	.short	0x0005
        /*0086*/ 	.short	0x0020
        /*0088*/ 	.byte	0x00, 0xf0, 0x21, 0x00


	//----- nvinfo : EIATTR_CBANK_PARAM_SIZE
	.align		4
.L_473:
        /*008c*/ 	.byte	0x03, 0x19
        /*008e*/ 	.short	0x0028


	//----- nvinfo : EIATTR_PARAM_CBANK
	.align		4
        /*0090*/ 	.byte	0x04, 0x0a
        /*0092*/ 	.short	(.L_475 - .L_474)
	.align		4
.L_474:
        /*0094*/ 	.word	index@(.nv.constant0._22header_files_mat_lib_c_multiply_sparse_matrix_vector_gpu_59_gpu)
        /*0098*/ 	.short	0x0160
        /*009a*/ 	.short	0x0028


	//----- nvinfo : EIATTR_SW2861232_WAR
	.align		4
.L_475:
        /*009c*/ 	.byte	0x01, 0x35
	.zero		2


	//----- nvinfo : EIATTR_CUDA_API_VERSION
	.align		4
        /*00a0*/ 	.byte	0x04, 0x37
        /*00a2*/ 	.short	(.L_477 - .L_476)
.L_476:
        /*00a4*/ 	.word	0x00000082
.L_477:


//--------------------- .nv.info._22header_files_mat_lib_c_multiply_sparse_matrix_vector_vectorised_gpu_34_gpu --------------------------
	.section	.nv.info._22header_files_mat_lib_c_multiply_sparse_matrix_vector_vectorised_gpu_34_gpu,"",@"SHT_CUDA_INFO"
	.sectionflags	@""
	.align	4


	//----- nvinfo : EIATTR_CRS_STACK_SIZE
	.align		4
        /*0000*/ 	.byte	0x04, 0x1e
        /*0002*/ 	.short	(.L_479 - .L_478)
.L_478:
        /*0004*/ 	.word	0x00000000


	//----- nvinfo : EIATTR_MAX_THREADS
	.align		4
.L_479:
        /*0008*/ 	.byte	0x04, 0x05
        /*000a*/ 	.short	(.L_481 - .L_480)
.L_480:
        /*000c*/ 	.word	0x00000080
        /*0010*/ 	.word	0x00000001
        /*0014*/ 	.word	0x00000001


	//----- nvinfo : EIATTR_EXIT_INSTR_OFFSETS
	.align		4
.L_481:
        /*0018*/ 	.byte	0x04, 0x1c
        /*001a*/ 	.short	(.L_483 - .L_482)


	//   ....[0]....
.L_482:
        /*001c*/ 	.word	0x00000f80


	//   ....[1]....
        /*0020*/ 	.word	0x00001030


	//----- nvinfo : EIATTR_MERCURY_ISA_VERSION
	.align		4
.L_483:
        /*0024*/ 	.byte	0x03, 0x5f
        /*0026*/ 	.short	0x0000


	//----- nvinfo : EIATTR_MAXREG_COUNT
	.align		4
        /*0028*/ 	.byte	0x03, 0x1b
        /*002a*/ 	.short	0x00ff


	//----- nvinfo : EIATTR_KPARAM_INFO
	.align		4
        /*002c*/ 	.byte	0x04, 0x17
        /*002e*/ 	.short	(.L_485 - .L_484)
.L_484:
        /*0030*/ 	.word	0x00000000
        /*0034*/ 	.short	0x0000
        /*0036*/ 	.short	0x0000
        /*0038*/ 	.byte	0x00, 0xf0, 0x11, 0x00


	//----- nvinfo : EIATTR_KPARAM_INFO
	.align		4
.L_485:
        /*003c*/ 	.byte	0x04, 0x17
        /*003e*/ 	.short	(.L_487 - .L_486)
.L_486:
        /*0040*/ 	.word	0x00000000
        /*0044*/ 	.short	0x0001
        /*0046*/ 	.short	0x0004
        /*0048*/ 	.byte	0x00, 0xf0, 0x11, 0x00


	//----- nvinfo : EIATTR_KPARAM_INFO
	.align		4
.L_487:
        /*004c*/ 	.byte	0x04, 0x17
        /*004e*/ 	.short	(.L_489 - .L_488)
.L_488:
        /*0050*/ 	.word	0x00000000
        /*0054*/ 	.short	0x0002
        /*0056*/ 	.short	0x0008
        /*0058*/ 	.byte	0x00, 0xf0, 0x21, 0x00


	//----- nvinfo : EIATTR_KPARAM_INFO
	.align		4
.L_489:
        /*005c*/ 	.byte	0x04, 0x17
        /*005e*/ 	.short	(.L_491 - .L_490)
.L_490:
        /*0060*/ 	.word	0x00000000
        /*0064*/ 	.short	0x0003
        /*0066*/ 	.short	0x0010
        /*0068*/ 	.byte	0x00, 0xf0, 0x21, 0x00


	//----- nvinfo : EIATTR_KPARAM_INFO
	.align		4
.L_491:
        /*006c*/ 	.byte	0x04, 0x17
        /*006e*/ 	.short	(.L_493 - .L_492)
.L_492:
        /*0070*/ 	.word	0x00000000
        /*0074*/ 	.short	0x0004
        /*0076*/ 	.short	0x0018
        /*0078*/ 	.byte	0x00, 0xf0, 0x21, 0x00


	//----- nvinfo : EIATTR_KPARAM_INFO
	.align		4
.L_493:
        /*007c*/ 	.byte	0x04, 0x17
        /*007e*/ 	.short	(.L_495 - .L_494)
.L_494:
        /*0080*/ 	.word	0x00000000
        /*0084*/ 	.short	0x0005
        /*0086*/ 	.short	0x0020
        /*0088*/ 	.byte	0x00, 0xf0, 0x21, 0x00


	//----- nvinfo : EIATTR_KPARAM_INFO
	.align		4
.L_495:
        /*008c*/ 	.byte	0x04, 0x17
        /*008e*/ 	.short	(.L_497 - .L_496)
.L_496:
        /*0090*/ 	.word	0x00000000
        /*0094*/ 	.short	0x0006
        /*0096*/ 	.short	0x0028
        /*0098*/ 	.byte	0x00, 0xf0, 0x11, 0x00


	//----- nvinfo : EIATTR_CBANK_PARAM_SIZE
	.align		4
.L_497:
        /*009c*/ 	.byte	0x03, 0x19
        /*009e*/ 	.short	0x002c


	//----- nvinfo : EIATTR_PARAM_CBANK
	.align		4
        /*00a0*/ 	.byte	0x04, 0x0a
        /*00a2*/ 	.short	(.L_499 - .L_498)
	.align		4
.L_498:
        /*00a4*/ 	.word	index@(.nv.constant0._22header_files_mat_lib_c_multiply_sparse_matrix_vector_vectorised_gpu_34_gpu)
        /*00a8*/ 	.short	0x0160
        /*00aa*/ 	.short	0x002c


	//----- nvinfo : EIATTR_SW2861232_WAR
	.align		4
.L_499:
        /*00ac*/ 	.byte	0x01, 0x35
	.zero		2


	//----- nvinfo : EIATTR_CUDA_API_VERSION
	.align		4
        /*00b0*/ 	.byte	0x04, 0x37
        /*00b2*/ 	.short	(.L_501 - .L_500)
.L_500:
        /*00b4*/ 	.word	0x00000082
.L_501:


//--------------------- .nv.info._28header_files_timple_solver_c_update_boundary_pressure_vectorised_2d_668_gpu --------------------------
	.section	.nv.info._28header_files_timple_solver_c_update_boundary_pressure_vectorised_2d_668_gpu,"",@"SHT_CUDA_INFO"
	.sectionflags	@""
	.align	4


	//----- nvinfo : EIATTR_CRS_STACK_SIZE
	.align		4
        /*0000*/ 	.byte	0x04, 0x1e
        /*0002*/ 	.short	(.L_503 - .L_502)
.L_502:
        /*0004*/ 	.word	0x00000000


	//----- nvinfo : EIATTR_MAX_THREADS
	.align		4
.L_503:
        /*0008*/ 	.byte	0x04, 0x05
        /*000a*/ 	.short	(.L_505 - .L_504)
.L_504:
        /*000c*/ 	.word	0x00000080
        /*0010*/ 	.word	0x00000001
        /*0014*/ 	.word	0x00000001


	//----- nvinfo : EIATTR_EXIT_INSTR_OFFSETS
	.align		4
.L_505:
        /*0018*/ 	.byte	0x04, 0x1c
        /*001a*/ 	.short	(.L_507 - .L_506)


	//   ....[0]....
.L_506:
        /*001c*/ 	.word	0x00000060


	//   ....[1]....
        /*0020*/ 	.word	0x000019e0


	//----- nvinfo : EIATTR_MERCURY_ISA_VERSION
	.align		4
.L_507:
        /*0024*/ 	.byte	0x03, 0x5f
        /*0026*/ 	.short	0x0000


	//----- nvinfo : EIATTR_MAXREG_COUNT
	.align		4
        /*0028*/ 	.byte	0x03, 0x1b
        /*002a*/ 	.short	0x00ff


	//----- nvinfo : EIATTR_KPARAM_INFO
	.align		4
        /*002c*/ 	.byte	0x04, 0x17
        /*002e*/ 	.short	(.L_509 - .L_508)
.L_508:
        /*0030*/ 	.word	0x00000000
        /*0034*/ 	.short	0x0000
        /*0036*/ 	.short	0x0000
        /*0038*/ 	.byte	0x00, 0xf0, 0x21, 0x00


	//----- nvinfo : EIATTR_KPARAM_INFO
	.align		4
.L_509:
        /*003c*/ 	.byte	0x04, 0x17
        /*003e*/ 	.short	(.L_511 - .L_510)
.L_510:
        /*0040*/ 	.word	0x00000000
        /*0044*/ 	.short	0x0001
        /*0046*/ 	.short	0x0008
        /*0048*/ 	.byte	0x00, 0xf0, 0x21, 0x00


	//----- nvinfo : EIATTR_KPARAM_INFO
	.align		4
.L_511:
        /*004c*/ 	.byte	0x04, 0x17
        /*004e*/ 	.short	(.L_513 - .L_512)
.L_512:
        /*0050*/ 	.word	0x00000000
        /*0054*/ 	.short	0x0002
        /*0056*/ 	.short	0x0010
        /*0058*/ 	.byte	0x00, 0xf0, 0x21, 0x00


	//----- nvinfo : EIATTR_KPARAM_INFO
	.align		4
.L_513:
        /*005c*/ 	.byte	0x04, 0x17
        /*005e*/ 	.short	(.L_515 - .L_514)
.L_514:
        /*0060*/ 	.word	0x00000000
        /*0064*/ 	.short	0x0003
        /*0066*/ 	.short	0x0018
        /*0068*/ 	.byte	0x00, 0xf0, 0x11, 0x00


	//----- nvinfo : EIATTR_KPARAM_INFO
	.align		4
.L_515:
        /*006c*/ 	.byte	0x04, 0x17
        /*006e*/ 	.short	(.L_517 - .L_516)
.L_516:
        /*0070*/ 	.word	0x00000000
        /*0074*/ 	.short	0x0004
        /*0076*/ 	.short	0x0020
        /*0078*/ 	.byte	0x00, 0xf0, 0x21, 0x00


	//----- nvinfo : EIATTR_CBANK_PARAM_SIZE
	.align		4
.L_517:
        /*007c*/ 	.byte	0x03, 0x19
        /*007e*/ 	.short	0x0028


	//----- nvinfo : EIATTR_PARAM_CBANK
	.align		4
        /*0080*/ 	.byte	0x04, 0x0a
        /*0082*/ 	.short	(.L_519 - .L_518)
	.align		4
.L_518:
        /*0084*/ 	.word	index@(.nv.constant0._28header_files_timple_solver_c_update_boundary_pressure_vectorised_2d_668_gpu)
        /*0088*/ 	.short	0x0160
        /*008a*/ 	.short	0x0028


	//----- nvinfo : EIATTR_SW2861232_WAR
	.align		4
.L_519:
        /*008c*/ 	.byte	0x01, 0x35
	.zero		2


	//----- nvinfo : EIATTR_CUDA_API_VERSION
	.align		4
        /*0090*/ 	.byte	0x04, 0x37
        /*0092*/ 	.short	(.L_521 - .L_520)
.L_520:
        /*0094*/ 	.word	0x00000082
.L_521:


//--------------------- .nv.info._28header_files_timple_solver_c_update_boundary_pressure_vectorised_621_gpu --------------------------
	.section	.nv.info._28header_files_timple_solver_c_update_boundary_pressure_vectorised_621_gpu,"",@"SHT_CUDA_INFO"
	.sectionflags	@""
	.align	4


	//----- nvinfo : EIATTR_CRS_STACK_SIZE
	.align		4
        /*0000*/ 	.byte	0x04, 0x1e
        /*0002*/ 	.short	(.L_523 - .L_522)
.L_522:
        /*0004*/ 	.word	0x00000000


	//----- nvinfo : EIATTR_MAX_THREADS
	.align		4
.L_523:
        /*0008*/ 	.byte	0x04, 0x05
        /*000a*/ 	.short	(.L_525 - .L_524)
.L_524:
        /*000c*/ 	.word	0x00000080
        /*0010*/ 	.word	0x00000001
        /*0014*/ 	.word	0x00000001


	//----- nvinfo : EIATTR_EXIT_INSTR_OFFSETS
	.align		4
.L_525:
        /*0018*/ 	.byte	0x04, 0x1c
        /*001a*/ 	.short	(.L_527 - .L_526)


	//   ....[0]....
.L_526:
        /*001c*/ 	.word	0x00000060


	//   ....[1]....
        /*0020*/ 	.word	0x00001800


	//----- nvinfo : EIATTR_MERCURY_ISA_VERSION
	.align		4
.L_527:
        /*0024*/ 	.byte	0x03, 0x5f
        /*0026*/ 	.short	0x0000


	//----- nvinfo : EIATTR_MAXREG_COUNT
	.align		4
        /*0028*/ 	.byte	0x03, 0x1b
        /*002a*/ 	.short	0x00ff


	//----- nvinfo : EIATTR_KPARAM_INFO
	.align		4
        /*002c*/ 	.byte	0x04, 0x17
        /*002e*/ 	.short	(.L_529 - .L_528)
.L_528:
        /*0030*/ 	.word	0x00000000
        /*0034*/ 	.short	0x0000
        /*0036*/ 	.short	0x0000
        /*0038*/ 	.byte	0x00, 0xf0, 0x21, 0x00


	//----- nvinfo : EIATTR_KPARAM_INFO
	.align		4
.L_529:
        /*003c*/ 	.byte	0x04, 0x17
        /*003e*/ 	.short	(.L_531 - .L_530)
.L_530:
        /*0040*/ 	.word	0x00000000
        /*0044*/ 	.short	0x0001
        /*0046*/ 	.short	0x0008
        /*0048*/ 	.byte	0x00, 0xf0, 0x21, 0x00


	//----- nvinfo : EIATTR_KPARAM_INFO
	.align		4
.L_531:
        /*004c*/ 	.byte	0x04, 0x17
        /*004e*/ 	.short	(.L_533 - .L_532)
.L_532:
        /*0050*/ 	.word	0x00000000
        /*0054*/ 	.short	0x0002
        /*0056*/ 	.short	0x0010
        /*0058*/ 	.byte	0x00, 0xf0, 0x11, 0x00


	//----- nvinfo : EIATTR_KPARAM_INFO
	.align		4
.L_533:
        /*005c*/ 	.byte	0x04, 0x17
        /*005e*/ 	.short	(.L_535 - .L_534)
.L_534:
        /*0060*/ 	.word	0x00000000
        /*0064*/ 	.short	0x0003
        /*0066*/ 	.short	0x0018
        /*0068*/ 	.byte	0x00, 0xf0, 0x21, 0x00


	//----- nvinfo : EIATTR_CBANK_PARAM_SIZE
	.align		4
.L_535:
        /*006c*/ 	.byte	0x03, 0x19
        /*006e*/ 	.short	0x0020


	//----- nvinfo : EIATTR_PARAM_CBANK
	.align		4
        /*0070*/ 	.byte	0x04, 0x0a
        /*0072*/ 	.short	(.L_537 - .L_536)
	.align		4
.L_536:
        /*0074*/ 	.word	index@(.nv.constant0._28header_files_timple_solver_c_update_boundary_pressure_vectorised_621_gpu)
        /*0078*/ 	.short	0x0160
        /*007a*/ 	.short	0x0020


	//----- nvinfo : EIATTR_SW2861232_WAR
	.align		4
.L_537:
        /*007c*/ 	.byte	0x01, 0x35
	.zero		2


	//----- nvinfo : EIATTR_CUDA_API_VERSION
	.align		4
        /*0080*/ 	.byte	0x04, 0x37
        /*0082*/ 	.short	(.L_539 - .L_538)
.L_538:
        /*0084*/ 	.word	0x00000082
.L_539:


//--------------------- .nv.info._28header_files_timple_solver_c_update_velocity_implicit_vectorised_2d_610_gpu --------------------------
	.section	.nv.info._28header_files_timple_solver_c_update_velocity_implicit_vectorised_2d_610_gpu,"",@"SHT_CUDA_INFO"
	.sectionflags	@""
	.align	4


	//----- nvinfo : EIATTR_MAX_THREADS
	.align		4
        /*0000*/ 	.byte	0x04, 0x05
        /*0002*/ 	.short	(.L_541 - .L_540)
.L_540:
        /*0004*/ 	.word	0x00000080
        /*0008*/ 	.word	0x00000001
        /*000c*/ 	.word	0x00000001


	//----- nvinfo : EIATTR_EXIT_INSTR_OFFSETS
	.align		4
.L_541:
        /*0010*/ 	.byte	0x04, 0x1c
        /*0012*/ 	.short	(.L_543 - .L_542)


	//   ....[0]....
.L_542:
        /*0014*/ 	.word	0x00000160


	//----- nvinfo : EIATTR_MERCURY_ISA_VERSION
	.align		4
.L_543:
        /*0018*/ 	.byte	0x03, 0x5f
        /*001a*/ 	.short	0x0000


	//----- nvinfo : EIATTR_MAXREG_COUNT
	.align		4
        /*001c*/ 	.byte	0x03, 0x1b
        /*001e*/ 	.short	0x00ff


	//----- nvinfo : EIATTR_KPARAM_INFO
	.align		4
        /*0020*/ 	.byte	0x04, 0x17
        /*0022*/ 	.short	(.L_545 - .L_544)
.L_544:
        /*0024*/ 	.word	0x00000000
        /*0028*/ 	.short	0x0000
        /*002a*/ 	.short	0x0000
        /*002c*/ 	.byte	0x00, 0xf0, 0x11, 0x00


	//----- nvinfo : EIATTR_KPARAM_INFO
	.align		4
.L_545:
        /*0030*/ 	.byte	0x04, 0x17
        /*0032*/ 	.short	(.L_547 - .L_546)
.L_546:
        /*0034*/ 	.word	0x00000000
        /*0038*/ 	.short	0x0001
        /*003a*/ 	.short	0x0008
        /*003c*/ 	.byte	0x00, 0xf0, 0x21, 0x00


	//----- nvinfo : EIATTR_KPARAM_INFO
	.align		4
.L_547:
        /*0040*/ 	.byte	0x04, 0x17
        /*0042*/ 	.short	(.L_549 - .L_548)
.L_548:
        /*0044*/ 	.word	0x00000000
        /*0048*/ 	.short	0x0002
        /*004a*/ 	.short	0x0010
        /*004c*/ 	.byte	0x00, 0xf0, 0x21, 0x00


	//----- nvinfo : EIATTR_CBANK_PARAM_SIZE
	.align		4
.L_549:
        /*0050*/ 	.byte	0x03, 0x19
        /*0052*/ 	.short	0x0018


	//----- nvinfo : EIATTR_PARAM_CBANK
	.align		4
        /*0054*/ 	.byte	0x04, 0x0a
        /*0056*/ 	.short	(.L_551 - .L_550)
	.align		4
.L_550:
        /*0058*/ 	.word	index@(.nv.constant0._28header_files_timple_solver_c_update_velocity_implicit_vectorised_2d_610_gpu)
        /*005c*/ 	.short	0x0160
        /*005e*/ 	.short	0x0018


	//----- nvinfo : EIATTR_SW2861232_WAR
	.align		4
.L_551:
        /*0060*/ 	.byte	0x01, 0x35
	.zero		2


	//----- nvinfo : EIATTR_CUDA_API_VERSION
	.align		4
        /*0064*/ 	.byte	0x04, 0x37
        /*0066*/ 	.short	(.L_553 - .L_552)
.L_552:
        /*0068*/ 	.word	0x00000082
.L_553:


//--------------------- .nv.info._28header_files_timple_solver_c_update_velocity_implicit_vectorised_2d_598_gpu --------------------------
	.section	.nv.info._28header_files_timple_solver_c_update_velocity_implicit_vectorised_2d_598_gpu,"",@"SHT_CUDA_INFO"
	.sectionflags	@""
	.align	4


	//----- nvinfo : EIATTR_CRS_STACK_SIZE
	.align		4
        /*0000*/ 	.byte	0x04, 0x1e
        /*0002*/ 	.short	(.L_555 - .L_554)
.L_554:
        /*0004*/ 	.word	0x00000000


	//----- nvinfo : EIATTR_MAX_THREADS
	.align		4
.L_555:
        /*0008*/ 	.byte	0x04, 0x05
        /*000a*/ 	.short	(.L_557 - .L_556)
.L_556:
        /*000c*/ 	.word	0x00000080
        /*0010*/ 	.word	0x00000001
        /*0014*/ 	.word	0x00000001


	//----- nvinfo : EIATTR_EXIT_INSTR_OFFSETS
	.align		4
.L_557:
        /*0018*/ 	.byte	0x04, 0x1c
        /*001a*/ 	.short	(.L_559 - .L_558)


	//   ....[0]....
.L_558:
        /*001c*/ 	.word	0x00000730


	//----- nvinfo : EIATTR_MERCURY_ISA_VERSION
	.align		4
.L_559:
        /*0020*/ 	.byte	0x03, 0x5f
        /*0022*/ 	.short	0x0000


	//----- nvinfo : EIATTR_MAXREG_COUNT
	.align		4
        /*0024*/ 	.byte	0x03, 0x1b
        /*0026*/ 	.short	0x00ff


	//----- nvinfo : EIATTR_KPARAM_INFO
	.align		4
        /*0028*/ 	.byte	0x04, 0x17
        /*002a*/ 	.short	(.L_561 - .L_560)
.L_560:
        /*002c*/ 	.word	0x00000000
        /*0030*/ 	.short	0x0000
        /*0032*/ 	.short	0x0000
        /*0034*/ 	.byte	0x00, 0xf0, 0x11, 0x00


	//----- nvinfo : EIATTR_KPARAM_INFO
	.align		4
.L_561:
        /*0038*/ 	.byte	0x04, 0x17
        /*003a*/ 	.short	(.L_563 - .L_562)
.L_562:
        /*003c*/ 	.word	0x00000000
        /*0040*/ 	.short	0x0001
        /*0042*/ 	.short	0x0008
        /*0044*/ 	.byte	0x00, 0xf0, 0x21, 0x00


	//----- nvinfo : EIATTR_KPARAM_INFO
	.align		4
.L_563:
        /*0048*/ 	.byte	0x04, 0x17
        /*004a*/ 	.short	(.L_565 - .L_564)
.L_564:
        /*004c*/ 	.word	0x00000000
        /*0050*/ 	.short	0x0002
        /*0052*/ 	.short	0x0010
        /*0054*/ 	.byte	0x00, 0xf0, 0x21, 0x00


	//----- nvinfo : EIATTR_KPARAM_INFO
	.align		4
.L_565:
        /*0058*/ 	.byte	0x04, 0x17
        /*005a*/ 	.short	(.L_567 - .L_566)
.L_566:
        /*005c*/ 	.word	0x00000000
        /*0060*/ 	.short	0x0003
        /*0062*/ 	.short	0x0018
        /*0064*/ 	.byte	0x00, 0xf0, 0x21, 0x00


	//----- nvinfo : EIATTR_CBANK_PARAM_SIZE
	.align		4
.L_567:
        /*0068*/ 	.byte	0x03, 0x19
        /*006a*/ 	.short	0x0020


	//----- nvinfo : EIATTR_PARAM_CBANK
	.align		4
        /*006c*/ 	.byte	0x04, 0x0a
        /*006e*/ 	.short	(.L_569 - .L_568)
	.align		4
.L_568:
        /*0070*/ 	.word	index@(.nv.constant0._28header_files_timple_solver_c_update_velocity_implicit_vectorised_2d_598_gpu)
        /*0074*/ 	.short	0x0160
        /*0076*/ 	.short	0x0020


	//----- nvinfo : EIATTR_SW2861232_WAR
	.align		4
.L_569:
        /*0078*/ 	.byte	0x01, 0x35
	.zero		2


	//----- nvinfo : EIATTR_CUDA_API_VERSION
	.align		4
        /*007c*/ 	.byte	0x04, 0x37
        /*007e*/ 	.short	(.L_571 - .L_570)
.L_570:
        /*0080*/ 	.word	0x00000082
.L_571:


//--------------------- .nv.info._28header_files_timple_solver_c_update_velocity_implicit_vectorised_586_gpu --------------------------
	.section	.nv.info._28header_files_timple_solver_c_update_velocity_implicit_vectorised_586_gpu,"",@"SHT_CUDA_INFO"
	.sectionflags	@""
	.align	4


	//----- nvinfo : EIATTR_MAX_THREADS
	.align		4
        /*0000*/ 	.byte	0x04, 0x05
        /*0002*/ 	.short	(.L_573 - .L_572)
.L_572:
        /*0004*/ 	.word	0x00000080
        /*0008*/ 	.word	0x00000001
        /*000c*/ 	.word	0x00000001


	//----- nvinfo : EIATTR_EXIT_INSTR_OFFSETS
	.align		4
.L_573:
        /*0010*/ 	.byte	0x04, 0x1c
        /*0012*/ 	.short	(.L_575 - .L_574)


	//   ....[0]....
.L_574:
        /*0014*/ 	.word	0x00000160


	//----- nvinfo : EIATTR_MERCURY_ISA_VERSION
	.align		4
.L_575:
        /*0018*/ 	.byte	0x03, 0x5f
        /*001a*/ 	.short	0x0000


	//----- nvinfo : EIATTR_MAXREG_COUNT
	.align		4
        /*001c*/ 	.byte	0x03, 0x1b
        /*001e*/ 	.short	0x00ff


	//----- nvinfo : EIATTR_KPARAM_INFO
	.align		4
        /*0020*/ 	.byte	0x04, 0x17
        /*0022*/ 	.short	(.L_577 - .L_576)
.L_576:
        /*0024*/ 	.word	0x00000000
        /*0028*/ 	.short	0x0000
        /*002a*/ 	.short	0x0000
        /*002c*/ 	.byte	0x00, 0xf0, 0x11, 0x00


	//----- nvinfo : EIATTR_KPARAM_INFO
	.align		4
.L_577:
        /*0030*/ 	.byte	0x04, 0x17
        /*0032*/ 	.short	(.L_579 - .L_578)
.L_578:
        /*0034*/ 	.word	0x00000000
        /*0038*/ 	.short	0x0001
        /*003a*/ 	.short	0x0008
        /*003c*/ 	.byte	0x00, 0xf0, 0x21, 0x00


	//----- nvinfo : EIATTR_KPARAM_INFO
	.align		4
.L_579:
        /*0040*/ 	.byte	0x04, 0x17
        /*0042*/ 	.short	(.L_581 - .L_580)
.L_580:
        /*0044*/ 	.word	0x00000000
        /*0048*/ 	.short	0x0002
        /*004a*/ 	.short	0x0010
        /*004c*/ 	.byte	0x00, 0xf0, 0x21, 0x00


	//----- nvinfo : EIATTR_CBANK_PARAM_SIZE
	.align		4
.L_581:
        /*0050*/ 	.byte	0x03, 0x19
        /*0052*/ 	.short	0x0018


	//----- nvinfo : EIATTR_PARAM_CBANK
	.align		4
        /*0054*/ 	.byte	0x04, 0x0a
        /*0056*/ 	.short	(.L_583 - .L_582)
	.align		4
.L_582:
        /*0058*/ 	.word	index@(.nv.constant0._28header_files_timple_solver_c_update_velocity_implicit_vectorised_586_gpu)
        /*005c*/ 	.short	0x0160
        /*005e*/ 	.short	0x0018


	//----- nvinfo : EIATTR_SW2861232_WAR
	.align		4
.L_583:
        /*0060*/ 	.byte	0x01, 0x35
	.zero		2


	//----- nvinfo : EIATTR_CUDA_API_VERSION
	.align		4
        /*0064*/ 	.byte	0x04, 0x37
        /*0066*/ 	.short	(.L_585 - .L_584)
.L_584:
        /*0068*/ 	.word	0x00000082
.L_585:


//--------------------- .nv.info._28header_files_timple_solver_c_update_velocity_implicit_vectorised_574_gpu --------------------------
	.section	.nv.info._28header_files_timple_solver_c_update_velocity_implicit_vectorised_574_gpu,"",@"SHT_CUDA_INFO"
	.sectionflags	@""
	.align	4


	//----- nvinfo : EIATTR_CRS_STACK_SIZE
	.align		4
        /*0000*/ 	.byte	0x04, 0x1e
        /*0002*/ 	.short	(.L_587 - .L_586)
.L_586:
        /*0004*/ 	.word	0x00000000


	//----- nvinfo : EIATTR_MAX_THREADS
	.align		4
.L_587:
        /*0008*/ 	.byte	0x04, 0x05
        /*000a*/ 	.short	(.L_589 - .L_588)
.L_588:
        /*000c*/ 	.word	0x00000080
        /*0010*/ 	.word	0x00000001
        /*0014*/ 	.word	0x00000001


	//----- nvinfo : EIATTR_EXIT_INSTR_OFFSETS
	.align		4
.L_589:
        /*0018*/ 	.byte	0x04, 0x1c
        /*001a*/ 	.short	(.L_591 - .L_590)


	//   ....[0]....
.L_590:
        /*001c*/ 	.word	0x00000950


	//----- nvinfo : EIATTR_MERCURY_ISA_VERSION
	.align		4
.L_591:
        /*0020*/ 	.byte	0x03, 0x5f
        /*0022*/ 	.short	0x0000


	//----- nvinfo : EIATTR_MAXREG_COUNT
	.align		4
        /*0024*/ 	.byte	0x03, 0x1b
        /*0026*/ 	.short	0x00ff


	//----- nvinfo : EIATTR_KPARAM_INFO
	.align		4
        /*0028*/ 	.byte	0x04, 0x17
        /*002a*/ 	.short	(.L_593 - .L_592)
.L_592:
        /*002c*/ 	.word	0x00000000
        /*0030*/ 	.short	0x0000
        /*0032*/ 	.short	0x0000
        /*0034*/ 	.byte	0x00, 0xf0, 0x11, 0x00


	//----- nvinfo : EIATTR_KPARAM_INFO
	.align		4
.L_593:
        /*0038*/ 	.byte	0x04, 0x17
        /*003a*/ 	.short	(.L_595 - .L_594)
.L_594:
        /*003c*/ 	.word	0x00000000
        /*0040*/ 	.short	0x0001
        /*0042*/ 	.short	0x0008
        /*0044*/ 	.byte	0x00, 0xf0, 0x21, 0x00


	//----- nvinfo : EIATTR_KPARAM_INFO
	.align		4
.L_595:
        /*0048*/ 	.byte	0x04, 0x17
        /*004a*/ 	.short	(.L_597 - .L_596)
.L_596:
        /*004c*/ 	.word	0x00000000
        /*0050*/ 	.short	0x0002
        /*0052*/ 	.short	0x0010
        /*0054*/ 	.byte	0x00, 0xf0, 0x21, 0x00


	//----- nvinfo : EIATTR_KPARAM_INFO
	.align		4
.L_597:
        /*0058*/ 	.byte	0x04, 0x17
        /*005a*/ 	.short	(.L_599 - .L_598)
.L_598:
        /*005c*/ 	.word	0x00000000
        /*0060*/ 	.short	0x0003
        /*0062*/ 	.short	0x0018
        /*0064*/ 	.byte	0x00, 0xf0, 0x21, 0x00


	//----- nvinfo : EIATTR_CBANK_PARAM_SIZE
	.align		4
.L_599:
        /*0068*/ 	.byte	0x03, 0x19
        /*006a*/ 	.short	0x0020


	//----- nvinfo : EIATTR_PARAM_CBANK
	.align		4
        /*006c*/ 	.byte	0x04, 0x0a
        /*006e*/ 	.short	(.L_601 - .L_600)
	.align		4
.L_600:
        /*0070*/ 	.word	index@(.nv.constant0._28header_files_timple_solver_c_update_velocity_implicit_vectorised_574_gpu)
        /*0074*/ 	.short	0x0160
        /*0076*/ 	.short	0x0020


	//----- nvinfo : EIATTR_SW2861232_WAR
	.align		4
.L_601:
        /*0078*/ 	.byte	0x01, 0x35
	.zero		2


	//----- nvinfo : EIATTR_CUDA_API_VERSION
	.align		4
        /*007c*/ 	.byte	0x04, 0x37
        /*007e*/ 	.short	(.L_603 - .L_602)
.L_602:
        /*0080*/ 	.word	0x00000082
.L_603:


//--------------------- .nv.info._28header_files_timple_solver_c_prolongate_corrections_vectorised_2d_560_gpu --------------------------
	.section	.nv.info._28header_files_timple_solver_c_prolongate_corrections_vectorised_2d_560_gpu,"",@"SHT_CUDA_INFO"
	.sectionflags	@""
	.align	4


	//----- nvinfo : EIATTR_MAX_THREADS
	.align		4
        /*0000*/ 	.byte	0x04, 0x05
        /*0002*/ 	.short	(.L_605 - .L_604)
.L_604:
        /*0004*/ 	.word	0x00000080
        /*0008*/ 	.word	0x00000001
        /*000c*/ 	.word	0x00000001


	//----- nvinfo : EIATTR_EXIT_INSTR_OFFSETS
	.align		4
.L_605:
        /*0010*/ 	.byte	0x04, 0x1c
        /*0012*/ 	.short	(.L_607 - .L_606)


	//   ....[0]....
.L_606:
        /*0014*/ 	.word	0x00000060


	//   ....[1]....
        /*0018*/ 	.word	0x00000190


	//----- nvinfo : EIATTR_MERCURY_ISA_VERSION
	.align		4
.L_607:
        /*001c*/ 	.byte	0x03, 0x5f
        /*001e*/ 	.short	0x0000


	//----- nvinfo : EIATTR_MAXREG_COUNT
	.align		4
        /*0020*/ 	.byte	0x03, 0x1b
        /*0022*/ 	.short	0x00ff


	//----- nvinfo : EIATTR_KPARAM_INFO
	.align		4
        /*0024*/ 	.byte	0x04, 0x17
        /*0026*/ 	.short	(.L_609 - .L_608)
.L_608:
        /*0028*/ 	.word	0x00000000
        /*002c*/ 	.short	0x0000
        /*002e*/ 	.short	0x0000
        /*0030*/ 	.byte	0x00, 0xf0, 0x21, 0x00


	//----- nvinfo : EIATTR_KPARAM_INFO
	.align		4
.L_609:
        /*0034*/ 	.byte	0x04, 0x17
        /*0036*/ 	.short	(.L_611 - .L_610)
.L_610:
        /*0038*/ 	.word	0x00000000
        /*003c*/ 	.short	0x0001
        /*003e*/ 	.short	0x0008
        /*0040*/ 	.byte	0x00, 0xf0, 0x21, 0x00


	//----- nvinfo : EIATTR_CBANK_PARAM_SIZE
	.align		4
.L_611:
        /*0044*/ 	.byte	0x03, 0x19
        /*0046*/ 	.short	0x0010


	//----- nvinfo : EIATTR_PARAM_CBANK
	.align		4
        /*0048*/ 	.byte	0x04, 0x0a
        /*004a*/ 	.short	(.L_613 - .L_612)
	.align		4
.L_612:
        /*004c*/ 	.word	index@(.nv.constant0._28header_files_timple_solver_c_prolongate_corrections_vectorised_2d_560_gpu)
        /*0050*/ 	.short	0x0160
        /*0052*/ 	.short	0x0010


	//----- nvinfo : EIATTR_SW2861232_WAR
	.align		4
.L_613:
        /*0054*/ 	.byte	0x01, 0x35
	.zero		2


	//----- nvinfo : EIATTR_CUDA_API_VERSION
	.align		4
        /*0058*/ 	.byte	0x04, 0x37
        /*005a*/ 	.short	(.L_615 - .L_614)
.L_614:
        /*005c*/ 	.word	0x00000082
.L_615:


//--------------------- .nv.info._28header_files_timple_solver_c_prolongate_corrections_vectorised_2d_547_gpu --------------------------
	.section	.nv.info._28header_files_timple_solver_c_prolongate_corrections_vectorised_2d_547_gpu,"",@"SHT_CUDA_INFO"
	.sectionflags	@""
	.align	4


	//----- nvinfo : EIATTR_CRS_STACK_SIZE
	.align		4
        /*0000*/ 	.byte	0x04, 0x1e
        /*0002*/ 	.short	(.L_617 - .L_616)
.L_616:
        /*0004*/ 	.word	0x00000000


	//----- nvinfo : EIATTR_MAX_THREADS
	.align		4
.L_617:
        /*0008*/ 	.byte	0x04, 0x05
        /*000a*/ 	.short	(.L_619 - .L_618)
.L_618:
        /*000c*/ 	.word	0x00000080
        /*0010*/ 	.word	0x00000001
        /*0014*/ 	.word	0x00000001


	//----- nvinfo : EIATTR_EXIT_INSTR_OFFSETS
	.align		4
.L_619:
        /*0018*/ 	.byte	0x04, 0x1c
        /*001a*/ 	.short	(.L_621 - .L_620)


	//   ....[0]....
.L_620:
        /*001c*/ 	.word	0x00000060


	//   ....[1]....
        /*0020*/ 	.word	0x00001180


	//   ....[2]....
        /*0024*/ 	.word	0x00001310


	//----- nvinfo : EIATTR_MERCURY_ISA_VERSION
	.align		4
.L_621:
        /*0028*/ 	.byte	0x03, 0x5f
        /*002a*/ 	.short	0x0000


	//----- nvinfo : EIATTR_MAXREG_COUNT
	.align		4
        /*002c*/ 	.byte	0x03, 0x1b
        /*002e*/ 	.short	0x00ff


	//----- nvinfo : EIATTR_KPARAM_INFO
	.align		4
        /*0030*/ 	.byte	0x04, 0x17
        /*0032*/ 	.short	(.L_623 - .L_622)
.L_622:
        /*0034*/ 	.word	0x00000000
        /*0038*/ 	.short	0x0000
        /*003a*/ 	.short	0x0000
        /*003c*/ 	.byte	0x00, 0xf0, 0x11, 0x00


	//----- nvinfo : EIATTR_KPARAM_INFO
	.align		4
.L_623:
        /*0040*/ 	.byte	0x04, 0x17
        /*0042*/ 	.short	(.L_625 - .L_624)
.L_624:
        /*0044*/ 	.word	0x00000000
        /*0048*/ 	.short	0x0001
        /*004a*/ 	.short	0x0008
        /*004c*/ 	.byte	0x00, 0xf0, 0x21, 0x00


	//----- nvinfo : EIATTR_KPARAM_INFO
	.align		4
.L_625:
        /*0050*/ 	.byte	0x04, 0x17
        /*0052*/ 	.short	(.L_627 - .L_626)
.L_626:
        /*0054*/ 	.word	0x00000000
        /*0058*/ 	.short	0x0002
        /*005a*/ 	.short	0x0010
        /*005c*/ 	.byte	0x00, 0xf0, 0x21, 0x00


	//----- nvinfo : EIATTR_KPARAM_INFO
	.align		4
.L_627:
        /*0060*/ 	.byte	0x04, 0x17
        /*0062*/ 	.short	(.L_629 - .L_628)
.L_628:
        /*0064*/ 	.word	0x00000000
        /*0068*/ 	.short	0x0003
        /*006a*/ 	.short	0x0018
        /*006c*/ 	.byte	0x00, 0xf0, 0x21, 0x00


	//----- nvinfo : EIATTR_KPARAM_INFO
	.align		4
.L_629:
        /*0070*/ 	.byte	0x04, 0x17
        /*0072*/ 	.short	(.L_631 - .L_630)
.L_630:
        /*0074*/ 	.word	0x00000000
        /*0078*/ 	.short	0x0004
        /*007a*/ 	.short	0x0020
        /*007c*/ 	.byte	0x00, 0xf0, 0x21, 0x00


	//----- nvinfo : EIATTR_KPARAM_INFO
	.align		4
.L_631:
        /*0080*/ 	.byte	0x04, 0x17
        /*0082*/ 	.short	(.L_633 - .L_632)
.L_632:
        /*0084*/ 	.word	0x00000000
        /*0088*/ 	.short	0x0005
        /*008a*/ 	.short	0x0028
        /*008c*/ 	.byte	0x00, 0xf0, 0x11, 0x00


	//----- nvinfo : EIATTR_CBANK_PARAM_SIZE
	.align		4
.L_633:
        /*0090*/ 	.byte	0x03, 0x19
        /*0092*/ 	.short	0x002c


	//----- nvinfo : EIATTR_PARAM_CBANK
	.align		4
        /*0094*/ 	.byte	0x04, 0x0a
        /*0096*/ 	.short	(.L_635 - .L_634)
	.align		4
.L_634:
        /*0098*/ 	.word	index@(.nv.constant0._28header_files_timple_solver_c_prolongate_corrections_vectorised_2d_547_gpu)
        /*009c*/ 	.short	0x0160
        /*009e*/ 	.short	0x002c


	//----- nvinfo : EIATTR_SW2861232_WAR
	.align		4
.L_635:
        /*00a0*/ 	.byte	0x01, 0x35
	.zero		2


	//----- nvinfo : EIATTR_CUDA_API_VERSION
	.align		4
        /*00a4*/ 	.byte	0x04, 0x37
        /*00a6*/ 	.short	(.L_637 - .L_636)
.L_636:
        /*00a8*/ 	.word	0x00000082
.L_637:


//--------------------- .nv.info._28header_files_timple_solver_c_prolongate_corrections_vectorised_535_gpu --------------------------
	.section	.nv.info._28header_files_timple_solver_c_prolongate_corrections_vectorised_535_gpu,"",@"SHT_CUDA_INFO"
	.sectionflags	@""
	.align	4


	//----- nvinfo : EIATTR_MAX_THREADS
	.align		4
        /*0000*/ 	.byte	0x04, 0x05
        /*0002*/ 	.short	(.L_639 - .L_638)
.L_638:
        /*0004*/ 	.word	0x00000080
        /*0008*/ 	.word	0x00000001
        /*000c*/ 	.word	0x00000001


	//----- nvinfo : EIATTR_EXIT_INSTR_OFFSETS
	.align		4
.L_639:
        /*0010*/ 	.byte	0x04, 0x1c
        /*0012*/ 	.short	(.L_641 - .L_640)


	//   ....[0]....
.L_640:
        /*0014*/ 	.word	0x00000060


	//   ....[1]....
        /*0018*/ 	.word	0x00000190


	//----- nvinfo : EIATTR_MERCURY_ISA_VERSION
	.align		4
.L_641:
        /*001c*/ 	.byte	0x03, 0x5f
        /*001e*/ 	.short	0x0000


	//----- nvinfo : EIATTR_MAXREG_COUNT
	.align		4
        /*0020*/ 	.byte	0x03, 0x1b
        /*0022*/ 	.short	0x00ff


	//----- nvinfo : EIATTR_KPARAM_INFO
	.align		4
        /*0024*/ 	.byte	0x04, 0x17
        /*0026*/ 	.short	(.L_643 - .L_642)
.L_642:
        /*0028*/ 	.word	0x00000000
        /*002c*/ 	.short	0x0000
        /*002e*/ 	.short	0x0000
        /*0030*/ 	.byte	0x00, 0xf0, 0x21, 0x00


	//----- nvinfo : EIATTR_KPARAM_INFO
	.align		4
.L_643:
        /*0034*/ 	.byte	0x04, 0x17
        /*0036*/ 	.short	(.L_645 - .L_644)
.L_644:
        /*0038*/ 	.word	0x00000000
        /*003c*/ 	.short	0x0001
        /*003e*/ 	.short	0x0008
        /*0040*/ 	.byte	0x00, 0xf0, 0x21, 0x00


	//----- nvinfo : EIATTR_CBANK_PARAM_SIZE
	.align		4
.L_645:
        /*0044*/ 	.byte	0x03, 0x19
        /*0046*/ 	.short	0x0010


	//----- nvinfo : EIATTR_PARAM_CBANK
	.align		4
        /*0048*/ 	.byte	0x04, 0x0a
        /*004a*/ 	.short	(.L_647 - .L_646)
	.align		4
.L_646:
        /*004c*/ 	.word	index@(.nv.constant0._28header_files_timple_solver_c_prolongate_corrections_vectorised_535_gpu)
        /*0050*/ 	.short	0x0160
        /*0052*/ 	.short	0x0010


	//----- nvinfo : EIATTR_SW2861232_WAR
	.align		4
.L_647:
        /*0054*/ 	.byte	0x01, 0x35
	.zero		2


	//----- nvinfo : EIATTR_CUDA_API_VERSION
	.align		4
        /*0058*/ 	.byte	0x04, 0x37
        /*005a*/ 	.short	(.L_649 - .L_648)
.L_648:
        /*005c*/ 	.word	0x00000082
.L_649:


//--------------------- .nv.info._28header_files_timple_solver_c_prolongate_corrections_vectorised_521_gpu --------------------------
	.section	.nv.info._28header_files_timple_solver_c_prolongate_corrections_vectorised_521_gpu,"",@"SHT_CUDA_INFO"
	.sectionflags	@""
	.align	4


	//----- nvinfo : EIATTR_CRS_STACK_SIZE
	.align		4
        /*0000*/ 	.byte	0x04, 0x1e
        /*0002*/ 	.short	(.L_651 - .L_650)
.L_650:
        /*0004*/ 	.word	0x00000000


	//----- nvinfo : EIATTR_MAX_THREADS
	.align		4
.L_651:
        /*0008*/ 	.byte	0x04, 0x05
        /*000a*/ 	.short	(.L_653 - .L_652)
.L_652:
        /*000c*/ 	.word	0x00000080
        /*0010*/ 	.word	0x00000001
        /*0014*/ 	.word	0x00000001


	//----- nvinfo : EIATTR_EXIT_INSTR_OFFSETS
	.align		4
.L_653:
        /*0018*/ 	.byte	0x04, 0x1c
        /*001a*/ 	.short	(.L_655 - .L_654)


	//   ....[0]....
.L_654:
        /*001c*/ 	.word	0x00000060


	//   ....[1]....
        /*0020*/ 	.word	0x00001180


	//   ....[2]....
        /*0024*/ 	.word	0x00001310


	//----- nvinfo : EIATTR_MERCURY_ISA_VERSION
	.align		4
.L_655:
        /*0028*/ 	.byte	0x03, 0x5f
        /*002a*/ 	.short	0x0000


	//----- nvinfo : EIATTR_MAXREG_COUNT
	.align		4
        /*002c*/ 	.byte	0x03, 0x1b
        /*002e*/ 	.short	0x00ff


	//----- nvinfo : EIATTR_KPARAM_INFO
	.align		4
        /*0030*/ 	.byte	0x04, 0x17
        /*0032*/ 	.short	(.L_657 - .L_656)
.L_656:
        /*0034*/ 	.word	0x00000000
        /*0038*/ 	.short	0x0000
        /*003a*/ 	.short	0x0000
        /*003c*/ 	.byte	0x00, 0xf0, 0x11, 0x00


	//----- nvinfo : EIATTR_KPARAM_INFO
	.align		4
.L_657:
        /*0040*/ 	.byte	0x04, 0x17
        /*0042*/ 	.short	(.L_659 - .L_658)
.L_658:
        /*0044*/ 	.word	0x00000000
        /*0048*/ 	.short	0x0001
        /*004a*/ 	.short	0x0008
        /*004c*/ 	.byte	0x00, 0xf0, 0x21, 0x00


	//----- nvinfo : EIATTR_KPARAM_INFO
	.align		4
.L_659:
        /*0050*/ 	.byte	0x04, 0x17
        /*0052*/ 	.short	(.L_661 - .L_660)
.L_660:
        /*0054*/ 	.word	0x00000000
        /*0058*/ 	.short	0x0002
        /*005a*/ 	.short	0x0010
        /*005c*/ 	.byte	0x00, 0xf0, 0x21, 0x00


	//----- nvinfo : EIATTR_KPARAM_INFO
	.align		4
.L_661:
        /*0060*/ 	.byte	0x04, 0x17
        /*0062*/ 	.short	(.L_663 - .L_662)
.L_662:
        /*0064*/ 	.word	0x00000000
        /*0068*/ 	.short	0x0003
        /*006a*/ 	.short	0x0018
        /*006c*/ 	.byte	0x00, 0xf0, 0x21, 0x00


	//----- nvinfo : EIATTR_KPARAM_INFO
	.align		4
.L_663:
        /*0070*/ 	.byte	0x04, 0x17
        /*0072*/ 	.short	(.L_665 - .L_664)
.L_664:
        /*0074*/ 	.word	0x00000000
        /*0078*/ 	.short	0x0004
        /*007a*/ 	.short	0x0020
        /*007c*/ 	.byte	0x00, 0xf0, 0x21, 0x00


	//----- nvinfo : EIATTR_KPARAM_INFO
	.align		4
.L_665:
        /*0080*/ 	.byte	0x04, 0x17
        /*0082*/ 	.short	(.L_667 - .L_666)
.L_666:
        /*0084*/ 	.word	0x00000000
        /*0088*/ 	.short	0x0005
        /*008a*/ 	.short	0x0028
        /*008c*/ 	.byte	0x00, 0xf0, 0x11, 0x00


	//----- nvinfo : EIATTR_CBANK_PARAM_SIZE
	.align		4
.L_667:
        /*0090*/ 	.byte	0x03, 0x19
        /*0092*/ 	.short	0x002c


	//----- nvinfo : EIATTR_PARAM_CBANK
	.align		4
        /*0094*/ 	.byte	0x04, 0x0a
        /*0096*/ 	.short	(.L_669 - .L_668)
	.align		4
.L_668:
        /*0098*/ 	.word	index@(.nv.constant0._28header_files_timple_solver_c_prolongate_corrections_vectorised_521_gpu)
        /*009c*/ 	.short	0x0160
        /*009e*/ 	.short	0x002c


	//----- nvinfo : EIATTR_SW2861232_WAR
	.align		4
.L_669:
        /*00a0*/ 	.byte	0x01, 0x35
	.zero		2


	//----- nvinfo : EIATTR_CUDA_API_VERSION
	.align		4
        /*00a4*/ 	.byte	0x04, 0x37
        /*00a6*/ 	.short	(.L_671 - .L_670)
.L_670:
        /*00a8*/ 	.word	0x00000082
.L_671:


//--------------------- .nv.info._28header_files_timple_solver_c_restrict_residuals_vectorised_2d_504_gpu --------------------------
	.section	.nv.info._28header_files_timple_solver_c_restrict_residuals_vectorised_2d_504_gpu,"",@"SHT_CUDA_INFO"
	.sectionflags	@""
	.align	4


	//----- nvinfo : EIATTR_CRS_STACK_SIZE
	.align		4
        /*0000*/ 	.byte	0x04, 0x1e
        /*0002*/ 	.short	(.L_673 - .L_672)
.L_672:
        /*0004*/ 	.word	0x00000000


	//----- nvinfo : EIATTR_MAX_THREADS
	.align		4
.L_673:
        /*0008*/ 	.byte	0x04, 0x05
        /*000a*/ 	.short	(.L_675 - .L_674)
.L_674:
        /*000c*/ 	.word	0x00000080
        /*0010*/ 	.word	0x00000001
        /*0014*/ 	.word	0x00000001


	//----- nvinfo : EIATTR_EXIT_INSTR_OFFSETS
	.align		4
.L_675:
        /*0018*/ 	.byte	0x04, 0x1c
        /*001a*/ 	.short	(.L_677 - .L_676)


	//   ....[0]....
.L_676:
        /*001c*/ 	.word	0x00000060


	//   ....[1]....
        /*0020*/ 	.word	0x00001150


	//----- nvinfo : EIATTR_MERCURY_ISA_VERSION
	.align		4
.L_677:
        /*0024*/ 	.byte	0x03, 0x5f
        /*0026*/ 	.short	0x0000


	//----- nvinfo : EIATTR_MAXREG_COUNT
	.align		4
        /*0028*/ 	.byte	0x03, 0x1b
        /*002a*/ 	.short	0x00ff


	//----- nvinfo : EIATTR_KPARAM_INFO
	.align		4
        /*002c*/ 	.byte	0x04, 0x17
        /*002e*/ 	.short	(.L_679 - .L_678)
.L_678:
        /*0030*/ 	.word	0x00000000
        /*0034*/ 	.short	0x0000
        /*0036*/ 	.short	0x0000
        /*0038*/ 	.byte	0x00, 0xf0, 0x21, 0x00


	//----- nvinfo : EIATTR_KPARAM_INFO
	.align		4
.L_679:
        /*003c*/ 	.byte	0x04, 0x17
        /*003e*/ 	.short	(.L_681 - .L_680)
.L_680:
        /*0040*/ 	.word	0x00000000
        /*0044*/ 	.short	0x0001
        /*0046*/ 	.short	0x0008
        /*0048*/ 	.byte	0x00, 0xf0, 0x21, 0x00


	//----- nvinfo : EIATTR_KPARAM_INFO
	.align		4
.L_681:
        /*004c*/ 	.byte	0x04, 0x17
        /*004e*/ 	.short	(.L_683 - .L_682)
.L_682:
        /*0050*/ 	.word	0x00000000
        /*0054*/ 	.short	0x0002
        /*0056*/ 	.short	0x0010
        /*0058*/ 	.byte	0x00, 0xf0, 0x21, 0x00


	//----- nvinfo : EIATTR_KPARAM_INFO
	.align		4
.L_683:
        /*005c*/ 	.byte	0x04, 0x17
        /*005e*/ 	.short	(.L_685 - .L_684)
.L_684:
        /*0060*/ 	.word	0x00000000
        /*0064*/ 	.short	0x0003
        /*0066*/ 	.short	0x0018
        /*0068*/ 	.byte	0x00, 0xf0, 0x21, 0x00


	//----- nvinfo : EIATTR_KPARAM_INFO
	.align		4
.L_685:
        /*006c*/ 	.byte	0x04, 0x17
        /*006e*/ 	.short	(.L_687 - .L_686)
.L_686:
        /*0070*/ 	.word	0x00000000
        /*0074*/ 	.short	0x0004
        /*0076*/ 	.short	0x0020
        /*0078*/ 	.byte	0x00, 0xf0, 0x11, 0x00


	//----- nvinfo : EIATTR_CBANK_PARAM_SIZE
	.align		4
.L_687:
        /*007c*/ 	.byte	0x03, 0x19
        /*007e*/ 	.short	0x0024


	//----- nvinfo : EIATTR_PARAM_CBANK
	.align		4
        /*0080*/ 	.byte	0x04, 0x0a
        /*0082*/ 	.short	(.L_689 - .L_688)
	.align		4
.L_688:
        /*0084*/ 	.word	index@(.nv.constant0._28header_files_timple_solver_c_restrict_residuals_vectorised_2d_504_gpu)
        /*0088*/ 	.short	0x0160
        /*008a*/ 	.short	0x0024


	//----- nvinfo : EIATTR_SW2861232_WAR
	.align		4
.L_689:
        /*008c*/ 	.byte	0x01, 0x35
	.zero		2


	//----- nvinfo : EIATTR_CUDA_API_VERSION
	.align		4
        /*0090*/ 	.byte	0x04, 0x37
        /*0092*/ 	.short	(.L_691 - .L_690)
.L_690:
        /*0094*/ 	.word	0x00000082
.L_691:


//--------------------- .nv.info._28header_files_timple_solver_c_restrict_residuals_vectorised_485_gpu --------------------------
	.section	.nv.info._28header_files_timple_solver_c_restrict_residuals_vectorised_485_gpu,"",@"SHT_CUDA_INFO"
	.sectionflags	@""
	.align	4


	//----- nvinfo : EIATTR_CRS_STACK_SIZE
	.align		4
        /*0000*/ 	.byte	0x04, 0x1e
        /*0002*/ 	.short	(.L_693 - .L_692)
.L_692:
        /*0004*/ 	.word	0x00000000


	//----- nvinfo : EIATTR_MAX_THREADS
	.align		4
.L_693:
        /*0008*/ 	.byte	0x04, 0x05
        /*000a*/ 	.short	(.L_695 - .L_694)
.L_694:
        /*000c*/ 	.word	0x00000080
        /*0010*/ 	.word	0x00000001
        /*0014*/ 	.word	0x00000001


	//----- nvinfo : EIATTR_EXIT_INSTR_OFFSETS
	.align		4
.L_695:
        /*0018*/ 	.byte	0x04, 0x1c
        /*001a*/ 	.short	(.L_697 - .L_696)


	//   ....[0]....
.L_696:
        /*001c*/ 	.word	0x00000060


	//   ....[1]....
        /*0020*/ 	.word	0x00001150


	//----- nvinfo : EIATTR_MERCURY_ISA_VERSION
	.align		4
.L_697:
        /*0024*/ 	.byte	0x03, 0x5f
        /*0026*/ 	.short	0x0000


	//----- nvinfo : EIATTR_MAXREG_COUNT
	.align		4
        /*0028*/ 	.byte	0x03, 0x1b
        /*002a*/ 	.short	0x00ff


	//----- nvinfo : EIATTR_KPARAM_INFO
	.align		4
        /*002c*/ 	.byte	0x04, 0x17
        /*002e*/ 	.short	(.L_699 - .L_698)
.L_698:
        /*0030*/ 	.word	0x00000000
        /*0034*/ 	.short	0x0000
        /*0036*/ 	.short	0x0000
        /*0038*/ 	.byte	0x00, 0xf0, 0x21, 0x00


	//----- nvinfo : EIATTR_KPARAM_INFO
	.align		4
.L_699:
        /*003c*/ 	.byte	0x04, 0x17
        /*003e*/ 	.short	(.L_701 - .L_700)
.L_700:
        /*0040*/ 	.word	0x00000000
        /*0044*/ 	.short	0x0001
        /*0046*/ 	.short	0x0008
        /*0048*/ 	.byte	0x00, 0xf0, 0x21, 0x00


	//----- nvinfo : EIATTR_KPARAM_INFO
	.align		4
.L_701:
        /*004c*/ 	.byte	0x04, 0x17
        /*004e*/ 	.short	(.L_703 - .L_702)
.L_702:
        /*0050*/ 	.word	0x00000000
        /*0054*/ 	.short	0x0002
        /*0056*/ 	.short	0x0010
        /*0058*/ 	.byte	0x00, 0xf0, 0x21, 0x00


	//----- nvinfo : EIATTR_KPARAM_INFO
	.align		4
.L_703:
        /*005c*/ 	.byte	0x04, 0x17
        /*005e*/ 	.short	(.L_705 - .L_704)
.L_704:
        /*0060*/ 	.word	0x00000000
        /*0064*/ 	.short	0x0003
        /*0066*/ 	.short	0x0018
        /*0068*/ 	.byte	0x00, 0xf0, 0x21, 0x00


	//----- nvinfo : EIATTR_KPARAM_INFO
	.align		4
.L_705:
        /*006c*/ 	.byte	0x04, 0x17
        /*006e*/ 	.short	(.L_707 - .L_706)
.L_706:
        /*0070*/ 	.word	0x00000000
        /*0074*/ 	.short	0x0004
        /*0076*/ 	.short	0x0020
        /*0078*/ 	.byte	0x00, 0xf0, 0x11, 0x00


	//----- nvinfo : EIATTR_CBANK_PARAM_SIZE
	.align		4
.L_707:
        /*007c*/ 	.byte	0x03, 0x19
        /*007e*/ 	.short	0x0024


	//----- nvinfo : EIATTR_PARAM_CBANK
	.align		4
        /*0080*/ 	.byte	0x04, 0x0a
        /*0082*/ 	.short	(.L_709 - .L_708)
	.align		4
.L_708:
        /*0084*/ 	.word	index@(.nv.constant0._28header_files_timple_solver_c_restrict_residuals_vectorised_485_gpu)
        /*0088*/ 	.short	0x0160
        /*008a*/ 	.short	0x0024


	//----- nvinfo : EIATTR_SW2861232_WAR
	.align		4
.L_709:
        /*008c*/ 	.byte	0x01, 0x35
	.zero		2


	//----- nvinfo : EIATTR_CUDA_API_VERSION
	.align		4
        /*0090*/ 	.byte	0x04, 0x37
        /*0092*/ 	.short	(.L_711 - .L_710)
.L_710:
        /*0094*/ 	.word	0x00000082
.L_711:


//--------------------- .nv.info._28header_files_timple_solver_c_calculate_residuals_vectorised_2d_465_gpu --------------------------
	.section	.nv.info._28header_files_timple_solver_c_calculate_residuals_vectorised_2d_465_gpu,"",@"SHT_CUDA_INFO"
	.sectionflags	@""
	.align	4


	//----- nvinfo : EIATTR_CRS_STACK_SIZE
	.align		4
        /*0000*/ 	.byte	0x04, 0x1e
        /*0002*/ 	.short	(.L_713 - .L_712)
.L_712:
        /*0004*/ 	.word	0x00000000


	//----- nvinfo : EIATTR_MAX_THREADS
	.align		4
.L_713:
        /*0008*/ 	.byte	0x04, 0x05
        /*000a*/ 	.short	(.L_715 - .L_714)
.L_714:
        /*000c*/ 	.word	0x00000080
        /*0010*/ 	.word	0x00000001
        /*0014*/ 	.word	0x00000001


	//----- nvinfo : EIATTR_EXIT_INSTR_OFFSETS
	.align		4
.L_715:
        /*0018*/ 	.byte	0x04, 0x1c
        /*001a*/ 	.short	(.L_717 - .L_716)


	//   ....[0]....
.L_716:
        /*001c*/ 	.word	0x00000060


	//   ....[1]....
        /*0020*/ 	.word	0x000010d0


	//   ....[2]....
        /*0024*/ 	.word	0x000012b0


	//----- nvinfo : EIATTR_MERCURY_ISA_VERSION
	.align		4
.L_717:
        /*0028*/ 	.byte	0x03, 0x5f
        /*002a*/ 	.short	0x0000


	//----- nvinfo : EIATTR_MAXREG_COUNT
	.align		4
        /*002c*/ 	.byte	0x03, 0x1b
        /*002e*/ 	.short	0x00ff


	//----- nvinfo : EIATTR_KPARAM_INFO
	.align		4
        /*0030*/ 	.byte	0x04, 0x17
        /*0032*/ 	.short	(.L_719 - .L_718)
.L_718:
        /*0034*/ 	.word	0x00000000
        /*0038*/ 	.short	0x0000
        /*003a*/ 	.short	0x0000
        /*003c*/ 	.byte	0x00, 0xf0, 0x11, 0x00


	//----- nvinfo : EIATTR_KPARAM_INFO
	.align		4
.L_719:
        /*0040*/ 	.byte	0x04, 0x17
        /*0042*/ 	.short	(.L_721 - .L_720)
.L_720:
        /*0044*/ 	.word	0x00000000
        /*0048*/ 	.short	0x0001
        /*004a*/ 	.short	0x0008
        /*004c*/ 	.byte	0x00, 0xf0, 0x21, 0x00


	//----- nvinfo : EIATTR_KPARAM_INFO
	.align		4
.L_721:
        /*0050*/ 	.byte	0x04, 0x17
        /*0052*/ 	.short	(.L_723 - .L_722)
.L_722:
        /*0054*/ 	.word	0x00000000
        /*0058*/ 	.short	0x0002
        /*005a*/ 	.short	0x0010
        /*005c*/ 	.byte	0x00, 0xf0, 0x21, 0x00


	//----- nvinfo : EIATTR_KPARAM_INFO
	.align		4
.L_723:
        /*0060*/ 	.byte	0x04, 0x17
        /*0062*/ 	.short	(.L_725 - .L_724)
.L_724:
        /*0064*/ 	.word	0x00000000
        /*0068*/ 	.short	0x0003
        /*006a*/ 	.short	0x0018
        /*006c*/ 	.byte	0x00, 0xf0, 0x11, 0x00


	//----- nvinfo : EIATTR_CBANK_PARAM_SIZE
	.align		4
.L_725:
        /*0070*/ 	.byte	0x03, 0x19
        /*0072*/ 	.short	0x001c


	//----- nvinfo : EIATTR_PARAM_CBANK
	.align		4
        /*0074*/ 	.byte	0x04, 0x0a
        /*0076*/ 	.short	(.L_727 - .L_726)
	.align		4
.L_726:
        /*0078*/ 	.word	index@(.nv.constant0._28header_files_timple_solver_c_calculate_residuals_vectorised_2d_465_gpu)
        /*007c*/ 	.short	0x0160
        /*007e*/ 	.short	0x001c


	//----- nvinfo : EIATTR_SW2861232_WAR
	.align		4
.L_727:
        /*0080*/ 	.byte	0x01, 0x35
	.zero		2


	//----- nvinfo : EIATTR_CUDA_API_VERSION
	.align		4
        /*0084*/ 	.byte	0x04, 0x37
        /*0086*/ 	.short	(.L_729 - .L_728)
.L_728:
        /*0088*/ 	.word	0x00000082
.L_729:


//--------------------- .nv.info._28header_files_timple_solver_c_calculate_residuals_vectorised_447_gpu --------------------------
	.section	.nv.info._28header_files_timple_solver_c_calculate_residuals_vectorised_447_gpu,"",@"SHT_CUDA_INFO"
	.sectionflags	@""
	.align	4


	//----- nvinfo : EIATTR_CRS_STACK_SIZE
	.align		4
        /*0000*/ 	.byte	0x04, 0x1e
        /*0002*/ 	.short	(.L_731 - .L_730)
.L_730:
        /*0004*/ 	.word	0x00000000


	//----- nvinfo : EIATTR_MAX_THREADS
	.align		4
.L_731:
        /*0008*/ 	.byte	0x04, 0x05
        /*000a*/ 	.short	(.L_733 - .L_732)
.L_732:
        /*000c*/ 	.word	0x00000080
        /*0010*/ 	.word	0x00000001
        /*0014*/ 	.word	0x00000001


	//----- nvinfo : EIATTR_EXIT_INSTR_OFFSETS
	.align		4
.L_733:
        /*0018*/ 	.byte	0x04, 0x1c
        /*001a*/ 	.short	(.L_735 - .L_734)


	//   ....[0]....
.L_734:
        /*001c*/ 	.word	0x00000060


	//   ....[1]....
        /*0020*/ 	.word	0x00001080


	//   ....[2]....
        /*0024*/ 	.word	0x00001250


	//----- nvinfo : EIATTR_MERCURY_ISA_VERSION
	.align		4
.L_735:
        /*0028*/ 	.byte	0x03, 0x5f
        /*002a*/ 	.short	0x0000


	//----- nvinfo : EIATTR_MAXREG_COUNT
	.align		4
        /*002c*/ 	.byte	0x03, 0x1b
        /*002e*/ 	.short	0x00ff


	//----- nvinfo : EIATTR_KPARAM_INFO
	.align		4
        /*0030*/ 	.byte	0x04, 0x17
        /*0032*/ 	.short	(.L_737 - .L_736)
.L_736:
        /*0034*/ 	.word	0x00000000
        /*0038*/ 	.short	0x0000
        /*003a*/ 	.short	0x0000
        /*003c*/ 	.byte	0x00, 0xf0, 0x11, 0x00


	//----- nvinfo : EIATTR_KPARAM_INFO
	.align		4
.L_737:
        /*0040*/ 	.byte	0x04, 0x17
        /*0042*/ 	.short	(.L_739 - .L_738)
.L_738:
        /*0044*/ 	.word	0x00000000
        /*0048*/ 	.short	0x0001
        /*004a*/ 	.short	0x0008
        /*004c*/ 	.byte	0x00, 0xf0, 0x21, 0x00


	//----- nvinfo : EIATTR_KPARAM_INFO
	.align		4
.L_739:
        /*0050*/ 	.byte	0x04, 0x17
        /*0052*/ 	.short	(.L_741 - .L_740)
.L_740:
        /*0054*/ 	.word	0x00000000
        /*0058*/ 	.short	0x0002
        /*005a*/ 	.short	0x0010
        /*005c*/ 	.byte	0x00, 0xf0, 0x21, 0x00


	//----- nvinfo : EIATTR_KPARAM_INFO
	.align		4
.L_741:
        /*0060*/ 	.byte	0x04, 0x17
        /*0062*/ 	.short	(.L_743 - .L_742)
.L_742:
        /*0064*/ 	.word	0x00000000
        /*0068*/ 	.short	0x0003
        /*006a*/ 	.short	0x0018
        /*006c*/ 	.byte	0x00, 0xf0, 0x11, 0x00


	//----- nvinfo : EIATTR_CBANK_PARAM_SIZE
	.align		4
.L_743:
        /*0070*/ 	.byte	0x03, 0x19
        /*0072*/ 	.short	0x001c


	//----- nvinfo : EIATTR_PARAM_CBANK
	.align		4
        /*0074*/ 	.byte	0x04, 0x0a
        /*0076*/ 	.short	(.L_745 - .L_744)
	.align		4
.L_744:
        /*0078*/ 	.word	index@(.nv.constant0._28header_files_timple_solver_c_calculate_residuals_vectorised_447_gpu)
        /*007c*/ 	.short	0x0160
        /*007e*/ 	.short	0x001c


	//----- nvinfo : EIATTR_SW2861232_WAR
	.align		4
.L_745:
        /*0080*/ 	.byte	0x01, 0x35
	.zero		2


	//----- nvinfo : EIATTR_CUDA_API_VERSION
	.align		4
        /*0084*/ 	.byte	0x04, 0x37
        /*0086*/ 	.short	(.L_747 - .L_746)
.L_746:
        /*0088*/ 	.word	0x00000082
.L_747:


//--------------------- .nv.info._28header_files_timple_solver_c_relaxation_vectorised_2d_426_gpu --------------------------
	.section	.nv.info._28header_files_timple_solver_c_relaxation_vectorised_2d_426_gpu,"",@"SHT_CUDA_INFO"
	.sectionflags	@""
	.align	4


	//----- nvinfo : EIATTR_CRS_STACK_SIZE
	.align		4
        /*0000*/ 	.byte	0x04, 0x1e
        /*0002*/ 	.short	(.L_749 - .L_748)
.L_748:
        /*0004*/ 	.word	0x00000000


	//----- nvinfo : EIATTR_MAX_THREADS
	.align		4
.L_749:
        /*0008*/ 	.byte	0x04, 0x05
        /*000a*/ 	.short	(.L_751 - .L_750)
.L_750:
        /*000c*/ 	.word	0x00000080
        /*0010*/ 	.word	0x00000001
        /*0014*/ 	.word	0x00000001


	//----- nvinfo : EIATTR_EXIT_INSTR_OFFSETS
	.align		4
.L_751:
        /*0018*/ 	.byte	0x04, 0x1c
        /*001a*/ 	.short	(.L_753 - .L_752)


	//   ....[0]....
.L_752:
        /*001c*/ 	.word	0x00000060


	//   ....[1]....
        /*0020*/ 	.word	0x00001080


	//----- nvinfo : EIATTR_MERCURY_ISA_VERSION
	.align		4
.L_753:
        /*0024*/ 	.byte	0x03, 0x5f
        /*0026*/ 	.short	0x0000


	//----- nvinfo : EIATTR_MAXREG_COUNT
	.align		4
        /*0028*/ 	.byte	0x03, 0x1b
        /*002a*/ 	.short	0x00ff


	//----- nvinfo : EIATTR_KPARAM_INFO
	.align		4
        /*002c*/ 	.byte	0x04, 0x17
        /*002e*/ 	.short	(.L_755 - .L_754)
.L_754:
        /*0030*/ 	.word	0x00000000
        /*0034*/ 	.short	0x0000
        /*0036*/ 	.short	0x0000
        /*0038*/ 	.byte	0x00, 0xf0, 0x21, 0x00


	//----- nvinfo : EIATTR_KPARAM_INFO
	.align		4
.L_755:
        /*003c*/ 	.byte	0x04, 0x17
        /*003e*/ 	.short	(.L_757 - .L_756)
.L_756:
        /*0040*/ 	.word	0x00000000
        /*0044*/ 	.short	0x0001
        /*0046*/ 	.short	0x0008
        /*0048*/ 	.byte	0x00, 0xf0, 0x21, 0x00


	//----- nvinfo : EIATTR_KPARAM_INFO
	.align		4
.L_757:
        /*004c*/ 	.byte	0x04, 0x17
        /*004e*/ 	.short	(.L_759 - .L_758)
.L_758:
        /*0050*/ 	.word	0x00000000
        /*0054*/ 	.short	0x0002
        /*0056*/ 	.short	0x0010
        /*0058*/ 	.byte	0x00, 0xf0, 0x11, 0x00


	//----- nvinfo : EIATTR_CBANK_PARAM_SIZE
	.align		4
.L_759:
        /*005c*/ 	.byte	0x03, 0x19
        /*005e*/ 	.short	0x0014


	//----- nvinfo : EIATTR_PARAM_CBANK
	.align		4
        /*0060*/ 	.byte	0x04, 0x0a
        /*0062*/ 	.short	(.L_761 - .L_760)
	.align		4
.L_760:
        /*0064*/ 	.word	index@(.nv.constant0._28header_files_timple_solver_c_relaxation_vectorised_2d_426_gpu)
        /*0068*/ 	.short	0x0160
        /*006a*/ 	.short	0x0014


	//----- nvinfo : EIATTR_SW2861232_WAR
	.align		4
.L_761:
        /*006c*/ 	.byte	0x01, 0x35
	.zero		2


	//----- nvinfo : EIATTR_CUDA_API_VERSION
	.align		4
        /*0070*/ 	.byte	0x04, 0x37
        /*0072*/ 	.short	(.L_763 - .L_762)
.L_762:
        /*0074*/ 	.word	0x00000082
.L_763:


//--------------------- .nv.info._28header_files_timple_solver_c_relaxation_vectorised_2d_422_gpu --------------------------
	.section	.nv.info._28header_files_timple_solver_c_relaxation_vectorised_2d_422_gpu,"",@"SHT_CUDA_INFO"
	.sectionflags	@""
	.align	4


	//----- nvinfo : EIATTR_MAX_THREADS
	.align		4
        /*0000*/ 	.byte	0x04, 0x05
        /*0002*/ 	.short	(.L_765 - .L_764)
.L_764:
        /*0004*/ 	.word	0x00000080
        /*0008*/ 	.word	0x00000001
        /*000c*/ 	.word	0x00000001


	//----- nvinfo : EIATTR_EXIT_INSTR_OFFSETS
	.align		4
.L_765:
        /*0010*/ 	.byte	0x04, 0x1c
        /*0012*/ 	.short	(.L_767 - .L_766)


	//   ....[0]....
.L_766:
        /*0014*/ 	.word	0x00000060


	//   ....[1]....
        /*0018*/ 	.word	0x000001b0


	//----- nvinfo : EIATTR_MERCURY_ISA_VERSION
	.align		4
.L_767:
        /*001c*/ 	.byte	0x03, 0x5f
        /*001e*/ 	.short	0x0000


	//----- nvinfo : EIATTR_MAXREG_COUNT
	.align		4
        /*0020*/ 	.byte	0x03, 0x1b
        /*0022*/ 	.short	0x00ff


	//----- nvinfo : EIATTR_KPARAM_INFO
	.align		4
        /*0024*/ 	.byte	0x04, 0x17
        /*0026*/ 	.short	(.L_769 - .L_768)
.L_768:
        /*0028*/ 	.word	0x00000000
        /*002c*/ 	.short	0x0000
        /*002e*/ 	.short	0x0000
        /*0030*/ 	.byte	0x00, 0xf0, 0x21, 0x00


	//----- nvinfo : EIATTR_KPARAM_INFO
	.align		4
.L_769:
        /*0034*/ 	.byte	0x04, 0x17
        /*0036*/ 	.short	(.L_771 - .L_770)
.L_770:
        /*0038*/ 	.word	0x00000000
        /*003c*/ 	.short	0x0001
        /*003e*/ 	.short	0x0008
        /*0040*/ 	.byte	0x00, 0xf0, 0x21, 0x00


	//----- nvinfo : EIATTR_KPARAM_INFO
	.align		4
.L_771:
        /*0044*/ 	.byte	0x04, 0x17
        /*0046*/ 	.short	(.L_773 - .L_772)
.L_772:
        /*0048*/ 	.word	0x00000000
        /*004c*/ 	.short	0x0002
        /*004e*/ 	.short	0x0010
        /*0050*/ 	.byte	0x00, 0xf0, 0x21, 0x00


	//----- nvinfo : EIATTR_CBANK_PARAM_SIZE
	.align		4
.L_773:
        /*0054*/ 	.byte	0x03, 0x19
        /*0056*/ 	.short	0x0018


	//----- nvinfo : EIATTR_PARAM_CBANK
	.align		4
        /*0058*/ 	.byte	0x04, 0x0a
        /*005a*/ 	.short	(.L_775 - .L_774)
	.align		4
.L_774:
        /*005c*/ 	.word	index@(.nv.constant0._28header_files_timple_solver_c_relaxation_vectorised_2d_422_gpu)
        /*0060*/ 	.short	0x0160
        /*0062*/ 	.short	0x0018


	//----- nvinfo : EIATTR_SW2861232_WAR
	.align		4
.L_775:
        /*0064*/ 	.byte	0x01, 0x35
	.zero		2


	//----- nvinfo : EIATTR_CUDA_API_VERSION
	.align		4
        /*0068*/ 	.byte	0x04, 0x37
        /*006a*/ 	.short	(.L_777 - .L_776)
.L_776:
        /*006c*/ 	.word	0x00000082
.L_777:


//--------------------- .nv.info._28header_files_timple_solver_c_relaxation_vectorised_2d_411_gpu --------------------------
	.section	.nv.info._28header_files_timple_solver_c_relaxation_vectorised_2d_411_gpu,"",@"SHT_CUDA_INFO"
	.sectionflags	@""
	.align	4


	//----- nvinfo : EIATTR_CRS_STACK_SIZE
	.align		4
        /*0000*/ 	.byte	0x04, 0x1e
        /*0002*/ 	.short	(.L_779 - .L_778)
.L_778:
        /*0004*/ 	.word	0x00000000


	//----- nvinfo : EIATTR_MAX_THREADS
	.align		4
.L_779:
        /*0008*/ 	.byte	0x04, 0x05
        /*000a*/ 	.short	(.L_781 - .L_780)
.L_780:
        /*000c*/ 	.word	0x00000080
        /*0010*/ 	.word	0x00000001
        /*0014*/ 	.word	0x00000001


	//----- nvinfo : EIATTR_EXIT_INSTR_OFFSETS
	.align		4
.L_781:
        /*0018*/ 	.byte	0x04, 0x1c
        /*001a*/ 	.short	(.L_783 - .L_782)


	//   ....[0]....
.L_782:
        /*001c*/ 	.word	0x00000060


	//   ....[1]....
        /*0020*/ 	.word	0x00001280


	//   ....[2]....
        /*0024*/ 	.word	0x00001640


	//----- nvinfo : EIATTR_MERCURY_ISA_VERSION
	.align		4
.L_783:
        /*0028*/ 	.byte	0x03, 0x5f
        /*002a*/ 	.short	0x0000


	//----- nvinfo : EIATTR_MAXREG_COUNT
	.align		4
        /*002c*/ 	.byte	0x03, 0x1b
        /*002e*/ 	.short	0x00ff


	//----- nvinfo : EIATTR_KPARAM_INFO
	.align		4
        /*0030*/ 	.byte	0x04, 0x17
        /*0032*/ 	.short	(.L_785 - .L_784)
.L_784:
        /*0034*/ 	.word	0x00000000
        /*0038*/ 	.short	0x0000
        /*003a*/ 	.short	0x0000
        /*003c*/ 	.byte	0x00, 0xf0, 0x11, 0x00


	//----- nvinfo : EIATTR_KPARAM_INFO
	.align		4
.L_785:
        /*0040*/ 	.byte	0x04, 0x17
        /*0042*/ 	.short	(.L_787 - .L_786)
.L_786:
        /*0044*/ 	.word	0x00000000
        /*0048*/ 	.short	0x0001
        /*004a*/ 	.short	0x0008
        /*004c*/ 	.byte	0x00, 0xf0, 0x21, 0x00


	//----- nvinfo : EIATTR_KPARAM_INFO
	.align		4
.L_787:
        /*0050*/ 	.byte	0x04, 0x17
        /*0052*/ 	.short	(.L_789 - .L_788)
.L_788:
        /*0054*/ 	.word	0x00000000
        /*0058*/ 	.short	0x0002
        /*005a*/ 	.short	0x0010
        /*005c*/ 	.byte	0x00, 0xf0, 0x21, 0x00


	//----- nvinfo : EIATTR_KPARAM_INFO
	.align		4
.L_789:
        /*0060*/ 	.byte	0x04, 0x17
        /*0062*/ 	.short	(.L_791 - .L_790)
.L_790:
        /*0064*/ 	.word	0x00000000
        /*0068*/ 	.short	0x0003
        /*006a*/ 	.short	0x0018
        /*006c*/ 	.byte	0x00, 0xf0, 0x21, 0x00


	//----- nvinfo : EIATTR_KPARAM_INFO
	.align		4
.L_791:
        /*0070*/ 	.byte	0x04, 0x17
        /*0072*/ 	.short	(.L_793 - .L_792)
.L_792:
        /*0074*/ 	.word	0x00000000
        /*0078*/ 	.short	0x0004
        /*007a*/ 	.short	0x0020
        /*007c*/ 	.byte	0x00, 0xf0, 0x11, 0x00


	//----- nvinfo : EIATTR_CBANK_PARAM_SIZE
	.align		4
.L_793:
        /*0080*/ 	.byte	0x03, 0x19
        /*0082*/ 	.short	0x0024


	//----- nvinfo : EIATTR_PARAM_CBANK
	.align		4
        /*0084*/ 	.byte	0x04, 0x0a
        /*0086*/ 	.short	(.L_795 - .L_794)
	.align		4
.L_794:
        /*0088*/ 	.word	index@(.nv.constant0._28header_files_timple_solver_c_relaxation_vectorised_2d_411_gpu)
        /*008c*/ 	.short	0x0160
        /*008e*/ 	.short	0x0024


	//----- nvinfo : EIATTR_SW2861232_WAR
	.align		4
.L_795:
        /*0090*/ 	.byte	0x01, 0x35
	.zero		2


	//----- nvinfo : EIATTR_CUDA_API_VERSION
	.align		4
        /*0094*/ 	.byte	0x04, 0x37
        /*0096*/ 	.short	(.L_797 - .L_796)
.L_796:
        /*0098*/ 	.word	0x00000082
.L_797:


//--------------------- .nv.info._28header_files_timple_solver_c_relaxation_vectorised_386_gpu --------------------------
	.section	.nv.info._28header_files_timple_solver_c_relaxation_vectorised_386_gpu,"",@"SHT_CUDA_INFO"
	.sectionflags	@""
	.align	4


	//----- nvinfo : EIATTR_CRS_STACK_SIZE
	.align		4
        /*0000*/ 	.byte	0x04, 0x1e
        /*0002*/ 	.short	(.L_799 - .L_798)
.L_798:
        /*0004*/ 	.word	0x00000000


	//----- nvinfo : EIATTR_MAX_THREADS
	.align		4
.L_799:
        /*0008*/ 	.byte	0x04, 0x05
        /*000a*/ 	.short	(.L_801 - .L_800)
.L_800:
        /*000c*/ 	.word	0x00000080
        /*0010*/ 	.word	0x00000001
        /*0014*/ 	.word	0x00000001


	//----- nvinfo : EIATTR_EXIT_INSTR_OFFSETS
	.align		4
.L_801:
        /*0018*/ 	.byte	0x04, 0x1c
        /*001a*/ 	.short	(.L_803 - .L_802)


	//   ....[0]....
.L_802:
        /*001c*/ 	.word	0x00000060


	//   ....[1]....
        /*0020*/ 	.word	0x00001080


	//----- nvinfo : EIATTR_MERCURY_ISA_VERSION
	.align		4
.L_803:
        /*0024*/ 	.byte	0x03, 0x5f
        /*0026*/ 	.short	0x0000


	//----- nvinfo : EIATTR_MAXREG_COUNT
	.align		4
        /*0028*/ 	.byte	0x03, 0x1b
        /*002a*/ 	.short	0x00ff


	//----- nvinfo : EIATTR_KPARAM_INFO
	.align		4
        /*002c*/ 	.byte	0x04, 0x17
        /*002e*/ 	.short	(.L_805 - .L_804)
.L_804:
        /*0030*/ 	.word	0x00000000
        /*0034*/ 	.short	0x0000
        /*0036*/ 	.short	0x0000
        /*0038*/ 	.byte	0x00, 0xf0, 0x21, 0x00


	//----- nvinfo : EIATTR_KPARAM_INFO
	.align		4
.L_805:
        /*003c*/ 	.byte	0x04, 0x17
        /*003e*/ 	.short	(.L_807 - .L_806)
.L_806:
        /*0040*/ 	.word	0x00000000
        /*0044*/ 	.short	0x0001
        /*0046*/ 	.short	0x0008
        /*0048*/ 	.byte	0x00, 0xf0, 0x21, 0x00


	//----- nvinfo : EIATTR_KPARAM_INFO
	.align		4
.L_807:
        /*004c*/ 	.byte	0x04, 0x17
        /*004e*/ 	.short	(.L_809 - .L_808)
.L_808:
        /*0050*/ 	.word	0x00000000
        /*0054*/ 	.short	0x0002
        /*0056*/ 	.short	0x0010
        /*0058*/ 	.byte	0x00, 0xf0, 0x11, 0x00


	//----- nvinfo : EIATTR_CBANK_PARAM_SIZE
	.align		4
.L_809:
        /*005c*/ 	.byte	0x03, 0x19
        /*005e*/ 	.short	0x0014


	//----- nvinfo : EIATTR_PARAM_CBANK
	.align		4
        /*0060*/ 	.byte	0x04, 0x0a
        /*0062*/ 	.short	(.L_811 - .L_810)
	.align		4
.L_810:
        /*0064*/ 	.word	index@(.nv.constant0._28header_files_timple_solver_c_relaxation_vectorised_386_gpu)
        /*0068*/ 	.short	0x0160
        /*006a*/ 	.short	0x0014


	//----- nvinfo : EIATTR_SW2861232_WAR
	.align		4
.L_811:
        /*006c*/ 	.byte	0x01, 0x35
	.zero		2


	//----- nvinfo : EIATTR_CUDA_API_VERSION
	.align		4
        /*0070*/ 	.byte	0x04, 0x37
        /*0072*/ 	.short	(.L_813 - .L_812)
.L_812:
        /*0074*/ 	.word	0x00000082
.L_813:


//--------------------- .nv.info._28header_files_timple_solver_c_relaxation_vectorised_382_gpu --------------------------
	.section	.nv.info._28header_files_timple_solver_c_relaxation_vectorised_382_gpu,"",@"SHT_CUDA_INFO"
	.sectionflags	@""
	.align	4


	//----- nvinfo : EIATTR_MAX_THREADS
	.align		4
        /*0000*/ 	.byte	0x04, 0x05
        /*0002*/ 	.short	(.L_815 - .L_814)
.L_814:
        /*0004*/ 	.word	0x00000080
        /*0008*/ 	.word	0x00000001
        /*000c*/ 	.word	0x00000001


	//----- nvinfo : EIATTR_EXIT_INSTR_OFFSETS
	.align		4
.L_815:
        /*0010*/ 	.byte	0x04, 0x1c
        /*0012*/ 	.short	(.L_817 - .L_816)


	//   ....[0]....
.L_816:
        /*0014*/ 	.word	0x00000060


	//   ....[1]....
        /*0018*/ 	.word	0x000001b0


	//----- nvinfo : EIATTR_MERCURY_ISA_VERSION
	.align		4
.L_817:
        /*001c*/ 	.byte	0x03, 0x5f
        /*001e*/ 	.short	0x0000


	//----- nvinfo : EIATTR_MAXREG_COUNT
	.align		4
        /*0020*/ 	.byte	0x03, 0x1b
        /*0022*/ 	.short	0x00ff


	//----- nvinfo : EIATTR_KPARAM_INFO
	.align		4
        /*0024*/ 	.byte	0x04, 0x17
        /*0026*/ 	.short	(.L_819 - .L_818)
.L_818:
        /*0028*/ 	.word	0x00000000
        /*002c*/ 	.short	0x0000
        /*002e*/ 	.short	0x0000
        /*0030*/ 	.byte	0x00, 0xf0, 0x21, 0x00


	//----- nvinfo : EIATTR_KPARAM_INFO
	.align		4
.L_819:
        /*0034*/ 	.byte	0x04, 0x17
        /*0036*/ 	.short	(.L_821 - .L_820)
.L_820:
        /*0038*/ 	.word	0x00000000
        /*003c*/ 	.short	0x0001
        /*003e*/ 	.short	0x0008
        /*0040*/ 	.byte	0x00, 0xf0, 0x21, 0x00


	//----- nvinfo : EIATTR_KPARAM_INFO
	.align		4
.L_821:
        /*0044*/ 	.byte	0x04, 0x17
        /*0046*/ 	.short	(.L_823 - .L_822)
.L_822:
        /*0048*/ 	.word	0x00000000
        /*004c*/ 	.short	0x0002
        /*004e*/ 	.short	0x0010
        /*0050*/ 	.byte	0x00, 0xf0, 0x21, 0x00


	//----- nvinfo : EIATTR_CBANK_PARAM_SIZE
	.align		4
.L_823:
        /*0054*/ 	.byte	0x03, 0x19
        /*0056*/ 	.short	0x0018


	//----- nvinfo : EIATTR_PARAM_CBANK
	.align		4
        /*0058*/ 	.byte	0x04, 0x0a
        /*005a*/ 	.short	(.L_825 - .L_824)
	.align		4
.L_824:
        /*005c*/ 	.word	index@(.nv.constant0._28header_files_timple_solver_c_relaxation_vectorised_382_gpu)
        /*0060*/ 	.short	0x0160
        /*0062*/ 	.short	0x0018


	//----- nvinfo : EIATTR_SW2861232_WAR
	.align		4
.L_825:
        /*0064*/ 	.byte	0x01, 0x35
	.zero		2


	//----- nvinfo : EIATTR_CUDA_API_VERSION
	.align		4
        /*0068*/ 	.byte	0x04, 0x37
        /*006a*/ 	.short	(.L_827 - .L_826)
.L_826:
        /*006c*/ 	.word	0x00000082
.L_827:


//--------------------- .nv.info._28header_files_timple_solver_c_relaxation_vectorised_370_gpu --------------------------
	.section	.nv.info._28header_files_timple_solver_c_relaxation_vectorised_370_gpu,"",@"SHT_CUDA_INFO"
	.sectionflags	@""
	.align	4


	//----- nvinfo : EIATTR_CRS_STACK_SIZE
	.align		4
        /*0000*/ 	.byte	0x04, 0x1e
        /*0002*/ 	.short	(.L_829 - .L_828)
.L_828:
        /*0004*/ 	.word	0x00000000


	//----- nvinfo : EIATTR_MAX_THREADS
	.align		4
.L_829:
        /*0008*/ 	.byte	0x04, 0x05
        /*000a*/ 	.short	(.L_831 - .L_830)
.L_830:
        /*000c*/ 	.word	0x00000080
        /*0010*/ 	.word	0x00000001
        /*0014*/ 	.word	0x00000001


	//----- nvinfo : EIATTR_EXIT_INSTR_OFFSETS
	.align		4
.L_831:
        /*0018*/ 	.byte	0x04, 0x1c
        /*001a*/ 	.short	(.L_833 - .L_832)


	//   ....[0]....
.L_832:
        /*001c*/ 	.word	0x00000060


	//   ....[1]....
        /*0020*/ 	.word	0x00001280


	//   ....[2]....
        /*0024*/ 	.word	0x00001640


	//----- nvinfo : EIATTR_MERCURY_ISA_VERSION
	.align		4
.L_833:
        /*0028*/ 	.byte	0x03, 0x5f
        /*002a*/ 	.short	0x0000


	//----- nvinfo : EIATTR_MAXREG_COUNT
	.align		4
        /*002c*/ 	.byte	0x03, 0x1b
        /*002e*/ 	.short	0x00ff


	//----- nvinfo : EIATTR_KPARAM_INFO
	.align		4
        /*0030*/ 	.byte	0x04, 0x17
        /*0032*/ 	.short	(.L_835 - .L_834)
.L_834:
        /*0034*/ 	.word	0x00000000
        /*0038*/ 	.short	0x0000
        /*003a*/ 	.short	0x0000
        /*003c*/ 	.byte	0x00, 0xf0, 0x11, 0x00


	//----- nvinfo : EIATTR_KPARAM_INFO
	.align		4
.L_835:
        /*0040*/ 	.byte	0x04, 0x17
        /*0042*/ 	.short	(.L_837 - .L_836)
.L_836:
        /*0044*/ 	.word	0x00000000
        /*0048*/ 	.short	0x0001
        /*004a*/ 	.short	0x0008
        /*004c*/ 	.byte	0x00, 0xf0, 0x21, 0x00


	//----- nvinfo : EIATTR_KPARAM_INFO
	.align		4
.L_837:
        /*0050*/ 	.byte	0x04, 0x17
        /*0052*/ 	.short	(.L_839 - .L_838)
.L_838:
        /*0054*/ 	.word	0x00000000
        /*0058*/ 	.short	0x0002
        /*005a*/ 	.short	0x0010
        /*005c*/ 	.byte	0x00, 0xf0, 0x21, 0x00


	//----- nvinfo : EIATTR_KPARAM_INFO
	.align		4
.L_839:
        /*0060*/ 	.byte	0x04, 0x17
        /*0062*/ 	.short	(.L_841 - .L_840)
.L_840:
        /*0064*/ 	.word	0x00000000
        /*0068*/ 	.short	0x0003
        /*006a*/ 	.short	0x0018
        /*006c*/ 	.byte	0x00, 0xf0, 0x21, 0x00


	//----- nvinfo : EIATTR_KPARAM_INFO
	.align		4
.L_841:
        /*0070*/ 	.byte	0x04, 0x17
        /*0072*/ 	.short	(.L_843 - .L_842)
.L_842:
        /*0074*/ 	.word	0x00000000
        /*0078*/ 	.short	0x0004
        /*007a*/ 	.short	0x0020
        /*007c*/ 	.byte	0x00, 0xf0, 0x11, 0x00


	//----- nvinfo : EIATTR_CBANK_PARAM_SIZE
	.align		4
.L_843:
        /*0080*/ 	.byte	0x03, 0x19
        /*0082*/ 	.short	0x0024


	//----- nvinfo : EIATTR_PARAM_CBANK
	.align		4
        /*0084*/ 	.byte	0x04, 0x0a
        /*0086*/ 	.short	(.L_845 - .L_844)
	.align		4
.L_844:
        /*0088*/ 	.word	index@(.nv.constant0._28header_files_timple_solver_c_relaxation_vectorised_370_gpu)
        /*008c*/ 	.short	0x0160
        /*008e*/ 	.short	0x0024


	//----- nvinfo : EIATTR_SW2861232_WAR
	.align		4
.L_845:
        /*0090*/ 	.byte	0x01, 0x35
	.zero		2


	//----- nvinfo : EIATTR_CUDA_API_VERSION
	.align		4
        /*0094*/ 	.byte	0x04, 0x37
        /*0096*/ 	.short	(.L_847 - .L_846)
.L_846:
        /*0098*/ 	.word	0x00000082
.L_847:


//--------------------- .nv.info._28header_files_timple_solver_c_update_boundary_pprime_vectorised_2d_346_gpu --------------------------
	.section	.nv.info._28header_files_timple_solver_c_update_boundary_pprime_vectorised_2d_346_gpu,"",@"SHT_CUDA_INFO"
	.sectionflags	@""
	.align	4


	//----- nvinfo : EIATTR_CRS_STACK_SIZE
	.align		4
        /*0000*/ 	.byte	0x04, 0x1e
        /*0002*/ 	.short	(.L_849 - .L_848)
.L_848:
        /*0004*/ 	.word	0x00000000


	//----- nvinfo : EIATTR_MAX_THREADS
	.align		4
.L_849:
        /*0008*/ 	.byte	0x04, 0x05
        /*000a*/ 	.short	(.L_851 - .L_850)
.L_850:
        /*000c*/ 	.word	0x00000080
        /*0010*/ 	.word	0x00000001
        /*0014*/ 	.word	0x00000001


	//----- nvinfo : EIATTR_EXIT_INSTR_OFFSETS
	.align		4
.L_851:
        /*0018*/ 	.byte	0x04, 0x1c
        /*001a*/ 	.short	(.L_853 - .L_852)


	//   ....[0]....
.L_852:
        /*001c*/ 	.word	0x000000b0


	//   ....[1]....
        /*0020*/ 	.word	0x00000a30


	//   ....[2]....
        /*0024*/ 	.word	0x00000df0


	//----- nvinfo : EIATTR_MERCURY_ISA_VERSION
	.align		4
.L_853:
        /*0028*/ 	.byte	0x03, 0x5f
        /*002a*/ 	.short	0x0000


	//----- nvinfo : EIATTR_MAXREG_COUNT
	.align		4
        /*002c*/ 	.byte	0x03, 0x1b
        /*002e*/ 	.short	0x00ff


	//----- nvinfo : EIATTR_KPARAM_INFO
	.align		4
        /*0030*/ 	.byte	0x04, 0x17
        /*0032*/ 	.short	(.L_855 - .L_854)
.L_854:
        /*0034*/ 	.word	0x00000000
        /*0038*/ 	.short	0x0000
        /*003a*/ 	.short	0x0000
        /*003c*/ 	.byte	0x00, 0xf0, 0x21, 0x00


	//----- nvinfo : EIATTR_KPARAM_INFO
	.align		4
.L_855:
        /*0040*/ 	.byte	0x04, 0x17
        /*0042*/ 	.short	(.L_857 - .L_856)
.L_856:
        /*0044*/ 	.word	0x00000000
        /*0048*/ 	.short	0x0001
        /*004a*/ 	.short	0x0008
        /*004c*/ 	.byte	0x00, 0xf0, 0x21, 0x00


	//----- nvinfo : EIATTR_KPARAM_INFO
	.align		4
.L_857:
        /*0050*/ 	.byte	0x04, 0x17
        /*0052*/ 	.short	(.L_859 - .L_858)
.L_858:
        /*0054*/ 	.word	0x00000000
        /*0058*/ 	.short	0x0002
        /*005a*/ 	.short	0x0010
        /*005c*/ 	.byte	0x00, 0xf0, 0x11, 0x00


	//----- nvinfo : EIATTR_CBANK_PARAM_SIZE
	.align		4
.L_859:
        /*0060*/ 	.byte	0x03, 0x19
        /*0062*/ 	.short	0x0014


	//----- nvinfo : EIATTR_PARAM_CBANK
	.align		4
        /*0064*/ 	.byte	0x04, 0x0a
        /*0066*/ 	.short	(.L_861 - .L_860)
	.align		4
.L_860:
        /*0068*/ 	.word	index@(.nv.constant0._28header_files_timple_solver_c_update_boundary_pprime_vectorised_2d_346_gpu)
        /*006c*/ 	.short	0x0160
        /*006e*/ 	.short	0x0014


	//----- nvinfo : EIATTR_SW2861232_WAR
	.align		4
.L_861:
        /*0070*/ 	.byte	0x01, 0x35
	.zero		2


	//----- nvinfo : EIATTR_CUDA_API_VERSION
	.align		4
        /*0074*/ 	.byte	0x04, 0x37
        /*0076*/ 	.short	(.L_863 - .L_862)
.L_862:
        /*0078*/ 	.word	0x00000082
.L_863:


//--------------------- .nv.info._28header_files_timple_solver_c_update_boundary_pprime_vectorised_324_gpu --------------------------
	.section	.nv.info._28header_files_timple_solver_c_update_boundary_pprime_vectorised_324_gpu,"",@"SHT_CUDA_INFO"
	.sectionflags	@""
	.align	4


	//----- nvinfo : EIATTR_CRS_STACK_SIZE
	.align		4
        /*0000*/ 	.byte	0x04, 0x1e
        /*0002*/ 	.short	(.L_865 - .L_864)
.L_864:
        /*0004*/ 	.word	0x00000000


	//----- nvinfo : EIATTR_MAX_THREADS
	.align		4
.L_865:
        /*0008*/ 	.byte	0x04, 0x05
        /*000a*/ 	.short	(.L_867 - .L_866)
.L_866:
        /*000c*/ 	.word	0x00000080
        /*0010*/ 	.word	0x00000001
        /*0014*/ 	.word	0x00000001


	//----- nvinfo : EIATTR_EXIT_INSTR_OFFSETS
	.align		4
.L_867:
        /*0018*/ 	.byte	0x04, 0x1c
        /*001a*/ 	.short	(.L_869 - .L_868)


	//   ....[0]....
.L_868:
        /*001c*/ 	.word	0x000000b0


	//   ....[1]....
        /*0020*/ 	.word	0x00000bc0


	//   ....[2]....
        /*0024*/ 	.word	0x00001010


	//----- nvinfo : EIATTR_MERCURY_ISA_VERSION
	.align		4
.L_869:
        /*0028*/ 	.byte	0x03, 0x5f
        /*002a*/ 	.short	0x0000


	//----- nvinfo : EIATTR_MAXREG_COUNT
	.align		4
        /*002c*/ 	.byte	0x03, 0x1b
        /*002e*/ 	.short	0x00ff


	//----- nvinfo : EIATTR_KPARAM_INFO
	.align		4
        /*0030*/ 	.byte	0x04, 0x17
        /*0032*/ 	.short	(.L_871 - .L_870)
.L_870:
        /*0034*/ 	.word	0x00000000
        /*0038*/ 	.short	0x0000
        /*003a*/ 	.short	0x0000
        /*003c*/ 	.byte	0x00, 0xf0, 0x21, 0x00


	//----- nvinfo : EIATTR_KPARAM_INFO
	.align		4
.L_871:
        /*0040*/ 	.byte	0x04, 0x17
        /*0042*/ 	.short	(.L_873 - .L_872)
.L_872:
        /*0044*/ 	.word	0x00000000
        /*0048*/ 	.short	0x0001
        /*004a*/ 	.short	0x0008
        /*004c*/ 	.byte	0x00, 0xf0, 0x21, 0x00


	//----- nvinfo : EIATTR_KPARAM_INFO
	.align		4
.L_873:
        /*0050*/ 	.byte	0x04, 0x17
        /*0052*/ 	.short	(.L_875 - .L_874)
.L_874:
        /*0054*/ 	.word	0x00000000
        /*0058*/ 	.short	0x0002
        /*005a*/ 	.short	0x0010
        /*005c*/ 	.byte	0x00, 0xf0, 0x11, 0x00


	//----- nvinfo : EIATTR_CBANK_PARAM_SIZE
	.align		4
.L_875:
        /*0060*/ 	.byte	0x03, 0x19
        /*0062*/ 	.short	0x0014


	//----- nvinfo : EIATTR_PARAM_CBANK
	.align		4
        /*0064*/ 	.byte	0x04, 0x0a
        /*0066*/ 	.short	(.L_877 - .L_876)
	.align		4
.L_876:
        /*0068*/ 	.word	index@(.nv.constant0._28header_files_timple_solver_c_update_boundary_pprime_vectorised_324_gpu)
        /*006c*/ 	.short	0x0160
        /*006e*/ 	.short	0x0014


	//----- nvinfo : EIATTR_SW2861232_WAR
	.align		4
.L_877:
        /*0070*/ 	.byte	0x01, 0x35
	.zero		2


	//----- nvinfo : EIATTR_CUDA_API_VERSION
	.align		4
        /*0074*/ 	.byte	0x04, 0x37
        /*0076*/ 	.short	(.L_879 - .L_878)
.L_878:
        /*0078*/ 	.word	0x00000082
.L_879:


//--------------------- .nv.info._28header_files_timple_solver_c_calculate_mass_residual_implicit_vectorised_2d_270_gpu__red --------------------------
	.section	.nv.info._28header_files_timple_solver_c_calculate_mass_residual_implicit_vectorised_2d_270_gpu__red,"",@"SHT_CUDA_INFO"
	.sectionflags	@""
	.align	4


	//----- nvinfo : EIATTR_CRS_STACK_SIZE
	.align		4
        /*0000*/ 	.byte	0x04, 0x1e
        /*0002*/ 	.short	(.L_881 - .L_880)
.L_880:
        /*0004*/ 	.word	0x00000000


	//----- nvinfo : EIATTR_MAX_THREADS
	.align		4
.L_881:
        /*0008*/ 	.byte	0x04, 0x05
        /*000a*/ 	.short	(.L_883 - .L_882)
.L_882:
        /*000c*/ 	.word	0x00000100
        /*0010*/ 	.word	0x00000001
        /*0014*/ 	.word	0x00000001


	//----- nvinfo : EIATTR_EXIT_INSTR_OFFSETS
	.align		4
.L_883:
        /*0018*/ 	.byte	0x04, 0x1c
        /*001a*/ 	.short	(.L_885 - .L_884)


	//   ....[0]....
.L_884:
        /*001c*/ 	.word	0x00000030


	//   ....[1]....
        /*0020*/ 	.word	0x00000410


	//   ....[2]....
        /*0024*/ 	.word	0x000004c0


	//   ....[3]....
        /*0028*/ 	.word	0x00000570


	//   ....[4]....
        /*002c*/ 	.word	0x00000620


	//   ....[5]....
        /*0030*/ 	.word	0x000006d0


	//   ....[6]....
        /*0034*/ 	.word	0x00000780


	//   ....[7]....
        /*0038*/ 	.word	0x00000820


	//----- nvinfo : EIATTR_MERCURY_ISA_VERSION
	.align		4
.L_885:
        /*003c*/ 	.byte	0x03, 0x5f
        /*003e*/ 	.short	0x0000


	//----- nvinfo : EIATTR_NUM_BARRIERS
	.align		4
        /*0040*/ 	.byte	0x02, 0x4c
        /*0042*/ 	.byte	0x01
	.zero		1


	//----- nvinfo : EIATTR_MAXREG_COUNT
	.align		4
        /*0044*/ 	.byte	0x03, 0x1b
        /*0046*/ 	.short	0x00ff


	//----- nvinfo : EIATTR_KPARAM_INFO
	.align		4
        /*0048*/ 	.byte	0x04, 0x17
        /*004a*/ 	.short	(.L_887 - .L_886)
.L_886:
        /*004c*/ 	.word	0x00000000
        /*0050*/ 	.short	0x0000
        /*0052*/ 	.short	0x0000
        /*0054*/ 	.byte	0x00, 0xf0, 0x11, 0x00


	//----- nvinfo : EIATTR_KPARAM_INFO
	.align		4
.L_887:
        /*0058*/ 	.byte	0x04, 0x17
        /*005a*/ 	.short	(.L_889 - .L_888)
.L_888:
        /*005c*/ 	.word	0x00000000
        /*0060*/ 	.short	0x0001
        /*0062*/ 	.short	0x0008
        /*0064*/ 	.byte	0x00, 0xf0, 0x21, 0x00


	//----- nvinfo : EIATTR_KPARAM_INFO
	.align		4
.L_889:
        /*0068*/ 	.byte	0x04, 0x17
        /*006a*/ 	.short	(.L_891 - .L_890)
.L_890:
        /*006c*/ 	.word	0x00000000
        /*0070*/ 	.short	0x0002
        /*0072*/ 	.short	0x0010
        /*0074*/ 	.byte	0x00, 0xf0, 0x11, 0x00


	//----- nvinfo : EIATTR_KPARAM_INFO
	.align		4
.L_891:
        /*0078*/ 	.byte	0x04, 0x17
        /*007a*/ 	.short	(.L_893 - .L_892)
.L_892:
        /*007c*/ 	.word	0x00000000
        /*0080*/ 	.short	0x0003
        /*0082*/ 	.short	0x0018
        /*0084*/ 	.byte	0x00, 0xf0, 0x21, 0x00


	//----- nvinfo : EIATTR_KPARAM_INFO
	.align		4
.L_893:
        /*0088*/ 	.byte	0x04, 0x17
        /*008a*/ 	.short	(.L_895 - .L_894)
.L_894:
        /*008c*/ 	.word	0x00000000
        /*0090*/ 	.short	0x0004
        /*0092*/ 	.short	0x0020
        /*0094*/ 	.byte	0x00, 0xf0, 0x21, 0x00


	//----- nvinfo : EIATTR_KPARAM_INFO
	.align		4
.L_895:
        /*0098*/ 	.byte	0x04, 0x17
        /*009a*/ 	.short	(.L_897 - .L_896)
.L_896:
        /*009c*/ 	.word	0x00000000
        /*00a0*/ 	.short	0x0005
        /*00a2*/ 	.short	0x0028
        /*00a4*/ 	.byte	0x00, 0xf0, 0x21, 0x00


	//----- nvinfo : EIATTR_KPARAM_INFO
	.align		4
.L_897:
        /*00a8*/ 	.byte	0x04, 0x17
        /*00aa*/ 	.short	(.L_899 - .L_898)
.L_898:
        /*00ac*/ 	.word	0x00000000
        /*00b0*/ 	.short	0x0006
        /*00b2*/ 	.short	0x0030
        /*00b4*/ 	.byte	0x00, 0xf0, 0x21, 0x00


	//----- nvinfo : EIATTR_CBANK_PARAM_SIZE
	.align		4
.L_899:
        /*00b8*/ 	.byte	0x03, 0x19
        /*00ba*/ 	.short	0x0038


	//----- nvinfo : EIATTR_PARAM_CBANK
	.align		4
        /*00bc*/ 	.byte	0x04, 0x0a
        /*00be*/ 	.short	(.L_901 - .L_900)
	.align		4
.L_900:
        /*00c0*/ 	.word	index@(.nv.constant0._28header_files_timple_solver_c_calculate_mass_residual_implicit_vectorised_2d_270_gpu__red)
        /*00c4*/ 	.short	0x0160
        /*00c6*/ 	.short	0x0038


	//----- nvinfo : EIATTR_SW2861232_WAR
	.align		4
.L_901:
        /*00c8*/ 	.byte	0x01, 0x35
	.zero		2


	//----- nvinfo : EIATTR_CUDA_API_VERSION
	.align		4
        /*00cc*/ 	.byte	0x04, 0x37
        /*00ce*/ 	.short	(.L_903 - .L_902)
.L_902:
        /*00d0*/ 	.word	0x00000082
.L_903:


//--------------------- .nv.info._28header_files_timple_solver_c_calculate_mass_residual_implicit_vectorised_2d_270_gpu --------------------------
	.section	.nv.info._28header_files_timple_solver_c_calculate_mass_residual_implicit_vectorised_2d_270_gpu,"",@"SHT_CUDA_INFO"
	.sectionflags	@""
	.align	4


	//----- nvinfo : EIATTR_CRS_STACK_SIZE
	.align		4
        /*0000*/ 	.byte	0x04, 0x1e
        /*0002*/ 	.short	(.L_905 - .L_904)
.L_904:
        /*0004*/ 	.word	0x00000000


	//----- nvinfo : EIATTR_MAX_THREADS
	.align		4
.L_905:
        /*0008*/ 	.byte	0x04, 0x05
        /*000a*/ 	.short	(.L_907 - .L_906)
.L_906:
        /*000c*/ 	.word	0x00000080
        /*0010*/ 	.word	0x00000001
        /*0014*/ 	.word	0x00000001


	//----- nvinfo : EIATTR_EXIT_INSTR_OFFSETS
	.align		4
.L_907:
        /*0018*/ 	.byte	0x04, 0x1c
        /*001a*/ 	.short	(.L_909 - .L_908)


	//   ....[0]....
.L_908:
        /*001c*/ 	.word	0x00000730


	//   ....[1]....
        /*0020*/ 	.word	0x000007e0


	//   ....[2]....
        /*0024*/ 	.word	0x00000890


	//   ....[3]....
        /*0028*/ 	.word	0x00000940


	//   ....[4]....
        /*002c*/ 	.word	0x000009f0


	//   ....[5]....
        /*0030*/ 	.word	0x00000aa0


	//   ....[6]....
        /*0034*/ 	.word	0x00000b00


	//   ....[7]....
        /*0038*/ 	.word	0x00000b50


	//----- nvinfo : EIATTR_MERCURY_ISA_VERSION
	.align		4
.L_909:
        /*003c*/ 	.byte	0x03, 0x5f
        /*003e*/ 	.short	0x0000


	//----- nvinfo : EIATTR_NUM_BARRIERS
	.align		4
        /*0040*/ 	.byte	0x02, 0x4c
        /*0042*/ 	.byte	0x01
	.zero		1


	//----- nvinfo : EIATTR_MAXREG_COUNT
	.align		4
        /*0044*/ 	.byte	0x03, 0x1b
        /*0046*/ 	.short	0x00ff


	//----- nvinfo : EIATTR_KPARAM_INFO
	.align		4
        /*0048*/ 	.byte	0x04, 0x17
        /*004a*/ 	.short	(.L_911 - .L_910)
.L_910:
        /*004c*/ 	.word	0x00000000
        /*0050*/ 	.short	0x0000
        /*0052*/ 	.short	0x0000
        /*0054*/ 	.byte	0x00, 0xf0, 0x11, 0x00


	//----- nvinfo : EIATTR_KPARAM_INFO
	.align		4
.L_911:
        /*0058*/ 	.byte	0x04, 0x17
        /*005a*/ 	.short	(.L_913 - .L_912)
.L_912:
        /*005c*/ 	.word	0x00000000
        /*0060*/ 	.short	0x0001
        /*0062*/ 	.short	0x0008
        /*0064*/ 	.byte	0x00, 0xf0, 0x21, 0x00


	//----- nvinfo : EIATTR_KPARAM_INFO
	.align		4
.L_913:
        /*0068*/ 	.byte	0x04, 0x17
        /*006a*/ 	.short	(.L_915 - .L_914)
.L_914:
        /*006c*/ 	.word	0x00000000
        /*0070*/ 	.short	0x0002
        /*0072*/ 	.short	0x0010
        /*0074*/ 	.byte	0x00, 0xf0, 0x11, 0x00


	//----- nvinfo : EIATTR_KPARAM_INFO
	.align		4
.L_915:
        /*0078*/ 	.byte	0x04, 0x17
        /*007a*/ 	.short	(.L_917 - .L_916)
.L_916:
        /*007c*/ 	.word	0x00000000
        /*0080*/ 	.short	0x0003
        /*0082*/ 	.short	0x0018
        /*0084*/ 	.byte	0x00, 0xf0, 0x21, 0x00


	//----- nvinfo : EIATTR_KPARAM_INFO
	.align		4
.L_917:
        /*0088*/ 	.byte	0x04, 0x17
        /*008a*/ 	.short	(.L_919 - .L_918)
.L_918:
        /*008c*/ 	.word	0x00000000
        /*0090*/ 	.short	0x0004
        /*0092*/ 	.short	0x0020
        /*0094*/ 	.byte	0x00, 0xf0, 0x21, 0x00


	//----- nvinfo : EIATTR_KPARAM_INFO
	.align		4
.L_919:
        /*0098*/ 	.byte	0x04, 0x17
        /*009a*/ 	.short	(.L_921 - .L_920)
.L_920:
        /*009c*/ 	.word	0x00000000
        /*00a0*/ 	.short	0x0005
        /*00a2*/ 	.short	0x0028
        /*00a4*/ 	.byte	0x00, 0xf0, 0x21, 0x00


	//----- nvinfo : EIATTR_KPARAM_INFO
	.align		4
.L_921:
        /*00a8*/ 	.byte	0x04, 0x17
        /*00aa*/ 	.short	(.L_923 - .L_922)
.L_922:
        /*00ac*/ 	.word	0x00000000
        /*00b0*/ 	.short	0x0006
        /*00b2*/ 	.short	0x0030
        /*00b4*/ 	.byte	0x00, 0xf0, 0x21, 0x00


	//----- nvinfo : EIATTR_CBANK_PARAM_SIZE
	.align		4
.L_923:
        /*00b8*/ 	.byte	0x03, 0x19
        /*00ba*/ 	.short	0x0038


	//----- nvinfo : EIATTR_PARAM_CBANK
	.align		4
        /*00bc*/ 	.byte	0x04, 0x0a
        /*00be*/ 	.short	(.L_925 - .L_924)
	.align		4
.L_924:
        /*00c0*/ 	.word	index@(.nv.constant0._28header_files_timple_solver_c_calculate_mass_residual_implicit_vectorised_2d_270_gpu)
        /*00c4*/ 	.short	0x0160
        /*00c6*/ 	.short	0x0038


	//----- nvinfo : EIATTR_SW2861232_WAR
	.align		4
.L_925:
        /*00c8*/ 	.byte	0x01, 0x35
	.zero		2


	//----- nvinfo : EIATTR_CUDA_API_VERSION
	.align		4
        /*00cc*/ 	.byte	0x04, 0x37
        /*00ce*/ 	.short	(.L_927 - .L_926)
.L_926:
        /*00d0*/ 	.word	0x00000082
.L_927:


//--------------------- .nv.info._28header_files_timple_solver_c_calculate_mass_residual_implicit_vectorised_247_gpu__red --------------------------
	.section	.nv.info._28header_files_timple_solver_c_calculate_mass_residual_implicit_vectorised_247_gpu__red,"",@"SHT_CUDA_INFO"
	.sectionflags	@""
	.align	4


	//----- nvinfo : EIATTR_CRS_STACK_SIZE
	.align		4
        /*0000*/ 	.byte	0x04, 0x1e
        /*0002*/ 	.short	(.L_929 - .L_928)
.L_928:
        /*0004*/ 	.word	0x00000000


	//----- nvinfo : EIATTR_MAX_THREADS
	.align		4
.L_929:
        /*0008*/ 	.byte	0x04, 0x05
        /*000a*/ 	.short	(.L_931 - .L_930)
.L_930:
        /*000c*/ 	.word	0x00000100
        /*0010*/ 	.word	0x00000001
        /*0014*/ 	.word	0x00000001


	//----- nvinfo : EIATTR_EXIT_INSTR_OFFSETS
	.align		4
.L_931:
        /*0018*/ 	.byte	0x04, 0x1c
        /*001a*/ 	.short	(.L_933 - .L_932)


	//   ....[0]....
.L_932:
        /*001c*/ 	.word	0x00000030


	//   ....[1]....
        /*0020*/ 	.word	0x00000410


	//   ....[2]....
        /*0024*/ 	.word	0x000004c0


	//   ....[3]....
        /*0028*/ 	.word	0x00000570


	//   ....[4]....
        /*002c*/ 	.word	0x00000620


	//   ....[5]....
        /*0030*/ 	.word	0x000006d0


	//   ....[6]....
        /*0034*/ 	.word	0x00000780


	//   ....[7]....
        /*0038*/ 	.word	0x00000820


	//----- nvinfo : EIATTR_MERCURY_ISA_VERSION
	.align		4
.L_933:
        /*003c*/ 	.byte	0x03, 0x5f
        /*003e*/ 	.short	0x0000


	//----- nvinfo : EIATTR_NUM_BARRIERS
	.align		4
        /*0040*/ 	.byte	0x02, 0x4c
        /*0042*/ 	.byte	0x01
	.zero		1


	//----- nvinfo : EIATTR_MAXREG_COUNT
	.align		4
        /*0044*/ 	.byte	0x03, 0x1b
        /*0046*/ 	.short	0x00ff


	//----- nvinfo : EIATTR_KPARAM_INFO
	.align		4
        /*0048*/ 	.byte	0x04, 0x17
        /*004a*/ 	.short	(.L_935 - .L_934)
.L_934:
        /*004c*/ 	.word	0x00000000
        /*0050*/ 	.short	0x0000
        /*0052*/ 	.short	0x0000
        /*0054*/ 	.byte	0x00, 0xf0, 0x11, 0x00


	//----- nvinfo : EIATTR_KPARAM_INFO
	.align		4
.L_935:
        /*0058*/ 	.byte	0x04, 0x17
        /*005a*/ 	.short	(.L_937 - .L_936)
.L_936:
        /*005c*/ 	.word	0x00000000
        /*0060*/ 	.short	0x0001
        /*0062*/ 	.short	0x0008
        /*0064*/ 	.byte	0x00, 0xf0, 0x21, 0x00


	//----- nvinfo : EIATTR_KPARAM_INFO
	.align		4
.L_937:
        /*0068*/ 	.byte	0x04, 0x17
        /*006a*/ 	.short	(.L_939 - .L_938)
.L_938:
        /*006c*/ 	.word	0x00000000
        /*0070*/ 	.short	0x0002
        /*0072*/ 	.short	0x0010
        /*0074*/ 	.byte	0x00, 0xf0, 0x11, 0x00


	//----- nvinfo : EIATTR_KPARAM_INFO
	.align		4
.L_939:
        /*0078*/ 	.byte	0x04, 0x17
        /*007a*/ 	.short	(.L_941 - .L_940)
.L_940:
        /*007c*/ 	.word	0x00000000
        /*0080*/ 	.short	0x0003
        /*0082*/ 	.short	0x0018
        /*0084*/ 	.byte	0x00, 0xf0, 0x21, 0x00


	//----- nvinfo : EIATTR_KPARAM_INFO
	.align		4
.L_941:
        /*0088*/ 	.byte	0x04, 0x17
        /*008a*/ 	.short	(.L_943 - .L_942)
.L_942:
        /*008c*/ 	.word	0x00000000
        /*0090*/ 	.short	0x0004
        /*0092*/ 	.short	0x0020
        /*0094*/ 	.byte	0x00, 0xf0, 0x21, 0x00


	//----- nvinfo : EIATTR_KPARAM_INFO
	.align		4
.L_943:
        /*0098*/ 	.byte	0x04, 0x17
        /*009a*/ 	.short	(.L_945 - .L_944)
.L_944:
        /*009c*/ 	.word	0x00000000
        /*00a0*/ 	.short	0x0005
        /*00a2*/ 	.short	0x0028
        /*00a4*/ 	.byte	0x00, 0xf0, 0x21, 0x00


	//----- nvinfo : EIATTR_KPARAM_INFO
	.align		4
.L_945:
        /*00a8*/ 	.byte	0x04, 0x17
        /*00aa*/ 	.short	(.L_947 - .L_946)
.L_946:
        /*00ac*/ 	.word	0x00000000
        /*00b0*/ 	.short	0x0006
        /*00b2*/ 	.short	0x0030
        /*00b4*/ 	.byte	0x00, 0xf0, 0x21, 0x00


	//----- nvinfo : EIATTR_CBANK_PARAM_SIZE
	.align		4
.L_947:
        /*00b8*/ 	.byte	0x03, 0x19
        /*00ba*/ 	.short	0x0038


	//----- nvinfo : EIATTR_PARAM_CBANK
	.align		4
        /*00bc*/ 	.byte	0x04, 0x0a
        /*00be*/ 	.short	(.L_949 - .L_948)
	.align		4
.L_948:
        /*00c0*/ 	.word	index@(.nv.constant0._28header_files_timple_solver_c_calculate_mass_residual_implicit_vectorised_247_gpu__red)
        /*00c4*/ 	.short	0x0160
        /*00c6*/ 	.short	0x0038


	//----- nvinfo : EIATTR_SW2861232_WAR
	.align		4
.L_949:
        /*00c8*/ 	.byte	0x01, 0x35
	.zero		2


	//----- nvinfo : EIATTR_CUDA_API_VERSION
	.align		4
        /*00cc*/ 	.byte	0x04, 0x37
        /*00ce*/ 	.short	(.L_951 - .L_950)
.L_950:
        /*00d0*/ 	.word	0x00000082
.L_951:


//--------------------- .nv.info._28header_files_timple_solver_c_calculate_mass_residual_implicit_vectorised_247_gpu --------------------------
	.section	.nv.info._28header_files_timple_solver_c_calculate_mass_residual_implicit_vectorised_247_gpu,"",@"SHT_CUDA_INFO"
	.sectionflags	@""
	.align	4


	//----- nvinfo : EIATTR_CRS_STACK_SIZE
	.align		4
        /*0000*/ 	.byte	0x04, 0x1e
        /*0002*/ 	.short	(.L_953 - .L_952)
.L_952:
        /*0004*/ 	.word	0x00000000


	//----- nvinfo : EIATTR_MAX_THREADS
	.align		4
.L_953:
        /*0008*/ 	.byte	0x04, 0x05
        /*000a*/ 	.short	(.L_955 - .L_954)
.L_954:
        /*000c*/ 	.word	0x00000080
        /*0010*/ 	.word	0x00000001
        /*0014*/ 	.word	0x00000001


	//----- nvinfo : EIATTR_EXIT_INSTR_OFFSETS
	.align		4
.L_955:
        /*0018*/ 	.byte	0x04, 0x1c
        /*001a*/ 	.short	(.L_957 - .L_956)


	//   ....[0]....
.L_956:
        /*001c*/ 	.word	0x00000780


	//   ....[1]....
        /*0020*/ 	.word	0x00000830


	//   ....[2]....
        /*0024*/ 	.word	0x000008e0


	//   ....[3]....
        /*0028*/ 	.word	0x00000990


	//   ....[4]....
        /*002c*/ 	.word	0x00000a40


	//   ....[5]....
        /*0030*/ 	.word	0x00000af0


	//   ....[6]....
        /*0034*/ 	.word	0x00000b50


	//   ....[7]....
        /*0038*/ 	.word	0x00000ba0


	//----- nvinfo : EIATTR_MERCURY_ISA_VERSION
	.align		4
.L_957:
        /*003c*/ 	.byte	0x03, 0x5f
        /*003e*/ 	.short	0x0000


	//----- nvinfo : EIATTR_NUM_BARRIERS
	.align		4
        /*0040*/ 	.byte	0x02, 0x4c
        /*0042*/ 	.byte	0x01
	.zero		1


	//----- nvinfo : EIATTR_MAXREG_COUNT
	.align		4
        /*0044*/ 	.byte	0x03, 0x1b
        /*0046*/ 	.short	0x00ff


	//----- nvinfo : EIATTR_KPARAM_INFO
	.align		4
        /*0048*/ 	.byte	0x04, 0x17
        /*004a*/ 	.short	(.L_959 - .L_958)
.L_958:
        /*004c*/ 	.word	0x00000000
        /*0050*/ 	.short	0x0000
        /*0052*/ 	.short	0x0000
        /*0054*/ 	.byte	0x00, 0xf0, 0x11, 0x00


	//----- nvinfo : EIATTR_KPARAM_INFO
	.align		4
.L_959:
        /*0058*/ 	.byte	0x04, 0x17
        /*005a*/ 	.short	(.L_961 - .L_960)
.L_960:
        /*005c*/ 	.word	0x00000000
        /*0060*/ 	.short	0x0001
        /*0062*/ 	.short	0x0008
        /*0064*/ 	.byte	0x00, 0xf0, 0x21, 0x00


	//----- nvinfo : EIATTR_KPARAM_INFO
	.align		4
.L_961:
        /*0068*/ 	.byte	0x04, 0x17
        /*006a*/ 	.short	(.L_963 - .L_962)
.L_962:
        /*006c*/ 	.word	0x00000000
        /*0070*/ 	.short	0x0002
        /*0072*/ 	.short	0x0010
        /*0074*/ 	.byte	0x00, 0xf0, 0x11, 0x00


	//----- nvinfo : EIATTR_KPARAM_INFO
	.align		4
.L_963:
        /*0078*/ 	.byte	0x04, 0x17
        /*007a*/ 	.short	(.L_965 - .L_964)
.L_964:
        /*007c*/ 	.word	0x00000000
        /*0080*/ 	.short	0x0003
        /*0082*/ 	.short	0x0018
        /*0084*/ 	.byte	0x00, 0xf0, 0x21, 0x00


	//----- nvinfo : EIATTR_KPARAM_INFO
	.align		4
.L_965:
        /*0088*/ 	.byte	0x04, 0x17
        /*008a*/ 	.short	(.L_967 - .L_966)
.L_966:
        /*008c*/ 	.word	0x00000000
        /*0090*/ 	.short	0x0004
        /*0092*/ 	.short	0x0020
        /*0094*/ 	.byte	0x00, 0xf0, 0x21, 0x00


	//----- nvinfo : EIATTR_KPARAM_INFO
	.align		4
.L_967:
        /*0098*/ 	.byte	0x04, 0x17
        /*009a*/ 	.short	(.L_969 - .L_968)
.L_968:
        /*009c*/ 	.word	0x00000000
        /*00a0*/ 	.short	0x0005
        /*00a2*/ 	.short	0x0028
        /*00a4*/ 	.byte	0x00, 0xf0, 0x21, 0x00


	//----- nvinfo : EIATTR_KPARAM_INFO
	.align		4
.L_969:
        /*00a8*/ 	.byte	0x04, 0x17
        /*00aa*/ 	.short	(.L_971 - .L_970)
.L_970:
        /*00ac*/ 	.word	0x00000000
        /*00b0*/ 	.short	0x0006
        /*00b2*/ 	.short	0x0030
        /*00b4*/ 	.byte	0x00, 0xf0, 0x21, 0x00


	//----- nvinfo : EIATTR_CBANK_PARAM_SIZE
	.align		4
.L_971:
        /*00b8*/ 	.byte	0x03, 0x19
        /*00ba*/ 	.short	0x0038


	//----- nvinfo : EIATTR_PARAM_CBANK
	.align		4
        /*00bc*/ 	.byte	0x04, 0x0a
        /*00be*/ 	.short	(.L_973 - .L_972)
	.align		4
.L_972:
        /*00c0*/ 	.word	index@(.nv.constant0._28header_files_timple_solver_c_calculate_mass_residual_implicit_vectorised_247_gpu)
        /*00c4*/ 	.short	0x0160
        /*00c6*/ 	.short	0x0038


	//----- nvinfo : EIATTR_SW2861232_WAR
	.align		4
.L_973:
        /*00c8*/ 	.byte	0x01, 0x35
	.zero		2


	//----- nvinfo : EIATTR_CUDA_API_VERSION
	.align		4
        /*00cc*/ 	.byte	0x04, 0x37
        /*00ce*/ 	.short	(.L_975 - .L_974)
.L_974:
        /*00d0*/ 	.word	0x00000082
.L_975:


//--------------------- .nv.info._28header_files_timple_solver_c_calculate_intermediate_velocity_implicit_vectorised_2d_186_gpu --------------------------
	.section	.nv.info._28header_files_timple_solver_c_calculate_intermediate_velocity_implicit_vectorised_2d_186_gpu,"",@"SHT_CUDA_INFO"
	.sectionflags	@""
	.align	4


	//----- nvinfo : EIATTR_CRS_STACK_SIZE
	.align		4
        /*0000*/ 	.byte	0x04, 0x1e
        /*0002*/ 	.short	(.L_977 - .L_976)
.L_976:
        /*0004*/ 	.word	0x00000000


	//----- nvinfo : EIATTR_MAX_THREADS
	.align		4
.L_977:
        /*0008*/ 	.byte	0x04, 0x05
        /*000a*/ 	.short	(.L_979 - .L_978)
.L_978:
        /*000c*/ 	.word	0x00000080
        /*0010*/ 	.word	0x00000001
        /*0014*/ 	.word	0x00000001


	//----- nvinfo : EIATTR_EXIT_INSTR_OFFSETS
	.align		4
.L_979:
        /*0018*/ 	.byte	0x04, 0x1c
        /*001a*/ 	.short	(.L_981 - .L_980)


	//   ....[0]....
.L_980:
        /*001c*/ 	.word	0x00000030


	//   ....[1]....
        /*0020*/ 	.word	0x00001bf0


	//----- nvinfo : EIATTR_MERCURY_ISA_VERSION
	.align		4
.L_981:
        /*0024*/ 	.byte	0x03, 0x5f
        /*0026*/ 	.short	0x0000


	//----- nvinfo : EIATTR_MAXREG_COUNT
	.align		4
        /*0028*/ 	.byte	0x03, 0x1b
        /*002a*/ 	.short	0x00ff


	//----- nvinfo : EIATTR_KPARAM_INFO
	.align		4
        /*002c*/ 	.byte	0x04, 0x17
        /*002e*/ 	.short	(.L_983 - .L_982)
.L_982:
        /*0030*/ 	.word	0x00000000
        /*0034*/ 	.short	0x0000
        /*0036*/ 	.short	0x0000
        /*0038*/ 	.byte	0x00, 0xf0, 0x11, 0x00


	//----- nvinfo : EIATTR_KPARAM_INFO
	.align		4
.L_983:
        /*003c*/ 	.byte	0x04, 0x17
        /*003e*/ 	.short	(.L_985 - .L_984)
.L_984:
        /*0040*/ 	.word	0x00000000
        /*0044*/ 	.short	0x0001
        /*0046*/ 	.short	0x0004
        /*0048*/ 	.byte	0x00, 0xf0, 0x11, 0x00


	//----- nvinfo : EIATTR_KPARAM_INFO
	.align		4
.L_985:
        /*004c*/ 	.byte	0x04, 0x17
        /*004e*/ 	.short	(.L_987 - .L_986)
.L_986:
        /*0050*/ 	.word	0x00000000
        /*0054*/ 	.short	0x0002
        /*0056*/ 	.short	0x0008
        /*0058*/ 	.byte	0x00, 0xf0, 0x11, 0x00


	//----- nvinfo : EIATTR_KPARAM_INFO
	.align		4
.L_987:
        /*005c*/ 	.byte	0x04, 0x17
        /*005e*/ 	.short	(.L_989 - .L_988)
.L_988:
        /*0060*/ 	.word	0x00000000
        /*0064*/ 	.short	0x0003
        /*0066*/ 	.short	0x0010
        /*0068*/ 	.byte	0x00, 0xf0, 0x21, 0x00


	//----- nvinfo : EIATTR_KPARAM_INFO
	.align		4
.L_989:
        /*006c*/ 	.byte	0x04, 0x17
        /*006e*/ 	.short	(.L_991 - .L_990)
.L_990:
        /*0070*/ 	.word	0x00000000
        /*0074*/ 	.short	0x0004
        /*0076*/ 	.short	0x0018
        /*0078*/ 	.byte	0x00, 0xf0, 0x21, 0x00


	//----- nvinfo : EIATTR_KPARAM_INFO
	.align		4
.L_991:
        /*007c*/ 	.byte	0x04, 0x17
        /*007e*/ 	.short	(.L_993 - .L_992)
.L_992:
        /*0080*/ 	.word	0x00000000
        /*0084*/ 	.short	0x0005
        /*0086*/ 	.short	0x0020
        /*0088*/ 	.byte	0x00, 0xf0, 0x21, 0x00


	//----- nvinfo : EIATTR_KPARAM_INFO
	.align		4
.L_993:
        /*008c*/ 	.byte	0x04, 0x17
        /*008e*/ 	.short	(.L_995 - .L_994)
.L_994:
        /*0090*/ 	.word	0x00000000
        /*0094*/ 	.short	0x0006
        /*0096*/ 	.short	0x0028
        /*0098*/ 	.byte	0x00, 0xf0, 0x11, 0x00


	//----- nvinfo : EIATTR_CBANK_PARAM_SIZE
	.align		4
.L_995:
        /*009c*/ 	.byte	0x03, 0x19
        /*009e*/ 	.short	0x002c


	//----- nvinfo : EIATTR_PARAM_CBANK
	.align		4
        /*00a0*/ 	.byte	0x04, 0x0a
        /*00a2*/ 	.short	(.L_997 - .L_996)
	.align		4
.L_996:
        /*00a4*/ 	.word	index@(.nv.constant0._28header_files_timple_solver_c_calculate_intermediate_velocity_implicit_vectorised_2d_186_gpu)
        /*00a8*/ 	.short	0x0160
        /*00aa*/ 	.short	0x002c


	//----- nvinfo : EIATTR_SW2861232_WAR
	.align		4
.L_997:
        /*00ac*/ 	.byte	0x01, 0x35
	.zero		2


	//----- nvinfo : EIATTR_CUDA_API_VERSION
	.align		4
        /*00b0*/ 	.byte	0x04, 0x37
        /*00b2*/ 	.short	(.L_999 - .L_998)
.L_998:
        /*00b4*/ 	.word	0x00000082
.L_999:


//--------------------- .nv.info._28header_files_timple_solver_c_time_implicit_solver_vectorised_2d_78_gpu__red --------------------------
	.section	.nv.info._28header_files_timple_solver_c_time_implicit_solver_vectorised_2d_78_gpu__red,"",@"SHT_CUDA_INFO"
	.sectionflags	@""
	.align	4


	//----- nvinfo : EIATTR_CRS_STACK_SIZE
	.align		4
        /*0000*/ 	.byte	0x04, 0x1e
        /*0002*/ 	.short	(.L_1001 - .L_1000)
.L_1000:
        /*0004*/ 	.word	0x00000000


	//----- nvinfo : EIATTR_MAX_THREADS
	.align		4
.L_1001:
        /*0008*/ 	.byte	0x04, 0x05
        /*000a*/ 	.short	(.L_1003 - .L_1002)
.L_1002:
        /*000c*/ 	.word	0x00000100
        /*0010*/ 	.word	0x00000001
        /*0014*/ 	.word	0x00000001


	//----- nvinfo : EIATTR_EXIT_INSTR_OFFSETS
	.align		4
.L_1003:
        /*0018*/ 	.byte	0x04, 0x1c
        /*001a*/ 	.short	(.L_1005 - .L_1004)


	//   ....[0]....
.L_1004:
        /*001c*/ 	.word	0x00000030


	//   ....[1]....
        /*0020*/ 	.word	0x00000410


	//   ....[2]....
        /*0024*/ 	.word	0x000004c0


	//   ....[3]....
        /*0028*/ 	.word	0x00000570


	//   ....[4]....
        /*002c*/ 	.word	0x00000620


	//   ....[5]....
        /*0030*/ 	.word	0x000006d0


	//   ....[6]....
        /*0034*/ 	.word	0x00000780


	//   ....[7]....
        /*0038*/ 	.word	0x00000820


	//----- nvinfo : EIATTR_MERCURY_ISA_VERSION
	.align		4
.L_1005:
        /*003c*/ 	.byte	0x03, 0x5f
        /*003e*/ 	.short	0x0000


	//----- nvinfo : EIATTR_NUM_BARRIERS
	.align		4
        /*0040*/ 	.byte	0x02, 0x4c
        /*0042*/ 	.byte	0x01
	.zero		1


	//----- nvinfo : EIATTR_MAXREG_COUNT
	.align		4
        /*0044*/ 	.byte	0x03, 0x1b
        /*0046*/ 	.short	0x00ff


	//----- nvinfo : EIATTR_KPARAM_INFO
	.align		4
        /*0048*/ 	.byte	0x04, 0x17
        /*004a*/ 	.short	(.L_1007 - .L_1006)
.L_1006:
        /*004c*/ 	.word	0x00000000
        /*0050*/ 	.short	0x0000
        /*0052*/ 	.short	0x0000
        /*0054*/ 	.byte	0x00, 0xf0, 0x11, 0x00


	//----- nvinfo : EIATTR_KPARAM_INFO
	.align		4
.L_1007:
        /*0058*/ 	.byte	0x04, 0x17
        /*005a*/ 	.short	(.L_1009 - .L_1008)
.L_1008:
        /*005c*/ 	.word	0x00000000
        /*0060*/ 	.short	0x0001
        /*0062*/ 	.short	0x0008
        /*0064*/ 	.byte	0x00, 0xf0, 0x21, 0x00


	//----- nvinfo : EIATTR_KPARAM_INFO
	.align		4
.L_1009:
        /*0068*/ 	.byte	0x04, 0x17
        /*006a*/ 	.short	(.L_1011 - .L_1010)
.L_1010:
        /*006c*/ 	.word	0x00000000
        /*0070*/ 	.short	0x0002
        /*0072*/ 	.short	0x0010
        /*0074*/ 	.byte	0x00, 0xf0, 0x21, 0x00


	//----- nvinfo : EIATTR_KPARAM_INFO
	.align		4
.L_1011:
        /*0078*/ 	.byte	0x04, 0x17
        /*007a*/ 	.short	(.L_1013 - .L_1012)
.L_1012:
        /*007c*/ 	.word	0x00000000
        /*0080*/ 	.short	0x0003
        /*0082*/ 	.short	0x0018
        /*0084*/ 	.byte	0x00, 0xf0, 0x21, 0x00


	//----- nvinfo : EIATTR_KPARAM_INFO
	.align		4
.L_1013:
        /*0088*/ 	.byte	0x04, 0x17
        /*008a*/ 	.short	(.L_1015 - .L_1014)
.L_1014:
        /*008c*/ 	.word	0x00000000
        /*0090*/ 	.short	0x0004
        /*0092*/ 	.short	0x0020
        /*0094*/ 	.byte	0x00, 0xf0, 0x21, 0x00


	//----- nvinfo : EIATTR_CBANK_PARAM_SIZE
	.align		4
.L_1015:
        /*0098*/ 	.byte	0x03, 0x19
        /*009a*/ 	.short	0x0028


	//----- nvinfo : EIATTR_PARAM_CBANK
	.align		4
        /*009c*/ 	.byte	0x04, 0x0a
        /*009e*/ 	.short	(.L_1017 - .L_1016)
	.align		4
.L_1016:
        /*00a0*/ 	.word	index@(.nv.constant0._28header_files_timple_solver_c_time_implicit_solver_vectorised_2d_78_gpu__red)
        /*00a4*/ 	.short	0x0160
        /*00a6*/ 	.short	0x0028


	//----- nvinfo : EIATTR_SW2861232_WAR
	.align		4
.L_1017:
        /*00a8*/ 	.byte	0x01, 0x35
	.zero		2


	//----- nvinfo : EIATTR_CUDA_API_VERSION
	.align		4
        /*00ac*/ 	.byte	0x04, 0x37
        /*00ae*/ 	.short	(.L_1019 - .L_1018)
.L_1018:
        /*00b0*/ 	.word	0x00000082
.L_1019:


//--------------------- .nv.info._28header_files_timple_solver_c_time_implicit_solver_vectorised_2d_78_gpu --------------------------
	.section	.nv.info._28header_files_timple_solver_c_time_implicit_solver_vectorised_2d_78_gpu,"",@"SHT_CUDA_INFO"
	.sectionflags	@""
	.align	4


	//----- nvinfo : EIATTR_CRS_STACK_SIZE
	.align		4
        /*0000*/ 	.byte	0x04, 0x1e
        /*0002*/ 	.short	(.L_1021 - .L_1020)
.L_1020:
        /*0004*/ 	.word	0x00000000


	//----- nvinfo : EIATTR_MAX_THREADS
	.align		4
.L_1021:
        /*0008*/ 	.byte	0x04, 0x05
        /*000a*/ 	.short	(.L_1023 - .L_1022)
.L_1022:
        /*000c*/ 	.word	0x00000080
        /*0010*/ 	.word	0x00000001
        /*0014*/ 	.word	0x00000001


	//----- nvinfo : EIATTR_EXIT_INSTR_OFFSETS
	.align		4
.L_1023:
        /*0018*/ 	.byte	0x04, 0x1c
        /*001a*/ 	.short	(.L_1025 - .L_1024)


	//   ....[0]....
.L_1024:
        /*001c*/ 	.word	0x00000490


	//   ....[1]....
        /*0020*/ 	.word	0x00000540


	//   ....[2]....
        /*0024*/ 	.word	0x000005f0


	//   ....[3]....
        /*0028*/ 	.word	0x000006a0


	//   ....[4]....
        /*002c*/ 	.word	0x00000750


	//   ....[5]....
        /*0030*/ 	.word	0x00000800


	//   ....[6]....
        /*0034*/ 	.word	0x00000860


	//   ....[7]....
        /*0038*/ 	.word	0x000008f0


	//----- nvinfo : EIATTR_MERCURY_ISA_VERSION
	.align		4
.L_1025:
        /*003c*/ 	.byte	0x03, 0x5f
        /*003e*/ 	.short	0x0000


	//----- nvinfo : EIATTR_NUM_BARRIERS
	.align		4
        /*0040*/ 	.byte	0x02, 0x4c
        /*0042*/ 	.byte	0x01
	.zero		1


	//----- nvinfo : EIATTR_MAXREG_COUNT
	.align		4
        /*0044*/ 	.byte	0x03, 0x1b
        /*0046*/ 	.short	0x00ff


	//----- nvinfo : EIATTR_KPARAM_INFO
	.align		4
        /*0048*/ 	.byte	0x04, 0x17
        /*004a*/ 	.short	(.L_1027 - .L_1026)
.L_1026:
        /*004c*/ 	.word	0x00000000
        /*0050*/ 	.short	0x0000
        /*0052*/ 	.short	0x0000
        /*0054*/ 	.byte	0x00, 0xf0, 0x11, 0x00


	//----- nvinfo : EIATTR_KPARAM_INFO
	.align		4
.L_1027:
        /*0058*/ 	.byte	0x04, 0x17
        /*005a*/ 	.short	(.L_1029 - .L_1028)
.L_1028:
        /*005c*/ 	.word	0x00000000
        /*0060*/ 	.short	0x0001
        /*0062*/ 	.short	0x0008
        /*0064*/ 	.byte	0x00, 0xf0, 0x21, 0x00


	//----- nvinfo : EIATTR_KPARAM_INFO
	.align		4
.L_1029:
        /*0068*/ 	.byte	0x04, 0x17
        /*006a*/ 	.short	(.L_1031 - .L_1030)
.L_1030:
        /*006c*/ 	.word	0x00000000
        /*0070*/ 	.short	0x0002
        /*0072*/ 	.short	0x0010
        /*0074*/ 	.byte	0x00, 0xf0, 0x21, 0x00


	//----- nvinfo : EIATTR_KPARAM_INFO
	.align		4
.L_1031:
        /*0078*/ 	.byte	0x04, 0x17
        /*007a*/ 	.short	(.L_1033 - .L_1032)
.L_1032:
        /*007c*/ 	.word	0x00000000
        /*0080*/ 	.short	0x0003
        /*0082*/ 	.short	0x0018
        /*0084*/ 	.byte	0x00, 0xf0, 0x21, 0x00


	//----- nvinfo : EIATTR_KPARAM_INFO
	.align		4
.L_1033:
        /*0088*/ 	.byte	0x04, 0x17
        /*008a*/ 	.short	(.L_1035 - .L_1034)
.L_1034:
        /*008c*/ 	.word	0x00000000
        /*0090*/ 	.short	0x0004
        /*0092*/ 	.short	0x0020
        /*0094*/ 	.byte	0x00, 0xf0, 0x21, 0x00


	//----- nvinfo : EIATTR_CBANK_PARAM_SIZE
	.align		4
.L_1035:
        /*0098*/ 	.byte	0x03, 0x19
        /*009a*/ 	.short	0x0028


	//----- nvinfo : EIATTR_PARAM_CBANK
	.align		4
        /*009c*/ 	.byte	0x04, 0x0a
        /*009e*/ 	.short	(.L_1037 - .L_1036)
	.align		4
.L_1036:
        /*00a0*/ 	.word	index@(.nv.constant0._28header_files_timple_solver_c_time_implicit_solver_vectorised_2d_78_gpu)
        /*00a4*/ 	.short	0x0160
        /*00a6*/ 	.short	0x0028


	//----- nvinfo : EIATTR_SW2861232_WAR
	.align		4
.L_1037:
        /*00a8*/ 	.byte	0x01, 0x35
	.zero		2


	//----- nvinfo : EIATTR_CUDA_API_VERSION
	.align		4
        /*00ac*/ 	.byte	0x04, 0x37
        /*00ae*/ 	.short	(.L_1039 - .L_1038)
.L_1038:
        /*00b0*/ 	.word	0x00000082
.L_1039:


//--------------------- .nv.info._28header_files_timple_solver_c_time_implicit_solver_vectorised_2d_65_gpu --------------------------
	.section	.nv.info._28header_files_timple_solver_c_time_implicit_solver_vectorised_2d_65_gpu,"",@"SHT_CUDA_INFO"
	.sectionflags	@""
	.align	4


	//----- nvinfo : EIATTR_CRS_STACK_SIZE
	.align		4
        /*0000*/ 	.byte	0x04, 0x1e
        /*0002*/ 	.short	(.L_1041 - .L_1040)
.L_1040:
        /*0004*/ 	.word	0x00000000


	//----- nvinfo : EIATTR_MAX_THREADS
	.align		4
.L_1041:
        /*0008*/ 	.byte	0x04, 0x05
        /*000a*/ 	.short	(.L_1043 - .L_1042)
.L_1042:
        /*000c*/ 	.word	0x00000080
        /*0010*/ 	.word	0x00000001
        /*0014*/ 	.word	0x00000001


	//----- nvinfo : EIATTR_EXIT_INSTR_OFFSETS
	.align		4
.L_1043:
        /*0018*/ 	.byte	0x04, 0x1c
        /*001a*/ 	.short	(.L_1045 - .L_1044)


	//   ....[0]....
.L_1044:
        /*001c*/ 	.word	0x00000060


	//   ....[1]....
        /*0020*/ 	.word	0x000002d0


	//----- nvinfo : EIATTR_MERCURY_ISA_VERSION
	.align		4
.L_1045:
        /*0024*/ 	.byte	0x03, 0x5f
        /*0026*/ 	.short	0x0000


	//----- nvinfo : EIATTR_MAXREG_COUNT
	.align		4
        /*0028*/ 	.byte	0x03, 0x1b
        /*002a*/ 	.short	0x00ff


	//----- nvinfo : EIATTR_KPARAM_INFO
	.align		4
        /*002c*/ 	.byte	0x04, 0x17
        /*002e*/ 	.short	(.L_1047 - .L_1046)
.L_1046:
        /*0030*/ 	.word	0x00000000
        /*0034*/ 	.short	0x0000
        /*0036*/ 	.short	0x0000
        /*0038*/ 	.byte	0x00, 0xf0, 0x21, 0x00


	//----- nvinfo : EIATTR_KPARAM_INFO
	.align		4
.L_1047:
        /*003c*/ 	.byte	0x04, 0x17
        /*003e*/ 	.short	(.L_1049 - .L_1048)
.L_1048:
        /*0040*/ 	.word	0x00000000
        /*0044*/ 	.short	0x0001
        /*0046*/ 	.short	0x0008
        /*0048*/ 	.byte	0x00, 0xf0, 0x21, 0x00


	//----- nvinfo : EIATTR_CBANK_PARAM_SIZE
	.align		4
.L_1049:
        /*004c*/ 	.byte	0x03, 0x19
        /*004e*/ 	.short	0x0010


	//----- nvinfo : EIATTR_PARAM_CBANK
	.align		4
        /*0050*/ 	.byte	0x04, 0x0a
        /*0052*/ 	.short	(.L_1051 - .L_1050)
	.align		4
.L_1050:
        /*0054*/ 	.word	index@(.nv.constant0._28header_files_timple_solver_c_time_implicit_solver_vectorised_2d_65_gpu)
        /*0058*/ 	.short	0x0160
        /*005a*/ 	.short	0x0010


	//----- nvinfo : EIATTR_SW2861232_WAR
	.align		4
.L_1051:
        /*005c*/ 	.byte	0x01, 0x35
	.zero		2


	//----- nvinfo : EIATTR_CUDA_API_VERSION
	.align		4
        /*0060*/ 	.byte	0x04, 0x37
        /*0062*/ 	.short	(.L_1053 - .L_1052)
.L_1052:
        /*0064*/ 	.word	0x00000082
.L_1053:


//--------------------- .nv.info._28header_files_timple_solver_c_time_implicit_solver_vectorised_2d_54_gpu --------------------------
	.section	.nv.info._28header_files_timple_solver_c_time_implicit_solver_vectorised_2d_54_gpu,"",@"SHT_CUDA_INFO"
	.sectionflags	@""
	.align	4


	//----- nvinfo : EIATTR_CRS_STACK_SIZE
	.align		4
        /*0000*/ 	.byte	0x04, 0x1e
        /*0002*/ 	.short	(.L_1055 - .L_1054)
.L_1054:
        /*0004*/ 	.word	0x00000000


	//----- nvinfo : EIATTR_MAX_THREADS
	.align		4
.L_1055:
        /*0008*/ 	.byte	0x04, 0x05
        /*000a*/ 	.short	(.L_1057 - .L_1056)
.L_1056:
        /*000c*/ 	.word	0x00000080
        /*0010*/ 	.word	0x00000001
        /*0014*/ 	.word	0x00000001


	//----- nvinfo : EIATTR_EXIT_INSTR_OFFSETS
	.align		4
.L_1057:
        /*0018*/ 	.byte	0x04, 0x1c
        /*001a*/ 	.short	(.L_1059 - .L_1058)


	//   ....[0]....
.L_1058:
        /*001c*/ 	.word	0x00000060


	//   ....[1]....
        /*0020*/ 	.word	0x00000370


	//----- nvinfo : EIATTR_MERCURY_ISA_VERSION
	.align		4
.L_1059:
        /*0024*/ 	.byte	0x03, 0x5f
        /*0026*/ 	.short	0x0000


	//----- nvinfo : EIATTR_MAXREG_COUNT
	.align		4
        /*0028*/ 	.byte	0x03, 0x1b
        /*002a*/ 	.short	0x00ff


	//----- nvinfo : EIATTR_KPARAM_INFO
	.align		4
        /*002c*/ 	.byte	0x04, 0x17
        /*002e*/ 	.short	(.L_1061 - .L_1060)
.L_1060:
        /*0030*/ 	.word	0x00000000
        /*0034*/ 	.short	0x0000
        /*0036*/ 	.short	0x0000
        /*0038*/ 	.byte	0x00, 0xf0, 0x21, 0x00


	//----- nvinfo : EIATTR_KPARAM_INFO
	.align		4
.L_1061:
        /*003c*/ 	.byte	0x04, 0x17
        /*003e*/ 	.short	(.L_1063 - .L_1062)
.L_1062:
        /*0040*/ 	.word	0x00000000
        /*0044*/ 	.short	0x0001
        /*0046*/ 	.short	0x0008
        /*0048*/ 	.byte	0x00, 0xf0, 0x21, 0x00


	//----- nvinfo : EIATTR_CBANK_PARAM_SIZE
	.align		4
.L_1063:
        /*004c*/ 	.byte	0x03, 0x19
        /*004e*/ 	.short	0x0010


	//----- nvinfo : EIATTR_PARAM_CBANK
	.align		4
        /*0050*/ 	.byte	0x04, 0x0a
        /*0052*/ 	.short	(.L_1065 - .L_1064)
	.align		4
.L_1064:
        /*0054*/ 	.word	index@(.nv.constant0._28header_files_timple_solver_c_time_implicit_solver_vectorised_2d_54_gpu)
        /*0058*/ 	.short	0x0160
        /*005a*/ 	.short	0x0010


	//----- nvinfo : EIATTR_SW2861232_WAR
	.align		4
.L_1065:
        /*005c*/ 	.byte	0x01, 0x35
	.zero		2


	//----- nvinfo : EIATTR_CUDA_API_VERSION
	.align		4
        /*0060*/ 	.byte	0x04, 0x37
        /*0062*/ 	.short	(.L_1067 - .L_1066)
.L_1066:
        /*0064*/ 	.word	0x00000082
.L_1067:


//--------------------- .nv.info._28header_files_timple_solver_c_time_implicit_solver_vectorised_44_gpu__red --------------------------
	.section	.nv.info._28header_files_timple_solver_c_time_implicit_solver_vectorised_44_gpu__red,"",@"SHT_CUDA_INFO"
	.sectionflags	@""
	.align	4


	//----- nvinfo : EIATTR_CRS_STACK_SIZE
	.align		4
        /*0000*/ 	.byte	0x04, 0x1e
        /*0002*/ 	.short	(.L_1069 - .L_1068)
.L_1068:
        /*0004*/ 	.word	0x00000000


	//----- nvinfo : EIATTR_MAX_THREADS
	.align		4
.L_1069:
        /*0008*/ 	.byte	0x04, 0x05
        /*000a*/ 	.short	(.L_1071 - .L_1070)
.L_1070:
        /*000c*/ 	.word	0x00000100
        /*0010*/ 	.word	0x00000001
        /*0014*/ 	.word	0x00000001


	//----- nvinfo : EIATTR_EXIT_INSTR_OFFSETS
	.align		4
.L_1071:
        /*0018*/ 	.byte	0x04, 0x1c
        /*001a*/ 	.short	(.L_1073 - .L_1072)


	//   ....[0]....
.L_1072:
        /*001c*/ 	.word	0x00000030


	//   ....[1]....
        /*0020*/ 	.word	0x00000410


	//   ....[2]....
        /*0024*/ 	.word	0x000004c0


	//   ....[3]....
        /*0028*/ 	.word	0x00000570


	//   ....[4]....
        /*002c*/ 	.word	0x00000620


	//   ....[5]....
        /*0030*/ 	.word	0x000006d0


	//   ....[6]....
        /*0034*/ 	.word	0x00000780


	//   ....[7]....
        /*0038*/ 	.word	0x00000820


	//----- nvinfo : EIATTR_MERCURY_ISA_VERSION
	.align		4
.L_1073:
        /*003c*/ 	.byte	0x03, 0x5f
        /*003e*/ 	.short	0x0000


	//----- nvinfo : EIATTR_NUM_BARRIERS
	.align		4
        /*0040*/ 	.byte	0x02, 0x4c
        /*0042*/ 	.byte	0x01
	.zero		1


	//----- nvinfo : EIATTR_MAXREG_COUNT
	.align		4
        /*0044*/ 	.byte	0x03, 0x1b
        /*0046*/ 	.short	0x00ff


	//----- nvinfo : EIATTR_KPARAM_INFO
	.align		4
        /*0048*/ 	.byte	0x04, 0x17
        /*004a*/ 	.short	(.L_1075 - .L_1074)
.L_1074:
        /*004c*/ 	.word	0x00000000
        /*0050*/ 	.short	0x0000
        /*0052*/ 	.short	0x0000
        /*0054*/ 	.byte	0x00, 0xf0, 0x11, 0x00


	//----- nvinfo : EIATTR_KPARAM_INFO
	.align		4
.L_1075:
        /*0058*/ 	.byte	0x04, 0x17
        /*005a*/ 	.short	(.L_1077 - .L_1076)
.L_1076:
        /*005c*/ 	.word	0x00000000
        /*0060*/ 	.short	0x0001
        /*0062*/ 	.short	0x0008
        /*0064*/ 	.byte	0x00, 0xf0, 0x21, 0x00


	//----- nvinfo : EIATTR_KPARAM_INFO
	.align		4
.L_1077:
        /*0068*/ 	.byte	0x04, 0x17
        /*006a*/ 	.short	(.L_1079 - .L_1078)
.L_1078:
        /*006c*/ 	.word	0x00000000
        /*0070*/ 	.short	0x0002
        /*0072*/ 	.short	0x0010
        /*0074*/ 	.byte	0x00, 0xf0, 0x21, 0x00


	//----- nvinfo : EIATTR_KPARAM_INFO
	.align		4
.L_1079:
        /*0078*/ 	.byte	0x04, 0x17
        /*007a*/ 	.short	(.L_1081 - .L_1080)
.L_1080:
        /*007c*/ 	.word	0x00000000
        /*0080*/ 	.short	0x0003
        /*0082*/ 	.short	0x0018
        /*0084*/ 	.byte	0x00, 0xf0, 0x21, 0x00


	//----- nvinfo : EIATTR_KPARAM_INFO
	.align		4
.L_1081:
        /*0088*/ 	.byte	0x04, 0x17
        /*008a*/ 	.short	(.L_1083 - .L_1082)
.L_1082:
        /*008c*/ 	.word	0x00000000
        /*0090*/ 	.short	0x0004
        /*0092*/ 	.short	0x0020
        /*0094*/ 	.byte	0x00, 0xf0, 0x21, 0x00


	//----- nvinfo : EIATTR_CBANK_PARAM_SIZE
	.align		4
.L_1083:
        /*0098*/ 	.byte	0x03, 0x19
        /*009a*/ 	.short	0x0028


	//----- nvinfo : EIATTR_PARAM_CBANK
	.align		4
        /*009c*/ 	.byte	0x04, 0x0a
        /*009e*/ 	.short	(.L_1085 - .L_1084)
	.align		4
.L_1084:
        /*00a0*/ 	.word	index@(.nv.constant0._28header_files_timple_solver_c_time_implicit_solver_vectorised_44_gpu__red)
        /*00a4*/ 	.short	0x0160
        /*00a6*/ 	.short	0x0028


	//----- nvinfo : EIATTR_SW2861232_WAR
	.align		4
.L_1085:
        /*00a8*/ 	.byte	0x01, 0x35
	.zero		2


	//----- nvinfo : EIATTR_CUDA_API_VERSION
	.align		4
        /*00ac*/ 	.byte	0x04, 0x37
        /*00ae*/ 	.short	(.L_1087 - .L_1086)
.L_1086:
        /*00b0*/ 	.word	0x00000082
.L_1087:


//--------------------- .nv.info._28header_files_timple_solver_c_time_implicit_solver_vectorised_44_gpu --------------------------
	.section	.nv.info._28header_files_timple_solver_c_time_implicit_solver_vectorised_44_gpu,"",@"SHT_CUDA_INFO"
	.sectionflags	@""
	.align	4


	//----- nvinfo : EIATTR_CRS_STACK_SIZE
	.align		4
        /*0000*/ 	.byte	0x04, 0x1e
        /*0002*/ 	.short	(.L_1089 - .L_1088)
.L_1088:
        /*0004*/ 	.word	0x00000000


	//----- nvinfo : EIATTR_MAX_THREADS
	.align		4
.L_1089:
        /*0008*/ 	.byte	0x04, 0x05
        /*000a*/ 	.short	(.L_1091 - .L_1090)
.L_1090:
        /*000c*/ 	.word	0x00000080
        /*0010*/ 	.word	0x00000001
        /*0014*/ 	.word	0x00000001


	//----- nvinfo : EIATTR_EXIT_INSTR_OFFSETS
	.align		4
.L_1091:
        /*0018*/ 	.byte	0x04, 0x1c
        /*001a*/ 	.short	(.L_1093 - .L_1092)


	//   ....[0]....
.L_1092:
        /*001c*/ 	.word	0x00000530


	//   ....[1]....
        /*0020*/ 	.word	0x000005e0


	//   ....[2]....
        /*0024*/ 	.word	0x00000690


	//   ....[3]....
        /*0028*/ 	.word	0x00000740


	//   ....[4]....
        /*002c*/ 	.word	0x000007f0


	//   ....[5]....
        /*0030*/ 	.word	0x000008a0


	//   ....[6]....
        /*0034*/ 	.word	0x00000900


	//   ....[7]....
        /*0038*/ 	.word	0x00000990


	//----- nvinfo : EIATTR_MERCURY_ISA_VERSION
	.align		4
.L_1093:
        /*003c*/ 	.byte	0x03, 0x5f
        /*003e*/ 	.short	0x0000


	//----- nvinfo : EIATTR_NUM_BARRIERS
	.align		4
        /*0040*/ 	.byte	0x02, 0x4c
        /*0042*/ 	.byte	0x01
	.zero		1


	//----- nvinfo : EIATTR_MAXREG_COUNT
	.align		4
        /*0044*/ 	.byte	0x03, 0x1b
        /*0046*/ 	.short	0x00ff


	//----- nvinfo : EIATTR_KPARAM_INFO
	.align		4
        /*0048*/ 	.byte	0x04, 0x17
        /*004a*/ 	.short	(.L_1095 - .L_1094)
.L_1094:
        /*004c*/ 	.word	0x00000000
        /*0050*/ 	.short	0x0000
        /*0052*/ 	.short	0x0000
        /*0054*/ 	.byte	0x00, 0xf0, 0x11, 0x00


	//----- nvinfo : EIATTR_KPARAM_INFO
	.align		4
.L_1095:
        /*0058*/ 	.byte	0x04, 0x17
        /*005a*/ 	.short	(.L_1097 - .L_1096)
.L_1096:
        /*005c*/ 	.word	0x00000000
        /*0060*/ 	.short	0x0001
        /*0062*/ 	.short	0x0008
        /*0064*/ 	.byte	0x00, 0xf0, 0x21, 0x00


	//----- nvinfo : EIATTR_KPARAM_INFO
	.align		4
.L_1097:
        /*0068*/ 	.byte	0x04, 0x17
        /*006a*/ 	.short	(.L_1099 - .L_1098)
.L_1098:
        /*006c*/ 	.word	0x00000000
        /*0070*/ 	.short	0x0002
        /*0072*/ 	.short	0x0010
        /*0074*/ 	.byte	0x00, 0xf0, 0x21, 0x00


	//----- nvinfo : EIATTR_KPARAM_INFO
	.align		4
.L_1099:
        /*0078*/ 	.byte	0x04, 0x17
        /*007a*/ 	.short	(.L_1101 - .L_1100)
.L_1100:
        /*007c*/ 	.word	0x00000000
        /*0080*/ 	.short	0x0003
        /*0082*/ 	.short	0x0018
        /*0084*/ 	.byte	0x00, 0xf0, 0x21, 0x00


	//----- nvinfo : EIATTR_KPARAM_INFO
	.align		4
.L_1101:
        /*0088*/ 	.byte	0x04, 0x17
        /*008a*/ 	.short	(.L_1103 - .L_1102)
.L_1102:
        /*008c*/ 	.word	0x00000000
        /*0090*/ 	.short	0x0004
        /*0092*/ 	.short	0x0020
        /*0094*/ 	.byte	0x00, 0xf0, 0x21, 0x00


	//----- nvinfo : EIATTR_CBANK_PARAM_SIZE
	.align		4
.L_1103:
        /*0098*/ 	.byte	0x03, 0x19
        /*009a*/ 	.short	0x0028


	//----- nvinfo : EIATTR_PARAM_CBANK
	.align		4
        /*009c*/ 	.byte	0x04, 0x0a
        /*009e*/ 	.short	(.L_1105 - .L_1104)
	.align		4
.L_1104:
        /*00a0*/ 	.word	index@(.nv.constant0._28header_files_timple_solver_c_time_implicit_solver_vectorised_44_gpu)
        /*00a4*/ 	.short	0x0160
        /*00a6*/ 	.short	0x0028


	//----- nvinfo : EIATTR_SW2861232_WAR
	.align		4
.L_1105:
        /*00a8*/ 	.byte	0x01, 0x35
	.zero		2


	//----- nvinfo : EIATTR_CUDA_API_VERSION
	.align		4
        /*00ac*/ 	.byte	0x04, 0x37
        /*00ae*/ 	.short	(.L_1107 - .L_1106)
.L_1106:
        /*00b0*/ 	.word	0x00000082
.L_1107:


//--------------------- .nv.info._28header_files_timple_solver_c_time_implicit_solver_vectorised_31_gpu --------------------------
	.section	.nv.info._28header_files_timple_solver_c_time_implicit_solver_vectorised_31_gpu,"",@"SHT_CUDA_INFO"
	.sectionflags	@""
	.align	4


	//----- nvinfo : EIATTR_CRS_STACK_SIZE
	.align		4
        /*0000*/ 	.byte	0x04, 0x1e
        /*0002*/ 	.short	(.L_1109 - .L_1108)
.L_1108:
        /*0004*/ 	.word	0x00000000


	//----- nvinfo : EIATTR_MAX_THREADS
	.align		4
.L_1109:
        /*0008*/ 	.byte	0x04, 0x05
        /*000a*/ 	.short	(.L_1111 - .L_1110)
.L_1110:
        /*000c*/ 	.word	0x00000080
        /*0010*/ 	.word	0x00000001
        /*0014*/ 	.word	0x00000001


	//----- nvinfo : EIATTR_EXIT_INSTR_OFFSETS
	.align		4
.L_1111:
        /*0018*/ 	.byte	0x04, 0x1c
        /*001a*/ 	.short	(.L_1113 - .L_1112)


	//   ....[0]....
.L_1112:
        /*001c*/ 	.word	0x00000060


	//   ....[1]....
        /*0020*/ 	.word	0x00000350


	//----- nvinfo : EIATTR_MERCURY_ISA_VERSION
	.align		4
.L_1113:
        /*0024*/ 	.byte	0x03, 0x5f
        /*0026*/ 	.short	0x0000


	//----- nvinfo : EIATTR_MAXREG_COUNT
	.align		4
        /*0028*/ 	.byte	0x03, 0x1b
        /*002a*/ 	.short	0x00ff


	//----- nvinfo : EIATTR_KPARAM_INFO
	.align		4
        /*002c*/ 	.byte	0x04, 0x17
        /*002e*/ 	.short	(.L_1115 - .L_1114)
.L_1114:
        /*0030*/ 	.word	0x00000000
        /*0034*/ 	.short	0x0000
        /*0036*/ 	.short	0x0000
        /*0038*/ 	.byte	0x00, 0xf0, 0x21, 0x00


	//----- nvinfo : EIATTR_KPARAM_INFO
	.align		4
.L_1115:
        /*003c*/ 	.byte	0x04, 0x17
        /*003e*/ 	.short	(.L_1117 - .L_1116)
.L_1116:
        /*0040*/ 	.word	0x00000000
        /*0044*/ 	.short	0x0001
        /*0046*/ 	.short	0x0008
        /*0048*/ 	.byte	0x00, 0xf0, 0x21, 0x00


	//----- nvinfo : EIATTR_CBANK_PARAM_SIZE
	.align		4
.L_1117:
        /*004c*/ 	.byte	0x03, 0x19
        /*004e*/ 	.short	0x0010


	//----- nvinfo : EIATTR_PARAM_CBANK
	.align		4
        /*0050*/ 	.byte	0x04, 0x0a
        /*0052*/ 	.short	(.L_1119 - .L_1118)
	.align		4
.L_1118:
        /*0054*/ 	.word	index@(.nv.constant0._28header_files_timple_solver_c_time_implicit_solver_vectorised_31_gpu)
        /*0058*/ 	.short	0x0160
        /*005a*/ 	.short	0x0010


	//----- nvinfo : EIATTR_SW2861232_WAR
	.align		4
.L_1119:
        /*005c*/ 	.byte	0x01, 0x35
	.zero		2


	//----- nvinfo : EIATTR_CUDA_API_VERSION
	.align		4
        /*0060*/ 	.byte	0x04, 0x37
        /*0062*/ 	.short	(.L_1121 - .L_1120)
.L_1120:
        /*0064*/ 	.word	0x00000082
.L_1121:


//--------------------- .nv.info._28header_files_timple_solver_c_time_implicit_solver_vectorised_22_gpu --------------------------
	.section	.nv.info._28header_files_timple_solver_c_time_implicit_solver_vectorised_22_gpu,"",@"SHT_CUDA_INFO"
	.sectionflags	@""
	.align	4


	//----- nvinfo : EIATTR_CRS_STACK_SIZE
	.align		4
        /*0000*/ 	.byte	0x04, 0x1e
        /*0002*/ 	.short	(.L_1123 - .L_1122)
.L_1122:
        /*0004*/ 	.word	0x00000000


	//----- nvinfo : EIATTR_MAX_THREADS
	.align		4
.L_1123:
        /*0008*/ 	.byte	0x04, 0x05
        /*000a*/ 	.short	(.L_1125 - .L_1124)
.L_1124:
        /*000c*/ 	.word	0x00000080
        /*0010*/ 	.word	0x00000001
        /*0014*/ 	.word	0x00000001


	//----- nvinfo : EIATTR_EXIT_INSTR_OFFSETS
	.align		4
.L_1125:
        /*0018*/ 	.byte	0x04, 0x1c
        /*001a*/ 	.short	(.L_1127 - .L_1126)


	//   ....[0]....
.L_1126:
        /*001c*/ 	.word	0x00000060


	//   ....[1]....
        /*0020*/ 	.word	0x00000440


	//----- nvinfo : EIATTR_MERCURY_ISA_VERSION
	.align		4
.L_1127:
        /*0024*/ 	.byte	0x03, 0x5f
        /*0026*/ 	.short	0x0000


	//----- nvinfo : EIATTR_MAXREG_COUNT
	.align		4
        /*0028*/ 	.byte	0x03, 0x1b
        /*002a*/ 	.short	0x00ff


	//----- nvinfo : EIATTR_KPARAM_INFO
	.align		4
        /*002c*/ 	.byte	0x04, 0x17
        /*002e*/ 	.short	(.L_1129 - .L_1128)
.L_1128:
        /*0030*/ 	.word	0x00000000
        /*0034*/ 	.short	0x0000
        /*0036*/ 	.short	0x0000
        /*0038*/ 	.byte	0x00, 0xf0, 0x21, 0x00


	//----- nvinfo : EIATTR_KPARAM_INFO
	.align		4
.L_1129:
        /*003c*/ 	.byte	0x04, 0x17
        /*003e*/ 	.short	(.L_1131 - .L_1130)
.L_1130:
        /*0040*/ 	.word	0x00000000
        /*0044*/ 	.short	0x0001
        /*0046*/ 	.short	0x0008
        /*0048*/ 	.byte	0x00, 0xf0, 0x21, 0x00


	//----- nvinfo : EIATTR_CBANK_PARAM_SIZE
	.align		4
.L_1131:
        /*004c*/ 	.byte	0x03, 0x19
        /*004e*/ 	.short	0x0010


	//----- nvinfo : EIATTR_PARAM_CBANK
	.align		4
        /*0050*/ 	.byte	0x04, 0x0a
        /*0052*/ 	.short	(.L_1133 - .L_1132)
	.align		4
.L_1132:
        /*0054*/ 	.word	index@(.nv.constant0._28header_files_timple_solver_c_time_implicit_solver_vectorised_22_gpu)
        /*0058*/ 	.short	0x0160
        /*005a*/ 	.short	0x0010


	//----- nvinfo : EIATTR_SW2861232_WAR
	.align		4
.L_1133:
        /*005c*/ 	.byte	0x01, 0x35
	.zero		2


	//----- nvinfo : EIATTR_CUDA_API_VERSION
	.align		4
        /*0060*/ 	.byte	0x04, 0x37
        /*0062*/ 	.short	(.L_1135 - .L_1134)
.L_1134:
        /*0064*/ 	.word	0x00000082
.L_1135:


//--------------------- .nv.info.__cuda_sm20_div_rn_f64_full --------------------------
	.section	.nv.info.__cuda_sm20_div_rn_f64_full,"",@"SHT_CUDA_INFO"
	.sectionflags	@""
	.align	4


	//----- nvinfo : EIATTR_CRS_STACK_SIZE
	.align		4
        /*0000*/ 	.byte	0x04, 0x1e
        /*0002*/ 	.short	(.L_1137 - .L_1136)
.L_1136:
        /*0004*/ 	.word	0x00000000


	//----- nvinfo : EIATTR_MERCURY_ISA_VERSION
	.align		4
.L_1137:
        /*0008*/ 	.byte	0x03, 0x5f
        /*000a*/ 	.short	0x0000


	//----- nvinfo : EIATTR_SW2861232_WAR
	.align		4
        /*000c*/ 	.byte	0x01, 0x35
	.zero		2


	//----- nvinfo : EIATTR_CUDA_API_VERSION
	.align		4
        /*0010*/ 	.byte	0x04, 0x37
        /*0012*/ 	.short	(.L_1139 - .L_1138)
.L_1138:
        /*0014*/ 	.word	0x00000082
.L_1139:


//--------------------- .nv.info.__cuda_sm20_dblrcp_rn_slowpath_v3 --------------------------
	.section	.nv.info.__cuda_sm20_dblrcp_rn_slowpath_v3,"",@"SHT_CUDA_INFO"
	.sectionflags	@""
	.align	4


	//----- nvinfo : EIATTR_CRS_STACK_SIZE
	.align		4
        /*0000*/ 	.byte	0x04, 0x1e
        /*0002*/ 	.short	(.L_1141 - .L_1140)
.L_1140:
        /*0004*/ 	.word	0x00000000


	//----- nvinfo : EIATTR_MERCURY_ISA_VERSION
	.align		4
.L_1141:
        /*0008*/ 	.byte	0x03, 0x5f
        /*000a*/ 	.short	0x0000


	//----- nvinfo : EIATTR_SW2861232_WAR
	.align		4
        /*000c*/ 	.byte	0x01, 0x35
	.zero		2


	//----- nvinfo : EIATTR_CUDA_API_VERSION
	.align		4
        /*0010*/ 	.byte	0x04, 0x37
        /*0012*/ 	.short	(.L_1143 - .L_1142)
.L_1142:
        /*0014*/ 	.word	0x00000082
.L_1143:


//--------------------- .nv.info._37header_files_fractional_step_solver_c_FS_update_boundary_pressure_vectorised_2d_526_gpu --------------------------
	.section	.nv.info._37header_files_fractional_step_solver_c_FS_update_boundary_pressure_vectorised_2d_526_gpu,"",@"SHT_CUDA_INFO"
	.sectionflags	@""
	.align	4


	//----- nvinfo : EIATTR_CRS_STACK_SIZE
	.align		4
        /*0000*/ 	.byte	0x04, 0x1e
        /*0002*/ 	.short	(.L_1145 - .L_1144)
.L_1144:
        /*0004*/ 	.word	0x00000000


	//----- nvinfo : EIATTR_MAX_THREADS
	.align		4
.L_1145:
        /*0008*/ 	.byte	0x04, 0x05
        /*000a*/ 	.short	(.L_1147 - .L_1146)
.L_1146:
        /*000c*/ 	.word	0x00000080
        /*0010*/ 	.word	0x00000001
        /*0014*/ 	.word	0x00000001


	//----- nvinfo : EIATTR_EXIT_INSTR_OFFSETS
	.align		4
.L_1147:
        /*0018*/ 	.byte	0x04, 0x1c
        /*001a*/ 	.short	(.L_1149 - .L_1148)


	//   ....[0]....
.L_1148:
        /*001c*/ 	.word	0x00000060


	//   ....[1]....
        /*0020*/ 	.word	0x00000ac0


	//   ....[2]....
        /*0024*/ 	.word	0x00000f20


	//----- nvinfo : EIATTR_MERCURY_ISA_VERSION
	.align		4
.L_1149:
        /*0028*/ 	.byte	0x03, 0x5f
        /*002a*/ 	.short	0x0000


	//----- nvinfo : EIATTR_MAXREG_COUNT
	.align		4
        /*002c*/ 	.byte	0x03, 0x1b
        /*002e*/ 	.short	0x00ff


	//----- nvinfo : EIATTR_KPARAM_INFO
	.align		4
        /*0030*/ 	.byte	0x04, 0x17
        /*0032*/ 	.short	(.L_1151 - .L_1150)
.L_1150:
        /*0034*/ 	.word	0x00000000
        /*0038*/ 	.short	0x0000
        /*003a*/ 	.short	0x0000
        /*003c*/ 	.byte	0x00, 0xf0, 0x11, 0x00


	//----- nvinfo : EIATTR_KPARAM_INFO
	.align		4
.L_1151:
        /*0040*/ 	.byte	0x04, 0x17
        /*0042*/ 	.short	(.L_1153 - .L_1152)
.L_1152:
        /*0044*/ 	.word	0x00000000
        /*0048*/ 	.short	0x0001
        /*004a*/ 	.short	0x0008
        /*004c*/ 	.byte	0x00, 0xf0, 0x21, 0x00


	//----- nvinfo : EIATTR_KPARAM_INFO
	.align		4
.L_1153:
        /*0050*/ 	.byte	0x04, 0x17
        /*0052*/ 	.short	(.L_1155 - .L_1154)
.L_1154:
        /*0054*/ 	.word	0x00000000
        /*0058*/ 	.short	0x0002
        /*005a*/ 	.short	0x0010
        /*005c*/ 	.byte	0x00, 0xf0, 0x21, 0x00


	//----- nvinfo : EIATTR_KPARAM_INFO
	.align		4
.L_1155:
        /*0060*/ 	.byte	0x04, 0x17
        /*0062*/ 	.short	(.L_1157 - .L_1156)
.L_1156:
        /*0064*/ 	.word	0x00000000
        /*0068*/ 	.short	0x0003
        /*006a*/ 	.short	0x0018
        /*006c*/ 	.byte	0x00, 0xf0, 0x11, 0x00


	//----- nvinfo : EIATTR_CBANK_PARAM_SIZE
	.align		4
.L_1157:
        /*0070*/ 	.byte	0x03, 0x19
        /*0072*/ 	.short	0x001c


	//----- nvinfo : EIATTR_PARAM_CBANK
	.align		4
        /*0074*/ 	.byte	0x04, 0x0a
        /*0076*/ 	.short	(.L_1159 - .L_1158)
	.align		4
.L_1158:
        /*0078*/ 	.word	index@(.nv.constant0._37header_files_fractional_step_solver_c_FS_update_boundary_pressure_vectorised_2d_526_gpu)
        /*007c*/ 	.short	0x0160
        /*007e*/ 	.short	0x001c


	//----- nvinfo : EIATTR_SW2861232_WAR
	.align		4
.L_1159:
        /*0080*/ 	.byte	0x01, 0x35
	.zero		2


	//----- nvinfo : EIATTR_CUDA_API_VERSION
	.align		4
        /*0084*/ 	.byte	0x04, 0x37
        /*0086*/ 	.short	(.L_1161 - .L_1160)
.L_1160:
        /*0088*/ 	.word	0x00000082
.L_1161:


//--------------------- .nv.info._37header_files_fractional_step_solver_c_FS_update_boundary_pressure_vectorised_502_gpu --------------------------
	.section	.nv.info._37header_files_fractional_step_solver_c_FS_update_boundary_pressure_vectorised_502_gpu,"",@"SHT_CUDA_INFO"
	.sectionflags	@""
	.align	4


	//----- nvinfo : EIATTR_CRS_STACK_SIZE
	.align		4
        /*0000*/ 	.byte	0x04, 0x1e
        /*0002*/ 	.short	(.L_1163 - .L_1162)
.L_1162:
        /*0004*/ 	.word	0x00000000


	//----- nvinfo : EIATTR_MAX_THREADS
	.align		4
.L_1163:
        /*0008*/ 	.byte	0x04, 0x05
        /*000a*/ 	.short	(.L_1165 - .L_1164)
.L_1164:
        /*000c*/ 	.word	0x00000080
        /*0010*/ 	.word	0x00000001
        /*0014*/ 	.word	0x00000001


	//----- nvinfo : EIATTR_EXIT_INSTR_OFFSETS
	.align		4
.L_1165:
        /*0018*/ 	.byte	0x04, 0x1c
        /*001a*/ 	.short	(.L_1167 - .L_1166)


	//   ....[0]....
.L_1166:
        /*001c*/ 	.word	0x00000060


	//   ....[1]....
        /*0020*/ 	.word	0x00000c30


	//   ....[2]....
        /*0024*/ 	.word	0x00001120


	//----- nvinfo : EIATTR_MERCURY_ISA_VERSION
	.align		4
.L_1167:
        /*0028*/ 	.byte	0x03, 0x5f
        /*002a*/ 	.short	0x0000


	//----- nvinfo : EIATTR_MAXREG_COUNT
	.align		4
        /*002c*/ 	.byte	0x03, 0x1b
        /*002e*/ 	.short	0x00ff


	//----- nvinfo : EIATTR_KPARAM_INFO
	.align		4
        /*0030*/ 	.byte	0x04, 0x17
        /*0032*/ 	.short	(.L_1169 - .L_1168)
.L_1168:
        /*0034*/ 	.word	0x00000000
        /*0038*/ 	.short	0x0000
        /*003a*/ 	.short	0x0000
        /*003c*/ 	.byte	0x00, 0xf0, 0x11, 0x00


	//----- nvinfo : EIATTR_KPARAM_INFO
	.align		4
.L_1169:
        /*0040*/ 	.byte	0x04, 0x17
        /*0042*/ 	.short	(.L_1171 - .L_1170)
.L_1170:
        /*0044*/ 	.word	0x00000000
        /*0048*/ 	.short	0x0001
        /*004a*/ 	.short	0x0008
        /*004c*/ 	.byte	0x00, 0xf0, 0x21, 0x00


	//----- nvinfo : EIATTR_KPARAM_INFO
	.align		4
.L_1171:
        /*0050*/ 	.byte	0x04, 0x17
        /*0052*/ 	.short	(.L_1173 - .L_1172)
.L_1172:
        /*0054*/ 	.word	0x00000000
        /*0058*/ 	.short	0x0002
        /*005a*/ 	.short	0x0010
        /*005c*/ 	.byte	0x00, 0xf0, 0x21, 0x00


	//----- nvinfo : EIATTR_KPARAM_INFO
	.align		4
.L_1173:
        /*0060*/ 	.byte	0x04, 0x17
        /*0062*/ 	.short	(.L_1175 - .L_1174)
.L_1174:
        /*0064*/ 	.word	0x00000000
        /*0068*/ 	.short	0x0003
        /*006a*/ 	.short	0x0018
        /*006c*/ 	.byte	0x00, 0xf0, 0x11, 0x00


	//----- nvinfo : EIATTR_CBANK_PARAM_SIZE
	.align		4
.L_1175:
        /*0070*/ 	.byte	0x03, 0x19
        /*0072*/ 	.short	0x001c


	//----- nvinfo : EIATTR_PARAM_CBANK
	.align		4
        /*0074*/ 	.byte	0x04, 0x0a
        /*0076*/ 	.short	(.L_1177 - .L_1176)
	.align		4
.L_1176:
        /*0078*/ 	.word	index@(.nv.constant0._37header_files_fractional_step_solver_c_FS_update_boundary_pressure_vectorised_502_gpu)
        /*007c*/ 	.short	0x0160
        /*007e*/ 	.short	0x001c


	//----- nvinfo : EIATTR_SW2861232_WAR
	.align		4
.L_1177:
        /*0080*/ 	.byte	0x01, 0x35
	.zero		2


	//----- nvinfo : EIATTR_CUDA_API_VERSION
	.align		4
        /*0084*/ 	.byte	0x04, 0x37
        /*0086*/ 	.short	(.L_1179 - .L_1178)
.L_1178:
        /*0088*/ 	.word	0x00000082
.L_1179:


//--------------------- .nv.info._37header_files_fractional_step_solver_c_FS_update_velocity_vectorised_2d_489_gpu__red --------------------------
	.section	.nv.info._37header_files_fractional_step_solver_c_FS_update_velocity_vectorised_2d_489_gpu__red,"",@"SHT_CUDA_INFO"
	.sectionflags	@""
	.align	4


	//----- nvinfo : EIATTR_CRS_STACK_SIZE
	.align		4
        /*0000*/ 	.byte	0x04, 0x1e
        /*0002*/ 	.short	(.L_1181 - .L_1180)
.L_1180:
        /*0004*/ 	.word	0x00000000


	//----- nvinfo : EIATTR_MAX_THREADS
	.align		4
.L_1181:
        /*0008*/ 	.byte	0x04, 0x05
        /*000a*/ 	.short	(.L_1183 - .L_1182)
.L_1182:
        /*000c*/ 	.word	0x00000100
        /*0010*/ 	.word	0x00000001
        /*0014*/ 	.word	0x00000001


	//----- nvinfo : EIATTR_EXIT_INSTR_OFFSETS
	.align		4
.L_1183:
        /*0018*/ 	.byte	0x04, 0x1c
        /*001a*/ 	.short	(.L_1185 - .L_1184)


	//   ....[0]....
.L_1184:
        /*001c*/ 	.word	0x00000030


	//   ....[1]....
        /*0020*/ 	.word	0x00000410


	//   ....[2]....
        /*0024*/ 	.word	0x000004c0


	//   ....[3]....
        /*0028*/ 	.word	0x00000570


	//   ....[4]....
        /*002c*/ 	.word	0x00000620


	//   ....[5]....
        /*0030*/ 	.word	0x000006d0


	//   ....[6]....
        /*0034*/ 	.word	0x00000780


	//   ....[7]....
        /*0038*/ 	.word	0x00000820


	//----- nvinfo : EIATTR_MERCURY_ISA_VERSION
	.align		4
.L_1185:
        /*003c*/ 	.byte	0x03, 0x5f
        /*003e*/ 	.short	0x0000


	//----- nvinfo : EIATTR_NUM_BARRIERS
	.align		4
        /*0040*/ 	.byte	0x02, 0x4c
        /*0042*/ 	.byte	0x01
	.zero		1


	//----- nvinfo : EIATTR_MAXREG_COUNT
	.align		4
        /*0044*/ 	.byte	0x03, 0x1b
        /*0046*/ 	.short	0x00ff


	//----- nvinfo : EIATTR_KPARAM_INFO
	.align		4
        /*0048*/ 	.byte	0x04, 0x17
        /*004a*/ 	.short	(.L_1187 - .L_1186)
.L_1186:
        /*004c*/ 	.word	0x00000000
        /*0050*/ 	.short	0x0000
        /*0052*/ 	.short	0x0000
        /*0054*/ 	.byte	0x00, 0xf0, 0x11, 0x00


	//----- nvinfo : EIATTR_KPARAM_INFO
	.align		4
.L_1187:
        /*0058*/ 	.byte	0x04, 0x17
        /*005a*/ 	.short	(.L_1189 - .L_1188)
.L_1188:
        /*005c*/ 	.word	0x00000000
        /*0060*/ 	.short	0x0001
        /*0062*/ 	.short	0x0008
        /*0064*/ 	.byte	0x00, 0xf0, 0x21, 0x00


	//----- nvinfo : EIATTR_KPARAM_INFO
	.align		4
.L_1189:
        /*0068*/ 	.byte	0x04, 0x17
        /*006a*/ 	.short	(.L_1191 - .L_1190)
.L_1190:
        /*006c*/ 	.word	0x00000000
        /*0070*/ 	.short	0x0002
        /*0072*/ 	.short	0x0010
        /*0074*/ 	.byte	0x00, 0xf0, 0x21, 0x00


	//----- nvinfo : EIATTR_KPARAM_INFO
	.align		4
.L_1191:
        /*0078*/ 	.byte	0x04, 0x17
        /*007a*/ 	.short	(.L_1193 - .L_1192)
.L_1192:
        /*007c*/ 	.word	0x00000000
        /*0080*/ 	.short	0x0003
        /*0082*/ 	.short	0x0018
        /*0084*/ 	.byte	0x00, 0xf0, 0x21, 0x00


	//----- nvinfo : EIATTR_KPARAM_INFO
	.align		4
.L_1193:
        /*0088*/ 	.byte	0x04, 0x17
        /*008a*/ 	.short	(.L_1195 - .L_1194)
.L_1194:
        /*008c*/ 	.word	0x00000000
        /*0090*/ 	.short	0x0004
        /*0092*/ 	.short	0x0020
        /*0094*/ 	.byte	0x00, 0xf0, 0x21, 0x00


	//----- nvinfo : EIATTR_KPARAM_INFO
	.align		4
.L_1195:
        /*0098*/ 	.byte	0x04, 0x17
        /*009a*/ 	.short	(.L_1197 - .L_1196)
.L_1196:
        /*009c*/ 	.word	0x00000000
        /*00a0*/ 	.short	0x0005
        /*00a2*/ 	.short	0x0028
        /*00a4*/ 	.byte	0x00, 0xf0, 0x21, 0x00


	//----- nvinfo : EIATTR_CBANK_PARAM_SIZE
	.align		4
.L_1197:
        /*00a8*/ 	.byte	0x03, 0x19
        /*00aa*/ 	.short	0x0030


	//----- nvinfo : EIATTR_PARAM_CBANK
	.align		4
        /*00ac*/ 	.byte	0x04, 0x0a
        /*00ae*/ 	.short	(.L_1199 - .L_1198)
	.align		4
.L_1198:
        /*00b0*/ 	.word	index@(.nv.constant0._37header_files_fractional_step_solver_c_FS_update_velocity_vectorised_2d_489_gpu__red)
        /*00b4*/ 	.short	0x0160
        /*00b6*/ 	.short	0x0030


	//----- nvinfo : EIATTR_SW2861232_WAR
	.align		4
.L_1199:
        /*00b8*/ 	.byte	0x01, 0x35
	.zero		2


	//----- nvinfo : EIATTR_CUDA_API_VERSION
	.align		4
        /*00bc*/ 	.byte	0x04, 0x37
        /*00be*/ 	.short	(.L_1201 - .L_1200)
.L_1200:
        /*00c0*/ 	.word	0x00000082
.L_1201:


//--------------------- .nv.info._37header_files_fractional_step_solver_c_FS_update_velocity_vectorised_2d_489_gpu --------------------------
	.section	.nv.info._37header_files_fractional_step_solver_c_FS_update_velocity_vectorised_2d_489_gpu,"",@"SHT_CUDA_INFO"
	.sectionflags	@""
	.align	4


	//----- nvinfo : EIATTR_CRS_STACK_SIZE
	.align		4
        /*0000*/ 	.byte	0x04, 0x1e
        /*0002*/ 	.short	(.L_1203 - .L_1202)
.L_1202:
        /*0004*/ 	.word	0x00000000


	//----- nvinfo : EIATTR_MAX_THREADS
	.align		4
.L_1203:
        /*0008*/ 	.byte	0x04, 0x05
        /*000a*/ 	.short	(.L_1205 - .L_1204)
.L_1204:
        /*000c*/ 	.word	0x00000080
        /*0010*/ 	.word	0x00000001
        /*0014*/ 	.word	0x00000001


	//----- nvinfo : EIATTR_EXIT_INSTR_OFFSETS
	.align		4
.L_1205:
        /*0018*/ 	.byte	0x04, 0x1c
        /*001a*/ 	.short	(.L_1207 - .L_1206)


	//   ....[0]....
.L_1206:
        /*001c*/ 	.word	0x000003e0


	//   ....[1]....
        /*0020*/ 	.word	0x00000490


	//   ....[2]....
        /*0024*/ 	.word	0x00000540


	//   ....[3]....
        /*0028*/ 	.word	0x000005f0


	//   ....[4]....
        /*002c*/ 	.word	0x000006a0


	//   ....[5]....
        /*0030*/ 	.word	0x00000750


	//   ....[6]....
        /*0034*/ 	.word	0x000007b0


	//   ....[7]....
        /*0038*/ 	.word	0x00000840


	//----- nvinfo : EIATTR_MERCURY_ISA_VERSION
	.align		4
.L_1207:
        /*003c*/ 	.byte	0x03, 0x5f
        /*003e*/ 	.short	0x0000


	//----- nvinfo : EIATTR_NUM_BARRIERS
	.align		4
        /*0040*/ 	.byte	0x02, 0x4c
        /*0042*/ 	.byte	0x01
	.zero		1


	//----- nvinfo : EIATTR_MAXREG_COUNT
	.align		4
        /*0044*/ 	.byte	0x03, 0x1b
        /*0046*/ 	.short	0x00ff


	//----- nvinfo : EIATTR_KPARAM_INFO
	.align		4
        /*0048*/ 	.byte	0x04, 0x17
        /*004a*/ 	.short	(.L_1209 - .L_1208)
.L_1208:
        /*004c*/ 	.word	0x00000000
        /*0050*/ 	.short	0x0000
        /*0052*/ 	.short	0x0000
        /*0054*/ 	.byte	0x00, 0xf0, 0x11, 0x00


	//----- nvinfo : EIATTR_KPARAM_INFO
	.align		4
.L_1209:
        /*0058*/ 	.byte	0x04, 0x17
        /*005a*/ 	.short	(.L_1211 - .L_1210)
.L_1210:
        /*005c*/ 	.word	0x00000000
        /*0060*/ 	.short	0x0001
        /*0062*/ 	.short	0x0008
        /*0064*/ 	.byte	0x00, 0xf0, 0x21, 0x00


	//----- nvinfo : EIATTR_KPARAM_INFO
	.align		4
.L_1211:
        /*0068*/ 	.byte	0x04, 0x17
        /*006a*/ 	.short	(.L_1213 - .L_1212)
.L_1212:
        /*006c*/ 	.word	0x00000000
        /*0070*/ 	.short	0x0002
        /*0072*/ 	.short	0x0010
        /*0074*/ 	.byte	0x00, 0xf0, 0x21, 0x00


	//----- nvinfo : EIATTR_KPARAM_INFO
	.align		4
.L_1213:
        /*0078*/ 	.byte	0x04, 0x17
        /*007a*/ 	.short	(.L_1215 - .L_1214)
.L_1214:
        /*007c*/ 	.word	0x00000000
        /*0080*/ 	.short	0x0003
        /*0082*/ 	.short	0x0018
        /*0084*/ 	.byte	0x00, 0xf0, 0x21, 0x00


	//----- nvinfo : EIATTR_KPARAM_INFO
	.align		4
.L_1215:
        /*0088*/ 	.byte	0x04, 0x17
        /*008a*/ 	.short	(.L_1217 - .L_1216)
.L_1216:
        /*008c*/ 	.word	0x00000000
        /*0090*/ 	.short	0x0004
        /*0092*/ 	.short	0x0020
        /*0094*/ 	.byte	0x00, 0xf0, 0x21, 0x00


	//----- nvinfo : EIATTR_KPARAM_INFO
	.align		4
.L_1217:
        /*0098*/ 	.byte	0x04, 0x17
        /*009a*/ 	.short	(.L_1219 - .L_1218)
.L_1218:
        /*009c*/ 	.word	0x00000000
        /*00a0*/ 	.short	0x0005
        /*00a2*/ 	.short	0x0028
        /*00a4*/ 	.byte	0x00, 0xf0, 0x21, 0x00


	//----- nvinfo : EIATTR_CBANK_PARAM_SIZE
	.align		4
.L_1219:
        /*00a8*/ 	.byte	0x03, 0x19
        /*00aa*/ 	.short	0x0030


	//----- nvinfo : EIATTR_PARAM_CBANK
	.align		4
        /*00ac*/ 	.byte	0x04, 0x0a
        /*00ae*/ 	.short	(.L_1221 - .L_1220)
	.align		4
.L_1220:
        /*00b0*/ 	.word	index@(.nv.constant0._37header_files_fractional_step_solver_c_FS_update_velocity_vectorised_2d_489_gpu)
        /*00b4*/ 	.short	0x0160
        /*00b6*/ 	.short	0x0030


	//----- nvinfo : EIATTR_SW2861232_WAR
	.align		4
.L_1221:
        /*00b8*/ 	.byte	0x01, 0x35
	.zero		2


	//----- nvinfo : EIATTR_CUDA_API_VERSION
	.align		4
        /*00bc*/ 	.byte	0x04, 0x37
        /*00be*/ 	.short	(.L_1223 - .L_1222)
.L_1222:
        /*00c0*/ 	.word	0x00000082
.L_1223:


//--------------------- .nv.info._37header_files_fractional_step_solver_c_FS_update_velocity_vectorised_2d_475_gpu --------------------------
	.section	.nv.info._37header_files_fractional_step_solver_c_FS_update_velocity_vectorised_2d_475_gpu,"",@"SHT_CUDA_INFO"
	.sectionflags	@""
	.align	4


	//----- nvinfo : EIATTR_CRS_STACK_SIZE
	.align		4
        /*0000*/ 	.byte	0x04, 0x1e
        /*0002*/ 	.short	(.L_1225 - .L_1224)
.L_1224:
        /*0004*/ 	.word	0x00000000


	//----- nvinfo : EIATTR_MAX_THREADS
	.align		4
.L_1225:
        /*0008*/ 	.byte	0x04, 0x05
        /*000a*/ 	.short	(.L_1227 - .L_1226)
.L_1226:
        /*000c*/ 	.word	0x00000080
        /*0010*/ 	.word	0x00000001
        /*0014*/ 	.word	0x00000001


	//----- nvinfo : EIATTR_EXIT_INSTR_OFFSETS
	.align		4
.L_1227:
        /*0018*/ 	.byte	0x04, 0x1c
        /*001a*/ 	.short	(.L_1229 - .L_1228)


	//   ....[0]....
.L_1228:
        /*001c*/ 	.word	0x00000060


	//   ....[1]....
        /*0020*/ 	.word	0x000007c0


	//----- nvinfo : EIATTR_MERCURY_ISA_VERSION
	.align		4
.L_1229:
        /*0024*/ 	.byte	0x03, 0x5f
        /*0026*/ 	.short	0x0000


	//----- nvinfo : EIATTR_MAXREG_COUNT
	.align		4
        /*0028*/ 	.byte	0x03, 0x1b
        /*002a*/ 	.short	0x00ff


	//----- nvinfo : EIATTR_KPARAM_INFO
	.align		4
        /*002c*/ 	.byte	0x04, 0x17
        /*002e*/ 	.short	(.L_1231 - .L_1230)
.L_1230:
        /*0030*/ 	.word	0x00000000
        /*0034*/ 	.short	0x0000
        /*0036*/ 	.short	0x0000
        /*0038*/ 	.byte	0x00, 0xf0, 0x21, 0x00


	//----- nvinfo : EIATTR_KPARAM_INFO
	.align		4
.L_1231:
        /*003c*/ 	.byte	0x04, 0x17
        /*003e*/ 	.short	(.L_1233 - .L_1232)
.L_1232:
        /*0040*/ 	.word	0x00000000
        /*0044*/ 	.short	0x0001
        /*0046*/ 	.short	0x0008
        /*0048*/ 	.byte	0x00, 0xf0, 0x21, 0x00


	//----- nvinfo : EIATTR_KPARAM_INFO
	.align		4
.L_1233:
        /*004c*/ 	.byte	0x04, 0x17
        /*004e*/ 	.short	(.L_1235 - .L_1234)
.L_1234:
        /*0050*/ 	.word	0x00000000
        /*0054*/ 	.short	0x0002
        /*0056*/ 	.short	0x0010
        /*0058*/ 	.byte	0x00, 0xf0, 0x21, 0x00


	//----- nvinfo : EIATTR_CBANK_PARAM_SIZE
	.align		4
.L_1235:
        /*005c*/ 	.byte	0x03, 0x19
        /*005e*/ 	.short	0x0018


	//----- nvinfo : EIATTR_PARAM_CBANK
	.align		4
        /*0060*/ 	.byte	0x04, 0x0a
        /*0062*/ 	.short	(.L_1237 - .L_1236)
	.align		4
.L_1236:
        /*0064*/ 	.word	index@(.nv.constant0._37header_files_fractional_step_solver_c_FS_update_velocity_vectorised_2d_475_gpu)
        /*0068*/ 	.short	0x0160
        /*006a*/ 	.short	0x0018


	//----- nvinfo : EIATTR_SW2861232_WAR
	.align		4
.L_1237:
        /*006c*/ 	.byte	0x01, 0x35
	.zero		2


	//----- nvinfo : EIATTR_CUDA_API_VERSION
	.align		4
        /*0070*/ 	.byte	0x04, 0x37
        /*0072*/ 	.short	(.L_1239 - .L_1238)
.L_1238:
        /*0074*/ 	.word	0x00000082
.L_1239:


//--------------------- .nv.info._37header_files_fractional_step_solver_c_FS_update_velocity_vectorised_464_gpu__red --------------------------
	.section	.nv.info._37header_files_fractional_step_solver_c_FS_update_velocity_vectorised_464_gpu__red,"",@"SHT_CUDA_INFO"
	.sectionflags	@""
	.align	4


	//----- nvinfo : EIATTR_CRS_STACK_SIZE
	.align		4
        /*0000*/ 	.byte	0x04, 0x1e
        /*0002*/ 	.short	(.L_1241 - .L_1240)
.L_1240:
        /*0004*/ 	.word	0x00000000


	//----- nvinfo : EIATTR_MAX_THREADS
	.align		4
.L_1241:
        /*0008*/ 	.byte	0x04, 0x05
        /*000a*/ 	.short	(.L_1243 - .L_1242)
.L_1242:
        /*000c*/ 	.word	0x00000100
        /*0010*/ 	.word	0x00000001
        /*0014*/ 	.word	0x00000001


	//----- nvinfo : EIATTR_EXIT_INSTR_OFFSETS
	.align		4
.L_1243:
        /*0018*/ 	.byte	0x04, 0x1c
        /*001a*/ 	.short	(.L_1245 - .L_1244)


	//   ....[0]....
.L_1244:
        /*001c*/ 	.word	0x00000030


	//   ....[1]....
        /*0020*/ 	.word	0x00000410


	//   ....[2]....
        /*0024*/ 	.word	0x000004c0


	//   ....[3]....
        /*0028*/ 	.word	0x00000570


	//   ....[4]....
        /*002c*/ 	.word	0x00000620


	//   ....[5]....
        /*0030*/ 	.word	0x000006d0


	//   ....[6]....
        /*0034*/ 	.word	0x00000780


	//   ....[7]....
        /*0038*/ 	.word	0x00000820


	//----- nvinfo : EIATTR_MERCURY_ISA_VERSION
	.align		4
.L_1245:
        /*003c*/ 	.byte	0x03, 0x5f
        /*003e*/ 	.short	0x0000


	//----- nvinfo : EIATTR_NUM_BARRIERS
	.align		4
        /*0040*/ 	.byte	0x02, 0x4c
        /*0042*/ 	.byte	0x01
	.zero		1


	//----- nvinfo : EIATTR_MAXREG_COUNT
	.align		4
        /*0044*/ 	.byte	0x03, 0x1b
        /*0046*/ 	.short	0x00ff


	//----- nvinfo : EIATTR_KPARAM_INFO
	.align		4
        /*0048*/ 	.byte	0x04, 0x17
        /*004a*/ 	.short	(.L_1247 - .L_1246)
.L_1246:
        /*004c*/ 	.word	0x00000000
        /*0050*/ 	.short	0x0000
        /*0052*/ 	.short	0x0000
        /*0054*/ 	.byte	0x00, 0xf0, 0x11, 0x00


	//----- nvinfo : EIATTR_KPARAM_INFO
	.align		4
.L_1247:
        /*0058*/ 	.byte	0x04, 0x17
        /*005a*/ 	.short	(.L_1249 - .L_1248)
.L_1248:
        /*005c*/ 	.word	0x00000000
        /*0060*/ 	.short	0x0001
        /*0062*/ 	.short	0x0008
        /*0064*/ 	.byte	0x00, 0xf0, 0x21, 0x00


	//----- nvinfo : EIATTR_KPARAM_INFO
	.align		4
.L_1249:
        /*0068*/ 	.byte	0x04, 0x17
        /*006a*/ 	.short	(.L_1251 - .L_1250)
.L_1250:
        /*006c*/ 	.word	0x00000000
        /*0070*/ 	.short	0x0002
        /*0072*/ 	.short	0x0010
        /*0074*/ 	.byte	0x00, 0xf0, 0x21, 0x00


	//----- nvinfo : EIATTR_KPARAM_INFO
	.align		4
.L_1251:
        /*0078*/ 	.byte	0x04, 0x17
        /*007a*/ 	.short	(.L_1253 - .L_1252)
.L_1252:
        /*007c*/ 	.word	0x00000000
        /*0080*/ 	.short	0x0003
        /*0082*/ 	.short	0x0018
        /*0084*/ 	.byte	0x00, 0xf0, 0x21, 0x00


	//----- nvinfo : EIATTR_KPARAM_INFO
	.align		4
.L_1253:
        /*0088*/ 	.byte	0x04, 0x17
        /*008a*/ 	.short	(.L_1255 - .L_1254)
.L_1254:
        /*008c*/ 	.word	0x00000000
        /*0090*/ 	.short	0x0004
        /*0092*/ 	.short	0x0020
        /*0094*/ 	.byte	0x00, 0xf0, 0x21, 0x00


	//----- nvinfo : EIATTR_KPARAM_INFO
	.align		4
.L_1255:
        /*0098*/ 	.byte	0x04, 0x17
        /*009a*/ 	.short	(.L_1257 - .L_1256)
.L_1256:
        /*009c*/ 	.word	0x00000000
        /*00a0*/ 	.short	0x0005
        /*00a2*/ 	.short	0x0028
        /*00a4*/ 	.byte	0x00, 0xf0, 0x21, 0x00


	//----- nvinfo : EIATTR_CBANK_PARAM_SIZE
	.align		4
.L_1257:
        /*00a8*/ 	.byte	0x03, 0x19
        /*00aa*/ 	.short	0x0030


	//----- nvinfo : EIATTR_PARAM_CBANK
	.align		4
        /*00ac*/ 	.byte	0x04, 0x0a
        /*00ae*/ 	.short	(.L_1259 - .L_1258)
	.align		4
.L_1258:
        /*00b0*/ 	.word	index@(.nv.constant0._37header_files_fractional_step_solver_c_FS_update_velocity_vectorised_464_gpu__red)
        /*00b4*/ 	.short	0x0160
        /*00b6*/ 	.short	0x0030


	//----- nvinfo : EIATTR_SW2861232_WAR
	.align		4
.L_1259:
        /*00b8*/ 	.byte	0x01, 0x35
	.zero		2


	//----- nvinfo : EIATTR_CUDA_API_VERSION
	.align		4
        /*00bc*/ 	.byte	0x04, 0x37
        /*00be*/ 	.short	(.L_1261 - .L_1260)
.L_1260:
        /*00c0*/ 	.word	0x00000082
.L_1261:


//--------------------- .nv.info._37header_files_fractional_step_solver_c_FS_update_velocity_vectorised_464_gpu --------------------------
	.section	.nv.info._37header_files_fractional_step_solver_c_FS_update_velocity_vectorised_464_gpu,"",@"SHT_CUDA_INFO"
	.sectionflags	@""
	.align	4


	//----- nvinfo : EIATTR_CRS_STACK_SIZE
	.align		4
        /*0000*/ 	.byte	0x04, 0x1e
        /*0002*/ 	.short	(.L_1263 - .L_1262)
.L_1262:
        /*0004*/ 	.word	0x00000000


	//----- nvinfo : EIATTR_MAX_THREADS
	.align		4
.L_1263:
        /*0008*/ 	.byte	0x04, 0x05
        /*000a*/ 	.short	(.L_1265 - .L_1264)
.L_1264:
        /*000c*/ 	.word	0x00000080
        /*0010*/ 	.word	0x00000001
        /*0014*/ 	.word	0x00000001


	//----- nvinfo : EIATTR_EXIT_INSTR_OFFSETS
	.align		4
.L_1265:
        /*0018*/ 	.byte	0x04, 0x1c
        /*001a*/ 	.short	(.L_1267 - .L_1266)


	//   ....[0]....
.L_1266:
        /*001c*/ 	.word	0x00000460


	//   ....[1]....
        /*0020*/ 	.word	0x00000510


	//   ....[2]....
        /*0024*/ 	.word	0x000005c0


	//   ....[3]....
        /*0028*/ 	.word	0x00000670


	//   ....[4]....
        /*002c*/ 	.word	0x00000720


	//   ....[5]....
        /*0030*/ 	.word	0x000007d0


	//   ....[6]....
        /*0034*/ 	.word	0x00000830


	//   ....[7]....
        /*0038*/ 	.word	0x000008c0


	//----- nvinfo : EIATTR_MERCURY_ISA_VERSION
	.align		4
.L_1267:
        /*003c*/ 	.byte	0x03, 0x5f
        /*003e*/ 	.short	0x0000


	//----- nvinfo : EIATTR_NUM_BARRIERS
	.align		4
        /*0040*/ 	.byte	0x02, 0x4c
        /*0042*/ 	.byte	0x01
	.zero		1


	//----- nvinfo : EIATTR_MAXREG_COUNT
	.align		4
        /*0044*/ 	.byte	0x03, 0x1b
        /*0046*/ 	.short	0x00ff


	//----- nvinfo : EIATTR_KPARAM_INFO
	.align		4
        /*0048*/ 	.byte	0x04, 0x17
        /*004a*/ 	.short	(.L_1269 - .L_1268)
.L_1268:
        /*004c*/ 	.word	0x00000000
        /*0050*/ 	.short	0x0000
        /*0052*/ 	.short	0x0000
        /*0054*/ 	.byte	0x00, 0xf0, 0x11, 0x00


	//----- nvinfo : EIATTR_KPARAM_INFO
	.align		4
.L_1269:
        /*0058*/ 	.byte	0x04, 0x17
        /*005a*/ 	.short	(.L_1271 - .L_1270)
.L_1270:
        /*005c*/ 	.word	0x00000000
        /*0060*/ 	.short	0x0001
        /*0062*/ 	.short	0x0008
        /*0064*/ 	.byte	0x00, 0xf0, 0x21, 0x00


	//----- nvinfo : EIATTR_KPARAM_INFO
	.align		4
.L_1271:
        /*0068*/ 	.byte	0x04, 0x17
        /*006a*/ 	.short	(.L_1273 - .L_1272)
.L_1272:
        /*006c*/ 	.word	0x00000000
        /*0070*/ 	.short	0x0002
        /*0072*/ 	.short	0x0010
        /*0074*/ 	.byte	0x00, 0xf0, 0x21, 0x00


	//----- nvinfo : EIATTR_KPARAM_INFO
	.align		4
.L_1273:
        /*0078*/ 	.byte	0x04, 0x17
        /*007a*/ 	.short	(.L_1275 - .L_1274)
.L_1274:
        /*007c*/ 	.word	0x00000000
        /*0080*/ 	.short	0x0003
        /*0082*/ 	.short	0x0018
        /*0084*/ 	.byte	0x00, 0xf0, 0x21, 0x00


	//----- nvinfo : EIATTR_KPARAM_INFO
	.align		4
.L_1275:
        /*0088*/ 	.byte	0x04, 0x17
        /*008a*/ 	.short	(.L_1277 - .L_1276)
.L_1276:
        /*008c*/ 	.word	0x00000000
        /*0090*/ 	.short	0x0004
        /*0092*/ 	.short	0x0020
        /*0094*/ 	.byte	0x00, 0xf0, 0x21, 0x00


	//----- nvinfo : EIATTR_KPARAM_INFO
	.align		4
.L_1277:
        /*0098*/ 	.byte	0x04, 0x17
        /*009a*/ 	.short	(.L_1279 - .L_1278)
.L_1278:
        /*009c*/ 	.word	0x00000000
        /*00a0*/ 	.short	0x0005
        /*00a2*/ 	.short	0x0028
        /*00a4*/ 	.byte	0x00, 0xf0, 0x21, 0x00


	//----- nvinfo : EIATTR_CBANK_PARAM_SIZE
	.align		4
.L_1279:
        /*00a8*/ 	.byte	0x03, 0x19
        /*00aa*/ 	.short	0x0030


	//----- nvinfo : EIATTR_PARAM_CBANK
	.align		4
        /*00ac*/ 	.byte	0x04, 0x0a
        /*00ae*/ 	.short	(.L_1281 - .L_1280)
	.align		4
.L_1280:
        /*00b0*/ 	.word	index@(.nv.constant0._37header_files_fractional_step_solver_c_FS_update_velocity_vectorised_464_gpu)
        /*00b4*/ 	.short	0x0160
        /*00b6*/ 	.short	0x0030


	//----- nvinfo : EIATTR_SW2861232_WAR
	.align		4
.L_1281:
        /*00b8*/ 	.byte	0x01, 0x35
	.zero		2


	//----- nvinfo : EIATTR_CUDA_API_VERSION
	.align		4
        /*00bc*/ 	.byte	0x04, 0x37
        /*00be*/ 	.short	(.L_1283 - .L_1282)
.L_1282:
        /*00c0*/ 	.word	0x00000082
.L_1283:


//--------------------- .nv.info._37header_files_fractional_step_solver_c_FS_update_velocity_vectorised_448_gpu --------------------------
	.section	.nv.info._37header_files_fractional_step_solver_c_FS_update_velocity_vectorised_448_gpu,"",@"SHT_CUDA_INFO"
	.sectionflags	@""
	.align	4


	//----- nvinfo : EIATTR_CRS_STACK_SIZE
	.align		4
        /*0000*/ 	.byte	0x04, 0x1e
        /*0002*/ 	.short	(.L_1285 - .L_1284)
.L_1284:
        /*0004*/ 	.word	0x00000000


	//----- nvinfo : EIATTR_MAX_THREADS
	.align		4
.L_1285:
        /*0008*/ 	.byte	0x04, 0x05
        /*000a*/ 	.short	(.L_1287 - .L_1286)
.L_1286:
        /*000c*/ 	.word	0x00000080
        /*0010*/ 	.word	0x00000001
        /*0014*/ 	.word	0x00000001


	//----- nvinfo : EIATTR_EXIT_INSTR_OFFSETS
	.align		4
.L_1287:
        /*0018*/ 	.byte	0x04, 0x1c
        /*001a*/ 	.short	(.L_1289 - .L_1288)


	//   ....[0]....
.L_1288:
        /*001c*/ 	.word	0x00000060


	//   ....[1]....
        /*0020*/ 	.word	0x00000a10


	//----- nvinfo : EIATTR_MERCURY_ISA_VERSION
	.align		4
.L_1289:
        /*0024*/ 	.byte	0x03, 0x5f
        /*0026*/ 	.short	0x0000


	//----- nvinfo : EIATTR_MAXREG_COUNT
	.align		4
        /*0028*/ 	.byte	0x03, 0x1b
        /*002a*/ 	.short	0x00ff


	//----- nvinfo : EIATTR_KPARAM_INFO
	.align		4
        /*002c*/ 	.byte	0x04, 0x17
        /*002e*/ 	.short	(.L_1291 - .L_1290)
.L_1290:
        /*0030*/ 	.word	0x00000000
        /*0034*/ 	.short	0x0000
        /*0036*/ 	.short	0x0000
        /*0038*/ 	.byte	0x00, 0xf0, 0x21, 0x00


	//----- nvinfo : EIATTR_KPARAM_INFO
	.align		4
.L_1291:
        /*003c*/ 	.byte	0x04, 0x17
        /*003e*/ 	.short	(.L_1293 - .L_1292)
.L_1292:
        /*0040*/ 	.word	0x00000000
        /*0044*/ 	.short	0x0001
        /*0046*/ 	.short	0x0008
        /*0048*/ 	.byte	0x00, 0xf0, 0x21, 0x00


	//----- nvinfo : EIATTR_KPARAM_INFO
	.align		4
.L_1293:
        /*004c*/ 	.byte	0x04, 0x17
        /*004e*/ 	.short	(.L_1295 - .L_1294)
.L_1294:
        /*0050*/ 	.word	0x00000000
        /*0054*/ 	.short	0x0002
        /*0056*/ 	.short	0x0010
        /*0058*/ 	.byte	0x00, 0xf0, 0x21, 0x00


	//----- nvinfo : EIATTR_CBANK_PARAM_SIZE
	.align		4
.L_1295:
        /*005c*/ 	.byte	0x03, 0x19
        /*005e*/ 	.short	0x0018


	//----- nvinfo : EIATTR_PARAM_CBANK
	.align		4
        /*0060*/ 	.byte	0x04, 0x0a
        /*0062*/ 	.short	(.L_1297 - .L_1296)
	.align		4
.L_1296:
        /*0064*/ 	.word	index@(.nv.constant0._37header_files_fractional_step_solver_c_FS_update_velocity_vectorised_448_gpu)
        /*0068*/ 	.short	0x0160
        /*006a*/ 	.short	0x0018


	//----- nvinfo : EIATTR_SW2861232_WAR
	.align		4
.L_1297:
        /*006c*/ 	.byte	0x01, 0x35
	.zero		2


	//----- nvinfo : EIATTR_CUDA_API_VERSION
	.align		4
        /*0070*/ 	.byte	0x04, 0x37
        /*0072*/ 	.short	(.L_1299 - .L_1298)
.L_1298:
        /*0074*/ 	.word	0x00000082
.L_1299:


//--------------------- .nv.info._37header_files_fractional_step_solver_c_FS_calculate_residuals_vectorised_2d_430_gpu --------------------------
	.section	.nv.info._37header_files_fractional_step_solver_c_FS_calculate_residuals_vectorised_2d_430_gpu,"",@"SHT_CUDA_INFO"
	.sectionflags	@""
	.align	4


	//----- nvinfo : EIATTR_CRS_STACK_SIZE
	.align		4
        /*0000*/ 	.byte	0x04, 0x1e
        /*0002*/ 	.short	(.L_1301 - .L_1300)
.L_1300:
        /*0004*/ 	.word	0x00000000


	//----- nvinfo : EIATTR_MAX_THREADS
	.align		4
.L_1301:
        /*0008*/ 	.byte	0x04, 0x05
        /*000a*/ 	.short	(.L_1303 - .L_1302)
.L_1302:
        /*000c*/ 	.word	0x00000080
        /*0010*/ 	.word	0x00000001
        /*0014*/ 	.word	0x00000001


	//----- nvinfo : EIATTR_EXIT_INSTR_OFFSETS
	.align		4
.L_1303:
        /*0018*/ 	.byte	0x04, 0x1c
        /*001a*/ 	.short	(.L_1305 - .L_1304)


	//   ....[0]....
.L_1304:
        /*001c*/ 	.word	0x00000060


	//   ....[1]....
        /*0020*/ 	.word	0x00001070


	//   ....[2]....
        /*0024*/ 	.word	0x00001230


	//----- nvinfo : EIATTR_MERCURY_ISA_VERSION
	.align		4
.L_1305:
        /*0028*/ 	.byte	0x03, 0x5f
        /*002a*/ 	.short	0x0000


	//----- nvinfo : EIATTR_MAXREG_COUNT
	.align		4
        /*002c*/ 	.byte	0x03, 0x1b
        /*002e*/ 	.short	0x00ff


	//----- nvinfo : EIATTR_KPARAM_INFO
	.align		4
        /*0030*/ 	.byte	0x04, 0x17
        /*0032*/ 	.short	(.L_1307 - .L_1306)
.L_1306:
        /*0034*/ 	.word	0x00000000
        /*0038*/ 	.short	0x0000
        /*003a*/ 	.short	0x0000
        /*003c*/ 	.byte	0x00, 0xf0, 0x11, 0x00


	//----- nvinfo : EIATTR_KPARAM_INFO
	.align		4
.L_1307:
        /*0040*/ 	.byte	0x04, 0x17
        /*0042*/ 	.short	(.L_1309 - .L_1308)
.L_1308:
        /*0044*/ 	.word	0x00000000
        /*0048*/ 	.short	0x0001
        /*004a*/ 	.short	0x0008
        /*004c*/ 	.byte	0x00, 0xf0, 0x21, 0x00


	//----- nvinfo : EIATTR_KPARAM_INFO
	.align		4
.L_1309:
        /*0050*/ 	.byte	0x04, 0x17
        /*0052*/ 	.short	(.L_1311 - .L_1310)
.L_1310:
        /*0054*/ 	.word	0x00000000
        /*0058*/ 	.short	0x0002
        /*005a*/ 	.short	0x0010
        /*005c*/ 	.byte	0x00, 0xf0, 0x21, 0x00


	//----- nvinfo : EIATTR_KPARAM_INFO
	.align		4
.L_1311:
        /*0060*/ 	.byte	0x04, 0x17
        /*0062*/ 	.short	(.L_1313 - .L_1312)
.L_1312:
        /*0064*/ 	.word	0x00000000
        /*0068*/ 	.short	0x0003
        /*006a*/ 	.short	0x0018
        /*006c*/ 	.byte	0x00, 0xf0, 0x11, 0x00


	//----- nvinfo : EIATTR_CBANK_PARAM_SIZE
	.align		4
.L_1313:
        /*0070*/ 	.byte	0x03, 0x19
        /*0072*/ 	.short	0x001c


	//----- nvinfo : EIATTR_PARAM_CBANK
	.align		4
        /*0074*/ 	.byte	0x04, 0x0a
        /*0076*/ 	.short	(.L_1315 - .L_1314)
	.align		4
.L_1314:
        /*0078*/ 	.word	index@(.nv.constant0._37header_files_fractional_step_solver_c_FS_calculate_residuals_vectorised_2d_430_gpu)
        /*007c*/ 	.short	0x0160
        /*007e*/ 	.short	0x001c


	//----- nvinfo : EIATTR_SW2861232_WAR
	.align		4
.L_1315:
        /*0080*/ 	.byte	0x01, 0x35
	.zero		2


	//----- nvinfo : EIATTR_CUDA_API_VERSION
	.align		4
        /*0084*/ 	.byte	0x04, 0x37
        /*0086*/ 	.short	(.L_1317 - .L_1316)
.L_1316:
        /*0088*/ 	.word	0x00000082
.L_1317:


//--------------------- .nv.info._37header_files_fractional_step_solver_c_FS_calculate_residuals_vectorised_416_gpu --------------------------
	.section	.nv.info._37header_files_fractional_step_solver_c_FS_calculate_residuals_vectorised_416_gpu,"",@"SHT_CUDA_INFO"
	.sectionflags	@""
	.align	4


	//----- nvinfo : EIATTR_CRS_STACK_SIZE
	.align		4
        /*0000*/ 	.byte	0x04, 0x1e
        /*0002*/ 	.short	(.L_1319 - .L_1318)
.L_1318:
        /*0004*/ 	.word	0x00000000


	//----- nvinfo : EIATTR_MAX_THREADS
	.align		4
.L_1319:
        /*0008*/ 	.byte	0x04, 0x05
        /*000a*/ 	.short	(.L_1321 - .L_1320)
.L_1320:
        /*000c*/ 	.word	0x00000080
        /*0010*/ 	.word	0x00000001
        /*0014*/ 	.word	0x00000001


	//----- nvinfo : EIATTR_EXIT_INSTR_OFFSETS
	.align		4
.L_1321:
        /*0018*/ 	.byte	0x04, 0x1c
        /*001a*/ 	.short	(.L_1323 - .L_1322)


	//   ....[0]....
.L_1322:
        /*001c*/ 	.word	0x00000060


	//   ....[1]....
        /*0020*/ 	.word	0x00001070


	//   ....[2]....
        /*0024*/ 	.word	0x00001230


	//----- nvinfo : EIATTR_MERCURY_ISA_VERSION
	.align		4
.L_1323:
        /*0028*/ 	.byte	0x03, 0x5f
        /*002a*/ 	.short	0x0000


	//----- nvinfo : EIATTR_MAXREG_COUNT
	.align		4
        /*002c*/ 	.byte	0x03, 0x1b
        /*002e*/ 	.short	0x00ff


	//----- nvinfo : EIATTR_KPARAM_INFO
	.align		4
        /*0030*/ 	.byte	0x04, 0x17
        /*0032*/ 	.short	(.L_1325 - .L_1324)
.L_1324:
        /*0034*/ 	.word	0x00000000
        /*0038*/ 	.short	0x0000
        /*003a*/ 	.short	0x0000
        /*003c*/ 	.byte	0x00, 0xf0, 0x11, 0x00


	//----- nvinfo : EIATTR_KPARAM_INFO
	.align		4
.L_1325:
        /*0040*/ 	.byte	0x04, 0x17
        /*0042*/ 	.short	(.L_1327 - .L_1326)
.L_1326:
        /*0044*/ 	.word	0x00000000
        /*0048*/ 	.short	0x0001
        /*004a*/ 	.short	0x0008
        /*004c*/ 	.byte	0x00, 0xf0, 0x21, 0x00


	//----- nvinfo : EIATTR_KPARAM_INFO
	.align		4
.L_1327:
        /*0050*/ 	.byte	0x04, 0x17
        /*0052*/ 	.short	(.L_1329 - .L_1328)
.L_1328:
        /*0054*/ 	.word	0x00000000
        /*0058*/ 	.short	0x0002
        /*005a*/ 	.short	0x0010
        /*005c*/ 	.byte	0x00, 0xf0, 0x21, 0x00


	//----- nvinfo : EIATTR_KPARAM_INFO
	.align		4
.L_1329:
        /*0060*/ 	.byte	0x04, 0x17
        /*0062*/ 	.short	(.L_1331 - .L_1330)
.L_1330:
        /*0064*/ 	.word	0x00000000
        /*0068*/ 	.short	0x0003
        /*006a*/ 	.short	0x0018
        /*006c*/ 	.byte	0x00, 0xf0, 0x11, 0x00


	//----- nvinfo : EIATTR_CBANK_PARAM_SIZE
	.align		4
.L_1331:
        /*0070*/ 	.byte	0x03, 0x19
        /*0072*/ 	.short	0x001c


	//----- nvinfo : EIATTR_PARAM_CBANK
	.align		4
        /*0074*/ 	.byte	0x04, 0x0a
        /*0076*/ 	.short	(.L_1333 - .L_1332)
	.align		4
.L_1332:
        /*0078*/ 	.word	index@(.nv.constant0._37header_files_fractional_step_solver_c_FS_calculate_residuals_vectorised_416_gpu)
        /*007c*/ 	.short	0x0160
        /*007e*/ 	.short	0x001c


	//----- nvinfo : EIATTR_SW2861232_WAR
	.align		4
.L_1333:
        /*0080*/ 	.byte	0x01, 0x35
	.zero		2


	//----- nvinfo : EIATTR_CUDA_API_VERSION
	.align		4
        /*0084*/ 	.byte	0x04, 0x37
        /*0086*/ 	.short	(.L_1335 - .L_1334)
.L_1334:
        /*0088*/ 	.word	0x00000082
.L_1335:


//--------------------- .nv.info._37header_files_fractional_step_solver_c_FS_prolongate_corrections_vectorised_2d_404_gpu --------------------------
	.section	.nv.info._37header_files_fractional_step_solver_c_FS_prolongate_corrections_vectorised_2d_404_gpu,"",@"SHT_CUDA_INFO"
	.sectionflags	@""
	.align	4


	//----- nvinfo : EIATTR_CRS_STACK_SIZE
	.align		4
        /*0000*/ 	.byte	0x04, 0x1e
        /*0002*/ 	.short	(.L_1337 - .L_1336)
.L_1336:
        /*0004*/ 	.word	0x00000000


	//----- nvinfo : EIATTR_MAX_THREADS
	.align		4
.L_1337:
        /*0008*/ 	.byte	0x04, 0x05
        /*000a*/ 	.short	(.L_1339 - .L_1338)
.L_1338:
        /*000c*/ 	.word	0x00000080
        /*0010*/ 	.word	0x00000001
        /*0014*/ 	.word	0x00000001


	//----- nvinfo : EIATTR_EXIT_INSTR_OFFSETS
	.align		4
.L_1339:
        /*0018*/ 	.byte	0x04, 0x1c
        /*001a*/ 	.short	(.L_1341 - .L_1340)


	//   ....[0]....
.L_1340:
        /*001c*/ 	.word	0x00000060


	//   ....[1]....
        /*0020*/ 	.word	0x00000270


	//----- nvinfo : EIATTR_MERCURY_ISA_VERSION
	.align		4
.L_1341:
        /*0024*/ 	.byte	0x03, 0x5f
        /*0026*/ 	.short	0x0000


	//----- nvinfo : EIATTR_MAXREG_COUNT
	.align		4
        /*0028*/ 	.byte	0x03, 0x1b
        /*002a*/ 	.short	0x00ff


	//----- nvinfo : EIATTR_KPARAM_INFO
	.align		4
        /*002c*/ 	.byte	0x04, 0x17
        /*002e*/ 	.short	(.L_1343 - .L_1342)
.L_1342:
        /*0030*/ 	.word	0x00000000
        /*0034*/ 	.short	0x0000
        /*0036*/ 	.short	0x0000
        /*0038*/ 	.byte	0x00, 0xf0, 0x21, 0x00


	//----- nvinfo : EIATTR_KPARAM_INFO
	.align		4
.L_1343:
        /*003c*/ 	.byte	0x04, 0x17
        /*003e*/ 	.short	(.L_1345 - .L_1344)
.L_1344:
        /*0040*/ 	.word	0x00000000
        /*0044*/ 	.short	0x0001
        /*0046*/ 	.short	0x0008
        /*0048*/ 	.byte	0x00, 0xf0, 0x21, 0x00


	//----- nvinfo : EIATTR_CBANK_PARAM_SIZE
	.align		4
.L_1345:
        /*004c*/ 	.byte	0x03, 0x19
        /*004e*/ 	.short	0x0010


	//----- nvinfo : EIATTR_PARAM_CBANK
	.align		4
        /*0050*/ 	.byte	0x04, 0x0a
        /*0052*/ 	.short	(.L_1347 - .L_1346)
	.align		4
.L_1346:
        /*0054*/ 	.word	index@(.nv.constant0._37header_files_fractional_step_solver_c_FS_prolongate_corrections_vectorised_2d_404_gpu)
        /*0058*/ 	.short	0x0160
        /*005a*/ 	.short	0x0010


	//----- nvinfo : EIATTR_SW2861232_WAR
	.align		4
.L_1347:
        /*005c*/ 	.byte	0x01, 0x35
	.zero		2


	//----- nvinfo : EIATTR_CUDA_API_VERSION
	.align		4
        /*0060*/ 	.byte	0x04, 0x37
        /*0062*/ 	.short	(.L_1349 - .L_1348)
.L_1348:
        /*0064*/ 	.word	0x00000082
.L_1349:


//--------------------- .nv.info._37header_files_fractional_step_solver_c_FS_prolongate_corrections_vectorised_2d_392_gpu --------------------------
	.section	.nv.info._37header_files_fractional_step_solver_c_FS_prolongate_corrections_vectorised_2d_392_gpu,"",@"SHT_CUDA_INFO"
	.sectionflags	@""
	.align	4


	//----- nvinfo : EIATTR_CRS_STACK_SIZE
	.align		4
        /*0000*/ 	.byte	0x04, 0x1e
        /*0002*/ 	.short	(.L_1351 - .L_1350)
.L_1350:
        /*0004*/ 	.word	0x00000000


	//----- nvinfo : EIATTR_MAX_THREADS
	.align		4
.L_1351:
        /*0008*/ 	.byte	0x04, 0x05
        /*000a*/ 	.short	(.L_1353 - .L_1352)
.L_1352:
        /*000c*/ 	.word	0x00000080
        /*0010*/ 	.word	0x00000001
        /*0014*/ 	.word	0x00000001


	//----- nvinfo : EIATTR_EXIT_INSTR_OFFSETS
	.align		4
.L_1353:
        /*0018*/ 	.byte	0x04, 0x1c
        /*001a*/ 	.short	(.L_1355 - .L_1354)


	//   ....[0]....
.L_1354:
        /*001c*/ 	.word	0x00000060


	//   ....[1]....
        /*0020*/ 	.word	0x00001180


	//   ....[2]....
        /*0024*/ 	.word	0x00001310


	//----- nvinfo : EIATTR_MERCURY_ISA_VERSION
	.align		4
.L_1355:
        /*0028*/ 	.byte	0x03, 0x5f
        /*002a*/ 	.short	0x0000


	//----- nvinfo : EIATTR_MAXREG_COUNT
	.align		4
        /*002c*/ 	.byte	0x03, 0x1b
        /*002e*/ 	.short	0x00ff


	//----- nvinfo : EIATTR_KPARAM_INFO
	.align		4
        /*0030*/ 	.byte	0x04, 0x17
        /*0032*/ 	.short	(.L_1357 - .L_1356)
.L_1356:
        /*0034*/ 	.word	0x00000000
        /*0038*/ 	.short	0x0000
        /*003a*/ 	.short	0x0000
        /*003c*/ 	.byte	0x00, 0xf0, 0x11, 0x00


	//----- nvinfo : EIATTR_KPARAM_INFO
	.align		4
.L_1357:
        /*0040*/ 	.byte	0x04, 0x17
        /*0042*/ 	.short	(.L_1359 - .L_1358)
.L_1358:
        /*0044*/ 	.word	0x00000000
        /*0048*/ 	.short	0x0001
        /*004a*/ 	.short	0x0008
        /*004c*/ 	.byte	0x00, 0xf0, 0x21, 0x00


	//----- nvinfo : EIATTR_KPARAM_INFO
	.align		4
.L_1359:
        /*0050*/ 	.byte	0x04, 0x17
        /*0052*/ 	.short	(.L_1361 - .L_1360)
.L_1360:
        /*0054*/ 	.word	0x00000000
        /*0058*/ 	.short	0x0002
        /*005a*/ 	.short	0x0010
        /*005c*/ 	.byte	0x00, 0xf0, 0x21, 0x00


	//----- nvinfo : EIATTR_KPARAM_INFO
	.align		4
.L_1361:
        /*0060*/ 	.byte	0x04, 0x17
        /*0062*/ 	.short	(.L_1363 - .L_1362)
.L_1362:
        /*0064*/ 	.word	0x00000000
        /*0068*/ 	.short	0x0003
        /*006a*/ 	.short	0x0018
        /*006c*/ 	.byte	0x00, 0xf0, 0x21, 0x00


	//----- nvinfo : EIATTR_KPARAM_INFO
	.align		4
.L_1363:
        /*0070*/ 	.byte	0x04, 0x17
        /*0072*/ 	.short	(.L_1365 - .L_1364)
.L_1364:
        /*0074*/ 	.word	0x00000000
        /*0078*/ 	.short	0x0004
        /*007a*/ 	.short	0x0020
        /*007c*/ 	.byte	0x00, 0xf0, 0x21, 0x00


	//----- nvinfo : EIATTR_KPARAM_INFO
	.align		4
.L_1365:
        /*0080*/ 	.byte	0x04, 0x17
        /*0082*/ 	.short	(.L_1367 - .L_1366)
.L_1366:
        /*0084*/ 	.word	0x00000000
        /*0088*/ 	.short	0x0005
        /*008a*/ 	.short	0x0028
        /*008c*/ 	.byte	0x00, 0xf0, 0x11, 0x00


	//----- nvinfo : EIATTR_CBANK_PARAM_SIZE
	.align		4
.L_1367:
        /*0090*/ 	.byte	0x03, 0x19
        /*0092*/ 	.short	0x002c


	//----- nvinfo : EIATTR_PARAM_CBANK
	.align		4
        /*0094*/ 	.byte	0x04, 0x0a
        /*0096*/ 	.short	(.L_1369 - .L_1368)
	.align		4
.L_1368:
        /*0098*/ 	.word	index@(.nv.constant0._37header_files_fractional_step_solver_c_FS_prolongate_corrections_vectorised_2d_392_gpu)
        /*009c*/ 	.short	0x0160
        /*009e*/ 	.short	0x002c


	//----- nvinfo : EIATTR_SW2861232_WAR
	.align		4
.L_1369:
        /*00a0*/ 	.byte	0x01, 0x35
	.zero		2


	//----- nvinfo : EIATTR_CUDA_API_VERSION
	.align		4
        /*00a4*/ 	.byte	0x04, 0x37
        /*00a6*/ 	.short	(.L_1371 - .L_1370)
.L_1370:
        /*00a8*/ 	.word	0x00000082
.L_1371:


//--------------------- .nv.info._37header_files_fractional_step_solver_c_FS_prolongate_corrections_vectorised_382_gpu --------------------------
	.section	.nv.info._37header_files_fractional_step_solver_c_FS_prolongate_corrections_vectorised_382_gpu,"",@"SHT_CUDA_INFO"
	.sectionflags	@""
	.align	4


	//----- nvinfo : EIATTR_CRS_STACK_SIZE
	.align		4
        /*0000*/ 	.byte	0x04, 0x1e
        /*0002*/ 	.short	(.L_1373 - .L_1372)
.L_1372:
        /*0004*/ 	.word	0x00000000


	//----- nvinfo : EIATTR_MAX_THREADS
	.align		4
.L_1373:
        /*0008*/ 	.byte	0x04, 0x05
        /*000a*/ 	.short	(.L_1375 - .L_1374)
.L_1374:
        /*000c*/ 	.word	0x00000080
        /*0010*/ 	.word	0x00000001
        /*0014*/ 	.word	0x00000001


	//----- nvinfo : EIATTR_EXIT_INSTR_OFFSETS
	.align		4
.L_1375:
        /*0018*/ 	.byte	0x04, 0x1c
        /*001a*/ 	.short	(.L_1377 - .L_1376)


	//   ....[0]....
.L_1376:
        /*001c*/ 	.word	0x00000060


	//   ....[1]....
        /*0020*/ 	.word	0x00000270


	//----- nvinfo : EIATTR_MERCURY_ISA_VERSION
	.align		4
.L_1377:
        /*0024*/ 	.byte	0x03, 0x5f
        /*0026*/ 	.short	0x0000


	//----- nvinfo : EIATTR_MAXREG_COUNT
	.align		4
        /*0028*/ 	.byte	0x03, 0x1b
        /*002a*/ 	.short	0x00ff


	//----- nvinfo : EIATTR_KPARAM_INFO
	.align		4
        /*002c*/ 	.byte	0x04, 0x17
        /*002e*/ 	.short	(.L_1379 - .L_1378)
.L_1378:
        /*0030*/ 	.word	0x00000000
        /*0034*/ 	.short	0x0000
        /*0036*/ 	.short	0x0000
        /*0038*/ 	.byte	0x00, 0xf0, 0x21, 0x00


	//----- nvinfo : EIATTR_KPARAM_INFO
	.align		4
.L_1379:
        /*003c*/ 	.byte	0x04, 0x17
        /*003e*/ 	.short	(.L_1381 - .L_1380)
.L_1380:
        /*0040*/ 	.word	0x00000000
        /*0044*/ 	.short	0x0001
        /*0046*/ 	.short	0x0008
        /*0048*/ 	.byte	0x00, 0xf0, 0x21, 0x00


	//----- nvinfo : EIATTR_CBANK_PARAM_SIZE
	.align		4
.L_1381:
        /*004c*/ 	.byte	0x03, 0x19
        /*004e*/ 	.short	0x0010


	//----- nvinfo : EIATTR_PARAM_CBANK
	.align		4
        /*0050*/ 	.byte	0x04, 0x0a
        /*0052*/ 	.short	(.L_1383 - .L_1382)
	.align		4
.L_1382:
        /*0054*/ 	.word	index@(.nv.constant0._37header_files_fractional_step_solver_c_FS_prolongate_corrections_vectorised_382_gpu)
        /*0058*/ 	.short	0x0160
        /*005a*/ 	.short	0x0010


	//----- nvinfo : EIATTR_SW2861232_WAR
	.align		4
.L_1383:
        /*005c*/ 	.byte	0x01, 0x35
	.zero		2


	//----- nvinfo : EIATTR_CUDA_API_VERSION
	.align		4
        /*0060*/ 	.byte	0x04, 0x37
        /*0062*/ 	.short	(.L_1385 - .L_1384)
.L_1384:
        /*0064*/ 	.word	0x00000082
.L_1385:


//--------------------- .nv.info._37header_files_fractional_step_solver_c_FS_prolongate_corrections_vectorised_370_gpu --------------------------
	.section	.nv.info._37header_files_fractional_step_solver_c_FS_prolongate_corrections_vectorised_370_gpu,"",@"SHT_CUDA_INFO"
	.sectionflags	@""
	.align	4


	//----- nvinfo : EIATTR_CRS_STACK_SIZE
	.align		4
        /*0000*/ 	.byte	0x04, 0x1e
        /*0002*/ 	.short	(.L_1387 - .L_1386)
.L_1386:
        /*0004*/ 	.word	0x00000000


	//----- nvinfo : EIATTR_MAX_THREADS
	.align		4
.L_1387:
        /*0008*/ 	.byte	0x04, 0x05
        /*000a*/ 	.short	(.L_1389 - .L_1388)
.L_1388:
        /*000c*/ 	.word	0x00000080
        /*0010*/ 	.word	0x00000001
        /*0014*/ 	.word	0x00000001


	//----- nvinfo : EIATTR_EXIT_INSTR_OFFSETS
	.align		4
.L_1389:
        /*0018*/ 	.byte	0x04, 0x1c
        /*001a*/ 	.short	(.L_1391 - .L_1390)


	//   ....[0]....
.L_1390:
        /*001c*/ 	.word	0x00000060


	//   ....[1]....
        /*0020*/ 	.word	0x00001180


	//   ....[2]....
        /*0024*/ 	.word	0x00001310


	//----- nvinfo : EIATTR_MERCURY_ISA_VERSION
	.align		4
.L_1391:
        /*0028*/ 	.byte	0x03, 0x5f
        /*002a*/ 	.short	0x0000


	//----- nvinfo : EIATTR_MAXREG_COUNT
	.align		4
        /*002c*/ 	.byte	0x03, 0x1b
        /*002e*/ 	.short	0x00ff


	//----- nvinfo : EIATTR_KPARAM_INFO
	.align		4
        /*0030*/ 	.byte	0x04, 0x17
        /*0032*/ 	.short	(.L_1393 - .L_1392)
.L_1392:
        /*0034*/ 	.word	0x00000000
        /*0038*/ 	.short	0x0000
        /*003a*/ 	.short	0x0000
        /*003c*/ 	.byte	0x00, 0xf0, 0x11, 0x00


	//----- nvinfo : EIATTR_KPARAM_INFO
	.align		4
.L_1393:
        /*0040*/ 	.byte	0x04, 0x17
        /*0042*/ 	.short	(.L_1395 - .L_1394)
.L_1394:
        /*0044*/ 	.word	0x00000000
        /*0048*/ 	.short	0x0001
        /*004a*/ 	.short	0x0008
        /*004c*/ 	.byte	0x00, 0xf0, 0x21, 0x00


	//----- nvinfo : EIATTR_KPARAM_INFO
	.align		4
.L_1395:
        /*0050*/ 	.byte	0x04, 0x17
        /*0052*/ 	.short	(.L_1397 - .L_1396)
.L_1396:
        /*0054*/ 	.word	0x00000000
        /*0058*/ 	.short	0x0002
        /*005a*/ 	.short	0x0010
        /*005c*/ 	.byte	0x00, 0xf0, 0x21, 0x00


	//----- nvinfo : EIATTR_KPARAM_INFO
	.align		4
.L_1397:
        /*0060*/ 	.byte	0x04, 0x17
        /*0062*/ 	.short	(.L_1399 - .L_1398)
.L_1398:
        /*0064*/ 	.word	0x00000000
        /*0068*/ 	.short	0x0003
        /*006a*/ 	.short	0x0018
        /*006c*/ 	.byte	0x00, 0xf0, 0x21, 0x00


	//----- nvinfo : EIATTR_KPARAM_INFO
	.align		4
.L_1399:
        /*0070*/ 	.byte	0x04, 0x17
        /*0072*/ 	.short	(.L_1401 - .L_1400)
.L_1400:
        /*0074*/ 	.word	0x00000000
        /*0078*/ 	.short	0x0004
        /*007a*/ 	.short	0x0020
        /*007c*/ 	.byte	0x00, 0xf0, 0x21, 0x00


	//----- nvinfo : EIATTR_KPARAM_INFO
	.align		4
.L_1401:
        /*0080*/ 	.byte	0x04, 0x17
        /*0082*/ 	.short	(.L_1403 - .L_1402)
.L_1402:
        /*0084*/ 	.word	0x00000000
        /*0088*/ 	.short	0x0005
        /*008a*/ 	.short	0x0028
        /*008c*/ 	.byte	0x00, 0xf0, 0x11, 0x00


	//----- nvinfo : EIATTR_CBANK_PARAM_SIZE
	.align		4
.L_1403:
        /*0090*/ 	.byte	0x03, 0x19
        /*0092*/ 	.short	0x002c


	//----- nvinfo : EIATTR_PARAM_CBANK
	.align		4
        /*0094*/ 	.byte	0x04, 0x0a
        /*0096*/ 	.short	(.L_1405 - .L_1404)
	.align		4
.L_1404:
        /*0098*/ 	.word	index@(.nv.constant0._37header_files_fractional_step_solver_c_FS_prolongate_corrections_vectorised_370_gpu)
        /*009c*/ 	.short	0x0160
        /*009e*/ 	.short	0x002c


	//----- nvinfo : EIATTR_SW2861232_WAR
	.align		4
.L_1405:
        /*00a0*/ 	.byte	0x01, 0x35
	.zero		2


	//----- nvinfo : EIATTR_CUDA_API_VERSION
	.align		4
        /*00a4*/ 	.byte	0x04, 0x37
        /*00a6*/ 	.short	(.L_1407 - .L_1406)
.L_1406:
        /*00a8*/ 	.word	0x00000082
.L_1407:


//--------------------- .nv.info._37header_files_fractional_step_solver_c_FS_restrict_residuals_vectorised_2d_353_gpu --------------------------
	.section	.nv.info._37header_files_fractional_step_solver_c_FS_restrict_residuals_vectorised_2d_353_gpu,"",@"SHT_CUDA_INFO"
	.sectionflags	@""
	.align	4


	//----- nvinfo : EIATTR_CRS_STACK_SIZE
	.align		4
        /*0000*/ 	.byte	0x04, 0x1e
        /*0002*/ 	.short	(.L_1409 - .L_1408)
.L_1408:
        /*0004*/ 	.word	0x00000000


	//----- nvinfo : EIATTR_MAX_THREADS
	.align		4
.L_1409:
        /*0008*/ 	.byte	0x04, 0x05
        /*000a*/ 	.short	(.L_1411 - .L_1410)
.L_1410:
        /*000c*/ 	.word	0x00000080
        /*0010*/ 	.word	0x00000001
        /*0014*/ 	.word	0x00000001


	//----- nvinfo : EIATTR_EXIT_INSTR_OFFSETS
	.align		4
.L_1411:
        /*0018*/ 	.byte	0x04, 0x1c
        /*001a*/ 	.short	(.L_1413 - .L_1412)


	//   ....[0]....
.L_1412:
        /*001c*/ 	.word	0x00000060


	//   ....[1]....
        /*0020*/ 	.word	0x00001160


	//   ....[2]....
        /*0024*/ 	.word	0x000012d0


	//----- nvinfo : EIATTR_MERCURY_ISA_VERSION
	.align		4
.L_1413:
        /*0028*/ 	.byte	0x03, 0x5f
        /*002a*/ 	.short	0x0000


	//----- nvinfo : EIATTR_MAXREG_COUNT
	.align		4
        /*002c*/ 	.byte	0x03, 0x1b
        /*002e*/ 	.short	0x00ff


	//----- nvinfo : EIATTR_KPARAM_INFO
	.align		4
        /*0030*/ 	.byte	0x04, 0x17
        /*0032*/ 	.short	(.L_1415 - .L_1414)
.L_1414:
        /*0034*/ 	.word	0x00000000
        /*0038*/ 	.short	0x0000
        /*003a*/ 	.short	0x0000
        /*003c*/ 	.byte	0x00, 0xf0, 0x11, 0x00


	//----- nvinfo : EIATTR_KPARAM_INFO
	.align		4
.L_1415:
        /*0040*/ 	.byte	0x04, 0x17
        /*0042*/ 	.short	(.L_1417 - .L_1416)
.L_1416:
        /*0044*/ 	.word	0x00000000
        /*0048*/ 	.short	0x0001
        /*004a*/ 	.short	0x0008
        /*004c*/ 	.byte	0x00, 0xf0, 0x21, 0x00


	//----- nvinfo : EIATTR_KPARAM_INFO
	.align		4
.L_1417:
        /*0050*/ 	.byte	0x04, 0x17
        /*0052*/ 	.short	(.L_1419 - .L_1418)
.L_1418:
        /*0054*/ 	.word	0x00000000
        /*0058*/ 	.short	0x0002
        /*005a*/ 	.short	0x0010
        /*005c*/ 	.byte	0x00, 0xf0, 0x21, 0x00


	//----- nvinfo : EIATTR_KPARAM_INFO
	.align		4
.L_1419:
        /*0060*/ 	.byte	0x04, 0x17
        /*0062*/ 	.short	(.L_1421 - .L_1420)
.L_1420:
        /*0064*/ 	.word	0x00000000
        /*0068*/ 	.short	0x0003
        /*006a*/ 	.short	0x0018
        /*006c*/ 	.byte	0x00, 0xf0, 0x21, 0x00


	//----- nvinfo : EIATTR_KPARAM_INFO
	.align		4
.L_1421:
        /*0070*/ 	.byte	0x04, 0x17
        /*0072*/ 	.short	(.L_1423 - .L_1422)
.L_1422:
        /*0074*/ 	.word	0x00000000
        /*0078*/ 	.short	0x0004
        /*007a*/ 	.short	0x0020
        /*007c*/ 	.byte	0x00, 0xf0, 0x21, 0x00


	//----- nvinfo : EIATTR_KPARAM_INFO
	.align		4
.L_1423:
        /*0080*/ 	.byte	0x04, 0x17
        /*0082*/ 	.short	(.L_1425 - .L_1424)
.L_1424:
        /*0084*/ 	.word	0x00000000
        /*0088*/ 	.short	0x0005
        /*008a*/ 	.short	0x0028
        /*008c*/ 	.byte	0x00, 0xf0, 0x11, 0x00


	//----- nvinfo : EIATTR_CBANK_PARAM_SIZE
	.align		4
.L_1425:
        /*0090*/ 	.byte	0x03, 0x19
        /*0092*/ 	.short	0x002c


	//----- nvinfo : EIATTR_PARAM_CBANK
	.align		4
        /*0094*/ 	.byte	0x04, 0x0a
        /*0096*/ 	.short	(.L_1427 - .L_1426)
	.align		4
.L_1426:
        /*0098*/ 	.word	index@(.nv.constant0._37header_files_fractional_step_solver_c_FS_restrict_residuals_vectorised_2d_353_gpu)
        /*009c*/ 	.short	0x0160
        /*009e*/ 	.short	0x002c


	//----- nvinfo : EIATTR_SW2861232_WAR
	.align		4
.L_1427:
        /*00a0*/ 	.byte	0x01, 0x35
	.zero		2


	//----- nvinfo : EIATTR_CUDA_API_VERSION
	.align		4
        /*00a4*/ 	.byte	0x04, 0x37
        /*00a6*/ 	.short	(.L_1429 - .L_1428)
.L_1428:
        /*00a8*/ 	.word	0x00000082
.L_1429:


//--------------------- .nv.info._37header_files_fractional_step_solver_c_FS_restrict_residuals_vectorised_336_gpu --------------------------
	.section	.nv.info._37header_files_fractional_step_solver_c_FS_restrict_residuals_vectorised_336_gpu,"",@"SHT_CUDA_INFO"
	.sectionflags	@""
	.align	4


	//----- nvinfo : EIATTR_CRS_STACK_SIZE
	.align		4
        /*0000*/ 	.byte	0x04, 0x1e
        /*0002*/ 	.short	(.L_1431 - .L_1430)
.L_1430:
        /*0004*/ 	.word	0x00000000


	//----- nvinfo : EIATTR_MAX_THREADS
	.align		4
.L_1431:
        /*0008*/ 	.byte	0x04, 0x05
        /*000a*/ 	.short	(.L_1433 - .L_1432)
.L_1432:
        /*000c*/ 	.word	0x00000080
        /*0010*/ 	.word	0x00000001
        /*0014*/ 	.word	0x00000001


	//----- nvinfo : EIATTR_EXIT_INSTR_OFFSETS
	.align		4
.L_1433:
        /*0018*/ 	.byte	0x04, 0x1c
        /*001a*/ 	.short	(.L_1435 - .L_1434)


	//   ....[0]....
.L_1434:
        /*001c*/ 	.word	0x00000060


	//   ....[1]....
        /*0020*/ 	.word	0x00001160


	//   ....[2]....
        /*0024*/ 	.word	0x000012d0


	//----- nvinfo : EIATTR_MERCURY_ISA_VERSION
	.align		4
.L_1435:
        /*0028*/ 	.byte	0x03, 0x5f
        /*002a*/ 	.short	0x0000


	//----- nvinfo : EIATTR_MAXREG_COUNT
	.align		4
        /*002c*/ 	.byte	0x03, 0x1b
        /*002e*/ 	.short	0x00ff


	//----- nvinfo : EIATTR_KPARAM_INFO
	.align		4
        /*0030*/ 	.byte	0x04, 0x17
        /*0032*/ 	.short	(.L_1437 - .L_1436)
.L_1436:
        /*0034*/ 	.word	0x00000000
        /*0038*/ 	.short	0x0000
        /*003a*/ 	.short	0x0000
        /*003c*/ 	.byte	0x00, 0xf0, 0x11, 0x00


	//----- nvinfo : EIATTR_KPARAM_INFO
	.align		4
.L_1437:
        /*0040*/ 	.byte	0x04, 0x17
        /*0042*/ 	.short	(.L_1439 - .L_1438)
.L_1438:
        /*0044*/ 	.word	0x00000000
        /*0048*/ 	.short	0x0001
        /*004a*/ 	.short	0x0008
        /*004c*/ 	.byte	0x00, 0xf0, 0x21, 0x00


	//----- nvinfo : EIATTR_KPARAM_INFO
	.align		4
.L_1439:
        /*0050*/ 	.byte	0x04, 0x17
        /*0052*/ 	.short	(.L_1441 - .L_1440)
.L_1440:
        /*0054*/ 	.word	0x00000000
        /*0058*/ 	.short	0x0002
        /*005a*/ 	.short	0x0010
        /*005c*/ 	.byte	0x00, 0xf0, 0x21, 0x00


	//----- nvinfo : EIATTR_KPARAM_INFO
	.align		4
.L_1441:
        /*0060*/ 	.byte	0x04, 0x17
        /*0062*/ 	.short	(.L_1443 - .L_1442)
.L_1442:
        /*0064*/ 	.word	0x00000000
        /*0068*/ 	.short	0x0003
        /*006a*/ 	.short	0x0018
        /*006c*/ 	.byte	0x00, 0xf0, 0x21, 0x00


	//----- nvinfo : EIATTR_KPARAM_INFO
	.align		4
.L_1443:
        /*0070*/ 	.byte	0x04, 0x17
        /*0072*/ 	.short	(.L_1445 - .L_1444)
.L_1444:
        /*0074*/ 	.word	0x00000000
        /*0078*/ 	.short	0x0004
        /*007a*/ 	.short	0x0020
        /*007c*/ 	.byte	0x00, 0xf0, 0x21, 0x00


	//----- nvinfo : EIATTR_KPARAM_INFO
	.align		4
.L_1445:
        /*0080*/ 	.byte	0x04, 0x17
        /*0082*/ 	.short	(.L_1447 - .L_1446)
.L_1446:
        /*0084*/ 	.word	0x00000000
        /*0088*/ 	.short	0x0005
        /*008a*/ 	.short	0x0028
        /*008c*/ 	.byte	0x00, 0xf0, 0x11, 0x00


	//----- nvinfo : EIATTR_CBANK_PARAM_SIZE
	.align		4
.L_1447:
        /*0090*/ 	.byte	0x03, 0x19
        /*0092*/ 	.short	0x002c


	//----- nvinfo : EIATTR_PARAM_CBANK
	.align		4
        /*0094*/ 	.byte	0x04, 0x0a
        /*0096*/ 	.short	(.L_1449 - .L_1448)
	.align		4
.L_1448:
        /*0098*/ 	.word	index@(.nv.constant0._37header_files_fractional_step_solver_c_FS_restrict_residuals_vectorised_336_gpu)
        /*009c*/ 	.short	0x0160
        /*009e*/ 	.short	0x002c


	//----- nvinfo : EIATTR_SW2861232_WAR
	.align		4
.L_1449:
        /*00a0*/ 	.byte	0x01, 0x35
	.zero		2


	//----- nvinfo : EIATTR_CUDA_API_VERSION
	.align		4
        /*00a4*/ 	.byte	0x04, 0x37
        /*00a6*/ 	.short	(.L_1451 - .L_1450)
.L_1450:
        /*00a8*/ 	.word	0x00000082
.L_1451:


//--------------------- .nv.info._37header_files_fractional_step_solver_c_FS_relaxation_vectorised_2d_318_gpu --------------------------
	.section	.nv.info._37header_files_fractional_step_solver_c_FS_relaxation_vectorised_2d_318_gpu,"",@"SHT_CUDA_INFO"
	.sectionflags	@""
	.align	4


	//----- nvinfo : EIATTR_CRS_STACK_SIZE
	.align		4
        /*0000*/ 	.byte	0x04, 0x1e
        /*0002*/ 	.short	(.L_1453 - .L_1452)
.L_1452:
        /*0004*/ 	.word	0x00000000


	//----- nvinfo : EIATTR_MAX_THREADS
	.align		4
.L_1453:
        /*0008*/ 	.byte	0x04, 0x05
        /*000a*/ 	.short	(.L_1455 - .L_1454)
.L_1454:
        /*000c*/ 	.word	0x00000080
        /*0010*/ 	.word	0x00000001
        /*0014*/ 	.word	0x00000001


	//----- nvinfo : EIATTR_EXIT_INSTR_OFFSETS
	.align		4
.L_1455:
        /*0018*/ 	.byte	0x04, 0x1c
        /*001a*/ 	.short	(.L_1457 - .L_1456)


	//   ....[0]....
.L_1456:
        /*001c*/ 	.word	0x00000060


	//   ....[1]....
        /*0020*/ 	.word	0x000011f0


	//   ....[2]....
        /*0024*/ 	.word	0x00001320


	//----- nvinfo : EIATTR_MERCURY_ISA_VERSION
	.align		4
.L_1457:
        /*0028*/ 	.byte	0x03, 0x5f
        /*002a*/ 	.short	0x0000


	//----- nvinfo : EIATTR_MAXREG_COUNT
	.align		4
        /*002c*/ 	.byte	0x03, 0x1b
        /*002e*/ 	.short	0x00ff


	//----- nvinfo : EIATTR_KPARAM_INFO
	.align		4
        /*0030*/ 	.byte	0x04, 0x17
        /*0032*/ 	.short	(.L_1459 - .L_1458)
.L_1458:
        /*0034*/ 	.word	0x00000000
        /*0038*/ 	.short	0x0000
        /*003a*/ 	.short	0x0000
        /*003c*/ 	.byte	0x00, 0xf0, 0x11, 0x00


	//----- nvinfo : EIATTR_KPARAM_INFO
	.align		4
.L_1459:
        /*0040*/ 	.byte	0x04, 0x17
        /*0042*/ 	.short	(.L_1461 - .L_1460)
.L_1460:
        /*0044*/ 	.word	0x00000000
        /*0048*/ 	.short	0x0001
        /*004a*/ 	.short	0x0008
        /*004c*/ 	.byte	0x00, 0xf0, 0x21, 0x00


	//----- nvinfo : EIATTR_KPARAM_INFO
	.align		4
.L_1461:
        /*0050*/ 	.byte	0x04, 0x17
        /*0052*/ 	.short	(.L_1463 - .L_1462)
.L_1462:
        /*0054*/ 	.word	0x00000000
        /*0058*/ 	.short	0x0002
        /*005a*/ 	.short	0x0010
        /*005c*/ 	.byte	0x00, 0xf0, 0x21, 0x00


	//----- nvinfo : EIATTR_KPARAM_INFO
	.align		4
.L_1463:
        /*0060*/ 	.byte	0x04, 0x17
        /*0062*/ 	.short	(.L_1465 - .L_1464)
.L_1464:
        /*0064*/ 	.word	0x00000000
        /*0068*/ 	.short	0x0003
        /*006a*/ 	.short	0x0018
        /*006c*/ 	.byte	0x00, 0xf0, 0x11, 0x00


	//----- nvinfo : EIATTR_CBANK_PARAM_SIZE
	.align		4
.L_1465:
        /*0070*/ 	.byte	0x03, 0x19
        /*0072*/ 	.short	0x001c


	//----- nvinfo : EIATTR_PARAM_CBANK
	.align		4
        /*0074*/ 	.byte	0x04, 0x0a
        /*0076*/ 	.short	(.L_1467 - .L_1466)
	.align		4
.L_1466:
        /*0078*/ 	.word	index@(.nv.constant0._37header_files_fractional_step_solver_c_FS_relaxation_vectorised_2d_318_gpu)
        /*007c*/ 	.short	0x0160
        /*007e*/ 	.short	0x001c


	//----- nvinfo : EIATTR_SW2861232_WAR
	.align		4
.L_1467:
        /*0080*/ 	.byte	0x01, 0x35
	.zero		2


	//----- nvinfo : EIATTR_CUDA_API_VERSION
	.align		4
        /*0084*/ 	.byte	0x04, 0x37
        /*0086*/ 	.short	(.L_1469 - .L_1468)
.L_1468:
        /*0088*/ 	.word	0x00000082
.L_1469:


//--------------------- .nv.info._37header_files_fractional_step_solver_c_FS_relaxation_vectorised_2d_314_gpu --------------------------
	.section	.nv.info._37header_files_fractional_step_solver_c_FS_relaxation_vectorised_2d_314_gpu,"",@"SHT_CUDA_INFO"
	.sectionflags	@""
	.align	4


	//----- nvinfo : EIATTR_MAX_THREADS
	.align		4
        /*0000*/ 	.byte	0x04, 0x05
        /*0002*/ 	.short	(.L_1471 - .L_1470)
.L_1470:
        /*0004*/ 	.word	0x00000080
        /*0008*/ 	.word	0x00000001
        /*000c*/ 	.word	0x00000001


	//----- nvinfo : EIATTR_EXIT_INSTR_OFFSETS
	.align		4
.L_1471:
        /*0010*/ 	.byte	0x04, 0x1c
        /*0012*/ 	.short	(.L_1473 - .L_1472)


	//   ....[0]....
.L_1472:
        /*0014*/ 	.word	0x00000060


	//   ....[1]....
        /*0018*/ 	.word	0x000001b0


	//----- nvinfo : EIATTR_MERCURY_ISA_VERSION
	.align		4
.L_1473:
        /*001c*/ 	.byte	0x03, 0x5f
        /*001e*/ 	.short	0x0000


	//----- nvinfo : EIATTR_MAXREG_COUNT
	.align		4
        /*0020*/ 	.byte	0x03, 0x1b
        /*0022*/ 	.short	0x00ff


	//----- nvinfo : EIATTR_KPARAM_INFO
	.align		4
        /*0024*/ 	.byte	0x04, 0x17
        /*0026*/ 	.short	(.L_1475 - .L_1474)
.L_1474:
        /*0028*/ 	.word	0x00000000
        /*002c*/ 	.short	0x0000
        /*002e*/ 	.short	0x0000
        /*0030*/ 	.byte	0x00, 0xf0, 0x21, 0x00


	//----- nvinfo : EIATTR_KPARAM_INFO
	.align		4
.L_1475:
        /*0034*/ 	.byte	0x04, 0x17
        /*0036*/ 	.short	(.L_1477 - .L_1476)
.L_1476:
        /*0038*/ 	.word	0x00000000
        /*003c*/ 	.short	0x0001
        /*003e*/ 	.short	0x0008
        /*0040*/ 	.byte	0x00, 0xf0, 0x21, 0x00


	//----- nvinfo : EIATTR_KPARAM_INFO
	.align		4
.L_1477:
        /*0044*/ 	.byte	0x04, 0x17
        /*0046*/ 	.short	(.L_1479 - .L_1478)
.L_1478:
        /*0048*/ 	.word	0x00000000
        /*004c*/ 	.short	0x0002
        /*004e*/ 	.short	0x0010
        /*0050*/ 	.byte	0x00, 0xf0, 0x21, 0x00


	//----- nvinfo : EIATTR_CBANK_PARAM_SIZE
	.align		4
.L_1479:
        /*0054*/ 	.byte	0x03, 0x19
        /*0056*/ 	.short	0x0018


	//----- nvinfo : EIATTR_PARAM_CBANK
	.align		4
        /*0058*/ 	.byte	0x04, 0x0a
        /*005a*/ 	.short	(.L_1481 - .L_1480)
	.align		4
.L_1480:
        /*005c*/ 	.word	index@(.nv.constant0._37header_files_fractional_step_solver_c_FS_relaxation_vectorised_2d_314_gpu)
        /*0060*/ 	.short	0x0160
        /*0062*/ 	.short	0x0018


	//----- nvinfo : EIATTR_SW2861232_WAR
	.align		4
.L_1481:
        /*0064*/ 	.byte	0x01, 0x35
	.zero		2


	//----- nvinfo : EIATTR_CUDA_API_VERSION
	.align		4
        /*0068*/ 	.byte	0x04, 0x37
        /*006a*/ 	.short	(.L_1483 - .L_1482)
.L_1482:
        /*006c*/ 	.word	0x00000082
.L_1483:


//--------------------- .nv.info._37header_files_fractional_step_solver_c_FS_relaxation_vectorised_2d_302_gpu --------------------------
	.section	.nv.info._37header_files_fractional_step_solver_c_FS_relaxation_vectorised_2d_302_gpu,"",@"SHT_CUDA_INFO"
	.sectionflags	@""
	.align	4


	//----- nvinfo : EIATTR_CRS_STACK_SIZE
	.align		4
        /*0000*/ 	.byte	0x04, 0x1e
        /*0002*/ 	.short	(.L_1485 - .L_1484)
.L_1484:
        /*0004*/ 	.word	0x00000000


	//----- nvinfo : EIATTR_MAX_THREADS
	.align		4
.L_1485:
        /*0008*/ 	.byte	0x04, 0x05
        /*000a*/ 	.short	(.L_1487 - .L_1486)
.L_1486:
        /*000c*/ 	.word	0x00000080
        /*0010*/ 	.word	0x00000001
        /*0014*/ 	.word	0x00000001


	//----- nvinfo : EIATTR_EXIT_INSTR_OFFSETS
	.align		4
.L_1487:
        /*0018*/ 	.byte	0x04, 0x1c
        /*001a*/ 	.short	(.L_1489 - .L_1488)


	//   ....[0]....
.L_1488:
        /*001c*/ 	.word	0x00000060


	//   ....[1]....
        /*0020*/ 	.word	0x00001280


	//   ....[2]....
        /*0024*/ 	.word	0x00001640


	//----- nvinfo : EIATTR_MERCURY_ISA_VERSION
	.align		4
.L_1489:
        /*0028*/ 	.byte	0x03, 0x5f
        /*002a*/ 	.short	0x0000


	//----- nvinfo : EIATTR_MAXREG_COUNT
	.align		4
        /*002c*/ 	.byte	0x03, 0x1b
        /*002e*/ 	.short	0x00ff


	//----- nvinfo : EIATTR_KPARAM_INFO
	.align		4
        /*0030*/ 	.byte	0x04, 0x17
        /*0032*/ 	.short	(.L_1491 - .L_1490)
.L_1490:
        /*0034*/ 	.word	0x00000000
        /*0038*/ 	.short	0x0000
        /*003a*/ 	.short	0x0000
        /*003c*/ 	.byte	0x00, 0xf0, 0x11, 0x00


	//----- nvinfo : EIATTR_KPARAM_INFO
	.align		4
.L_1491:
        /*0040*/ 	.byte	0x04, 0x17
        /*0042*/ 	.short	(.L_1493 - .L_1492)
.L_1492:
        /*0044*/ 	.word	0x00000000
        /*0048*/ 	.short	0x0001
        /*004a*/ 	.short	0x0008
        /*004c*/ 	.byte	0x00, 0xf0, 0x21, 0x00


	//----- nvinfo : EIATTR_KPARAM_INFO
	.align		4
.L_1493:
        /*0050*/ 	.byte	0x04, 0x17
        /*0052*/ 	.short	(.L_1495 - .L_1494)
.L_1494:
        /*0054*/ 	.word	0x00000000
        /*0058*/ 	.short	0x0002
        /*005a*/ 	.short	0x0010
        /*005c*/ 	.byte	0x00, 0xf0, 0x21, 0x00


	//----- nvinfo : EIATTR_KPARAM_INFO
	.align		4
.L_1495:
        /*0060*/ 	.byte	0x04, 0x17
        /*0062*/ 	.short	(.L_1497 - .L_1496)
.L_1496:
        /*0064*/ 	.word	0x00000000
        /*0068*/ 	.short	0x0003
        /*006a*/ 	.short	0x0018
        /*006c*/ 	.byte	0x00, 0xf0, 0x21, 0x00


	//----- nvinfo : EIATTR_KPARAM_INFO
	.align		4
.L_1497:
        /*0070*/ 	.byte	0x04, 0x17
        /*0072*/ 	.short	(.L_1499 - .L_1498)
.L_1498:
        /*0074*/ 	.word	0x00000000
        /*0078*/ 	.short	0x0004
        /*007a*/ 	.short	0x0020
        /*007c*/ 	.byte	0x00, 0xf0, 0x11, 0x00


	//----- nvinfo : EIATTR_CBANK_PARAM_SIZE
	.align		4
.L_1499:
        /*0080*/ 	.byte	0x03, 0x19
        /*0082*/ 	.short	0x0024


	//----- nvinfo : EIATTR_PARAM_CBANK
	.align		4
        /*0084*/ 	.byte	0x04, 0x0a
        /*0086*/ 	.short	(.L_1501 - .L_1500)
	.align		4
.L_1500:
        /*0088*/ 	.word	index@(.nv.constant0._37header_files_fractional_step_solver_c_FS_relaxation_vectorised_2d_302_gpu)
        /*008c*/ 	.short	0x0160
        /*008e*/ 	.short	0x0024


	//----- nvinfo : EIATTR_SW2861232_WAR
	.align		4
.L_1501:
        /*0090*/ 	.byte	0x01, 0x35
	.zero		2


	//----- nvinfo : EIATTR_CUDA_API_VERSION
	.align		4
        /*0094*/ 	.byte	0x04, 0x37
        /*0096*/ 	.short	(.L_1503 - .L_1502)
.L_1502:
        /*0098*/ 	.word	0x00000082
.L_1503:


//--------------------- .nv.info._37header_files_fractional_step_solver_c_FS_relaxation_vectorised_275_gpu --------------------------
	.section	.nv.info._37header_files_fractional_step_solver_c_FS_relaxation_vectorised_275_gpu,"",@"SHT_CUDA_INFO"
	.sectionflags	@""
	.align	4


	//----- nvinfo : EIATTR_CRS_STACK_SIZE
	.align		4
        /*0000*/ 	.byte	0x04, 0x1e
        /*0002*/ 	.short	(.L_1505 - .L_1504)
.L_1504:
        /*0004*/ 	.word	0x00000000


	//----- nvinfo : EIATTR_MAX_THREADS
	.align		4
.L_1505:
        /*0008*/ 	.byte	0x04, 0x05
        /*000a*/ 	.short	(.L_1507 - .L_1506)
.L_1506:
        /*000c*/ 	.word	0x00000080
        /*0010*/ 	.word	0x00000001
        /*0014*/ 	.word	0x00000001


	//----- nvinfo : EIATTR_EXIT_INSTR_OFFSETS
	.align		4
.L_1507:
        /*0018*/ 	.byte	0x04, 0x1c
        /*001a*/ 	.short	(.L_1509 - .L_1508)


	//   ....[0]....
.L_1508:
        /*001c*/ 	.word	0x00000060


	//   ....[1]....
        /*0020*/ 	.word	0x00001000


	//   ....[2]....
        /*0024*/ 	.word	0x00001130


	//----- nvinfo : EIATTR_MERCURY_ISA_VERSION
	.align		4
.L_1509:
        /*0028*/ 	.byte	0x03, 0x5f
        /*002a*/ 	.short	0x0000


	//----- nvinfo : EIATTR_MAXREG_COUNT
	.align		4
        /*002c*/ 	.byte	0x03, 0x1b
        /*002e*/ 	.short	0x00ff


	//----- nvinfo : EIATTR_KPARAM_INFO
	.align		4
        /*0030*/ 	.byte	0x04, 0x17
        /*0032*/ 	.short	(.L_1511 - .L_1510)
.L_1510:
        /*0034*/ 	.word	0x00000000
        /*0038*/ 	.short	0x0000
        /*003a*/ 	.short	0x0000
        /*003c*/ 	.byte	0x00, 0xf0, 0x11, 0x00


	//----- nvinfo : EIATTR_KPARAM_INFO
	.align		4
.L_1511:
        /*0040*/ 	.byte	0x04, 0x17
        /*0042*/ 	.short	(.L_1513 - .L_1512)
.L_1512:
        /*0044*/ 	.word	0x00000000
        /*0048*/ 	.short	0x0001
        /*004a*/ 	.short	0x0008
        /*004c*/ 	.byte	0x00, 0xf0, 0x21, 0x00


	//----- nvinfo : EIATTR_KPARAM_INFO
	.align		4
.L_1513:
        /*0050*/ 	.byte	0x04, 0x17
        /*0052*/ 	.short	(.L_1515 - .L_1514)
.L_1514:
        /*0054*/ 	.word	0x00000000
        /*0058*/ 	.short	0x0002
        /*005a*/ 	.short	0x0010
        /*005c*/ 	.byte	0x00, 0xf0, 0x21, 0x00


	//----- nvinfo : EIATTR_KPARAM_INFO
	.align		4
.L_1515:
        /*0060*/ 	.byte	0x04, 0x17
        /*0062*/ 	.short	(.L_1517 - .L_1516)
.L_1516:
        /*0064*/ 	.word	0x00000000
        /*0068*/ 	.short	0x0003
        /*006a*/ 	.short	0x0018
        /*006c*/ 	.byte	0x00, 0xf0, 0x11, 0x00


	//----- nvinfo : EIATTR_CBANK_PARAM_SIZE
	.align		4
.L_1517:
        /*0070*/ 	.byte	0x03, 0x19
        /*0072*/ 	.short	0x001c


	//----- nvinfo : EIATTR_PARAM_CBANK
	.align		4
        /*0074*/ 	.byte	0x04, 0x0a
        /*0076*/ 	.short	(.L_1519 - .L_1518)
	.align		4
.L_1518:
        /*0078*/ 	.word	index@(.nv.constant0._37header_files_fractional_step_solver_c_FS_relaxation_vectorised_275_gpu)
        /*007c*/ 	.short	0x0160
        /*007e*/ 	.short	0x001c


	//----- nvinfo : EIATTR_SW2861232_WAR
	.align		4
.L_1519:
        /*0080*/ 	.byte	0x01, 0x35
	.zero		2


	//----- nvinfo : EIATTR_CUDA_API_VERSION
	.align		4
        /*0084*/ 	.byte	0x04, 0x37
        /*0086*/ 	.short	(.L_1521 - .L_1520)
.L_1520:
        /*0088*/ 	.word	0x00000082
.L_1521:


//--------------------- .nv.info._37header_files_fractional_step_solver_c_FS_relaxation_vectorised_271_gpu --------------------------
	.section	.nv.info._37header_files_fractional_step_solver_c_FS_relaxation_vectorised_271_gpu,"",@"SHT_CUDA_INFO"
	.sectionflags	@""
	.align	4


	//----- nvinfo : EIATTR_MAX_THREADS
	.align		4
        /*0000*/ 	.byte	0x04, 0x05
        /*0002*/ 	.short	(.L_1523 - .L_1522)
.L_1522:
        /*0004*/ 	.word	0x00000080
        /*0008*/ 	.word	0x00000001
        /*000c*/ 	.word	0x00000001


	//----- nvinfo : EIATTR_EXIT_INSTR_OFFSETS
	.align		4
.L_1523:
        /*0010*/ 	.byte	0x04, 0x1c
        /*0012*/ 	.short	(.L_1525 - .L_1524)


	//   ....[0]....
.L_1524:
        /*0014*/ 	.word	0x00000060


	//   ....[1]....
        /*0018*/ 	.word	0x000001b0


	//----- nvinfo : EIATTR_MERCURY_ISA_VERSION
	.align		4
.L_1525:
        /*001c*/ 	.byte	0x03, 0x5f
        /*001e*/ 	.short	0x0000


	//----- nvinfo : EIATTR_MAXREG_COUNT
	.align		4
        /*0020*/ 	.byte	0x03, 0x1b
        /*0022*/ 	.short	0x00ff


	//----- nvinfo : EIATTR_KPARAM_INFO
	.align		4
        /*0024*/ 	.byte	0x04, 0x17
        /*0026*/ 	.short	(.L_1527 - .L_1526)
.L_1526:
        /*0028*/ 	.word	0x00000000
        /*002c*/ 	.short	0x0000
        /*002e*/ 	.short	0x0000
        /*0030*/ 	.byte	0x00, 0xf0, 0x21, 0x00


	//----- nvinfo : EIATTR_KPARAM_INFO
	.align		4
.L_1527:
        /*0034*/ 	.byte	0x04, 0x17
        /*0036*/ 	.short	(.L_1529 - .L_1528)
.L_1528:
        /*0038*/ 	.word	0x00000000
        /*003c*/ 	.short	0x0001
        /*003e*/ 	.short	0x0008
        /*0040*/ 	.byte	0x00, 0xf0, 0x21, 0x00


	//----- nvinfo : EIATTR_KPARAM_INFO
	.align		4
.L_1529:
        /*0044*/ 	.byte	0x04, 0x17
        /*0046*/ 	.short	(.L_1531 - .L_1530)
.L_1530:
        /*0048*/ 	.word	0x00000000
        /*004c*/ 	.short	0x0002
        /*004e*/ 	.short	0x0010
        /*0050*/ 	.byte	0x00, 0xf0, 0x21, 0x00


	//----- nvinfo : EIATTR_CBANK_PARAM_SIZE
	.align		4
.L_1531:
        /*0054*/ 	.byte	0x03, 0x19
        /*0056*/ 	.short	0x0018


	//----- nvinfo : EIATTR_PARAM_CBANK
	.align		4
        /*0058*/ 	.byte	0x04, 0x0a
        /*005a*/ 	.short	(.L_1533 - .L_1532)
	.align		4
.L_1532:
        /*005c*/ 	.word	index@(.nv.constant0._37header_files_fractional_step_solver_c_FS_relaxation_vectorised_271_gpu)
        /*0060*/ 	.short	0x0160
        /*0062*/ 	.short	0x0018


	//----- nvinfo : EIATTR_SW2861232_WAR
	.align		4
.L_1533:
        /*0064*/ 	.byte	0x01, 0x35
	.zero		2


	//----- nvinfo : EIATTR_CUDA_API_VERSION
	.align		4
        /*0068*/ 	.byte	0x04, 0x37
        /*006a*/ 	.short	(.L_1535 - .L_1534)
.L_1534:
        /*006c*/ 	.word	0x00000082
.L_1535:


//--------------------- .nv.info._37header_files_fractional_step_solver_c_FS_relaxation_vectorised_260_gpu --------------------------
	.section	.nv.info._37header_files_fractional_step_solver_c_FS_relaxation_vectorised_260_gpu,"",@"SHT_CUDA_INFO"
	.sectionflags	@""
	.align	4


	//----- nvinfo : EIATTR_CRS_STACK_SIZE
	.align		4
        /*0000*/ 	.byte	0x04, 0x1e
        /*0002*/ 	.short	(.L_1537 - .L_1536)
.L_1536:
        /*0004*/ 	.word	0x00000000


	//----- nvinfo : EIATTR_MAX_THREADS
	.align		4
.L_1537:
        /*0008*/ 	.byte	0x04, 0x05
        /*000a*/ 	.short	(.L_1539 - .L_1538)
.L_1538:
        /*000c*/ 	.word	0x00000080
        /*0010*/ 	.word	0x00000001
        /*0014*/ 	.word	0x00000001


	//----- nvinfo : EIATTR_EXIT_INSTR_OFFSETS
	.align		4
.L_1539:
        /*0018*/ 	.byte	0x04, 0x1c
        /*001a*/ 	.short	(.L_1541 - .L_1540)


	//   ....[0]....
.L_1540:
        /*001c*/ 	.word	0x00000060


	//   ....[1]....
        /*0020*/ 	.word	0x00001280


	//   ....[2]....
        /*0024*/ 	.word	0x00001640


	//----- nvinfo : EIATTR_MERCURY_ISA_VERSION
	.align		4
.L_1541:
        /*0028*/ 	.byte	0x03, 0x5f
        /*002a*/ 	.short	0x0000


	//----- nvinfo : EIATTR_MAXREG_COUNT
	.align		4
        /*002c*/ 	.byte	0x03, 0x1b
        /*002e*/ 	.short	0x00ff


	//----- nvinfo : EIATTR_KPARAM_INFO
	.align		4
        /*0030*/ 	.byte	0x04, 0x17
        /*0032*/ 	.short	(.L_1543 - .L_1542)
.L_1542:
        /*0034*/ 	.word	0x00000000
        /*0038*/ 	.short	0x0000
        /*003a*/ 	.short	0x0000
        /*003c*/ 	.byte	0x00, 0xf0, 0x11, 0x00


	//----- nvinfo : EIATTR_KPARAM_INFO
	.align		4
.L_1543:
        /*0040*/ 	.byte	0x04, 0x17
        /*0042*/ 	.short	(.L_1545 - .L_1544)
.L_1544:
        /*0044*/ 	.word	0x00000000
        /*0048*/ 	.short	0x0001
        /*004a*/ 	.short	0x0008
        /*004c*/ 	.byte	0x00, 0xf0, 0x21, 0x00


	//----- nvinfo : EIATTR_KPARAM_INFO
	.align		4
.L_1545:
        /*0050*/ 	.byte	0x04, 0x17
        /*0052*/ 	.short	(.L_1547 - .L_1546)
.L_1546:
        /*0054*/ 	.word	0x00000000
        /*0058*/ 	.short	0x0002
        /*005a*/ 	.short	0x0010
        /*005c*/ 	.byte	0x00, 0xf0, 0x21, 0x00


	//----- nvinfo : EIATTR_KPARAM_INFO
	.align		4
.L_1547:
        /*0060*/ 	.byte	0x04, 0x17
        /*0062*/ 	.short	(.L_1549 - .L_1548)
.L_1548:
        /*0064*/ 	.word	0x00000000
        /*0068*/ 	.short	0x0003
        /*006a*/ 	.short	0x0018
        /*006c*/ 	.byte	0x00, 0xf0, 0x21, 0x00


	//----- nvinfo : EIATTR_KPARAM_INFO
	.align		4
.L_1549:
        /*0070*/ 	.byte	0x04, 0x17
        /*0072*/ 	.short	(.L_1551 - .L_1550)
.L_1550:
        /*0074*/ 	.word	0x00000000
        /*0078*/ 	.short	0x0004
        /*007a*/ 	.short	0x0020
        /*007c*/ 	.byte	0x00, 0xf0, 0x11, 0x00


	//----- nvinfo : EIATTR_CBANK_PARAM_SIZE
	.align		4
.L_1551:
        /*0080*/ 	.byte	0x03, 0x19
        /*0082*/ 	.short	0x0024


	//----- nvinfo : EIATTR_PARAM_CBANK
	.align		4
        /*0084*/ 	.byte	0x04, 0x0a
        /*0086*/ 	.short	(.L_1553 - .L_1552)
	.align		4
.L_1552:
        /*0088*/ 	.word	index@(.nv.constant0._37header_files_fractional_step_solver_c_FS_relaxation_vectorised_260_gpu)
        /*008c*/ 	.short	0x0160
        /*008e*/ 	.short	0x0024


	//----- nvinfo : EIATTR_SW2861232_WAR
	.align		4
.L_1553:
        /*0090*/ 	.byte	0x01, 0x35
	.zero		2


	//----- nvinfo : EIATTR_CUDA_API_VERSION
	.align		4
        /*0094*/ 	.byte	0x04, 0x37
        /*0096*/ 	.short	(.L_1555 - .L_1554)
.L_1554:
        /*0098*/ 	.word	0x00000082
.L_1555:


//--------------------- .nv.info._37header_files_fractional_step_solver_c_FS_calculate_boundary_dpdn_vectorised_2d_206_gpu --------------------------
	.section	.nv.info._37header_files_fractional_step_solver_c_FS_calculate_boundary_dpdn_vectorised_2d_206_gpu,"",@"SHT_CUDA_INFO"
	.sectionflags	@""
	.align	4


	//----- nvinfo : EIATTR_CRS_STACK_SIZE
	.align		4
        /*0000*/ 	.byte	0x04, 0x1e
        /*0002*/ 	.short	(.L_1557 - .L_1556)
.L_1556:
        /*0004*/ 	.word	0x00000000


	//----- nvinfo : EIATTR_MAX_THREADS
	.align		4
.L_1557:
        /*0008*/ 	.byte	0x04, 0x05
        /*000a*/ 	.short	(.L_1559 - .L_1558)
.L_1558:
        /*000c*/ 	.word	0x00000080
        /*0010*/ 	.word	0x00000001
        /*0014*/ 	.word	0x00000001


	//----- nvinfo : EIATTR_EXIT_INSTR_OFFSETS
	.align		4
.L_1559:
        /*0018*/ 	.byte	0x04, 0x1c
        /*001a*/ 	.short	(.L_1561 - .L_1560)


	//   ....[0]....
.L_1560:
        /*001c*/ 	.word	0x00000060


	//   ....[1]....
        /*0020*/ 	.word	0x00000820


	//----- nvinfo : EIATTR_MERCURY_ISA_VERSION
	.align		4
.L_1561:
        /*0024*/ 	.byte	0x03, 0x5f
        /*0026*/ 	.short	0x0000


	//----- nvinfo : EIATTR_MAXREG_COUNT
	.align		4
        /*0028*/ 	.byte	0x03, 0x1b
        /*002a*/ 	.short	0x00ff


	//----- nvinfo : EIATTR_KPARAM_INFO
	.align		4
        /*002c*/ 	.byte	0x04, 0x17
        /*002e*/ 	.short	(.L_1563 - .L_1562)
.L_1562:
        /*0030*/ 	.word	0x00000000
        /*0034*/ 	.short	0x0000
        /*0036*/ 	.short	0x0000
        /*0038*/ 	.byte	0x00, 0xf0, 0x21, 0x00


	//----- nvinfo : EIATTR_KPARAM_INFO
	.align		4
.L_1563:
        /*003c*/ 	.byte	0x04, 0x17
        /*003e*/ 	.short	(.L_1565 - .L_1564)
.L_1564:
        /*0040*/ 	.word	0x00000000
        /*0044*/ 	.short	0x0001
        /*0046*/ 	.short	0x0008
        /*0048*/ 	.byte	0x00, 0xf0, 0x21, 0x00


	//----- nvinfo : EIATTR_KPARAM_INFO
	.align		4
.L_1565:
        /*004c*/ 	.byte	0x04, 0x17
        /*004e*/ 	.short	(.L_1567 - .L_1566)
.L_1566:
        /*0050*/ 	.word	0x00000000
        /*0054*/ 	.short	0x0002
        /*0056*/ 	.short	0x0010
        /*0058*/ 	.byte	0x00, 0xf0, 0x21, 0x00


	//----- nvinfo : EIATTR_CBANK_PARAM_SIZE
	.align		4
.L_1567:
        /*005c*/ 	.byte	0x03, 0x19
        /*005e*/ 	.short	0x0018


	//----- nvinfo : EIATTR_PARAM_CBANK
	.align		4
        /*0060*/ 	.byte	0x04, 0x0a
        /*0062*/ 	.short	(.L_1569 - .L_1568)
	.align		4
.L_1568:
        /*0064*/ 	.word	index@(.nv.constant0._37header_files_fractional_step_solver_c_FS_calculate_boundary_dpdn_vectorised_2d_206_gpu)
        /*0068*/ 	.short	0x0160
        /*006a*/ 	.short	0x0018


	//----- nvinfo : EIATTR_SW2861232_WAR
	.align		4
.L_1569:
        /*006c*/ 	.byte	0x01, 0x35
	.zero		2


	//----- nvinfo : EIATTR_CUDA_API_VERSION
	.align		4
        /*0070*/ 	.byte	0x04, 0x37
        /*0072*/ 	.short	(.L_1571 - .L_1570)
.L_1570:
        /*0074*/ 	.word	0x00000082
.L_1571:


//--------------------- .nv.info._37header_files_fractional_step_solver_c_FS_calculate_boundary_dpdn_vectorised_192_gpu --------------------------
	.section	.nv.info._37header_files_fractional_step_solver_c_FS_calculate_boundary_dpdn_vectorised_192_gpu,"",@"SHT_CUDA_INFO"
	.sectionflags	@""
	.align	4


	//----- nvinfo : EIATTR_CRS_STACK_SIZE
	.align		4
        /*0000*/ 	.byte	0x04, 0x1e
        /*0002*/ 	.short	(.L_1573 - .L_1572)
.L_1572:
        /*0004*/ 	.word	0x00000000


	//----- nvinfo : EIATTR_MAX_THREADS
	.align		4
.L_1573:
        /*0008*/ 	.byte	0x04, 0x05
        /*000a*/ 	.short	(.L_1575 - .L_1574)
.L_1574:
        /*000c*/ 	.word	0x00000080
        /*0010*/ 	.word	0x00000001
        /*0014*/ 	.word	0x00000001


	//----- nvinfo : EIATTR_EXIT_INSTR_OFFSETS
	.align		4
.L_1575:
        /*0018*/ 	.byte	0x04, 0x1c
        /*001a*/ 	.short	(.L_1577 - .L_1576)


	//   ....[0]....
.L_1576:
        /*001c*/ 	.word	0x00000060


	//   ....[1]....
        /*0020*/ 	.word	0x00000a80


	//----- nvinfo : EIATTR_MERCURY_ISA_VERSION
	.align		4
.L_1577:
        /*0024*/ 	.byte	0x03, 0x5f
        /*0026*/ 	.short	0x0000


	//----- nvinfo : EIATTR_MAXREG_COUNT
	.align		4
        /*0028*/ 	.byte	0x03, 0x1b
        /*002a*/ 	.short	0x00ff


	//----- nvinfo : EIATTR_KPARAM_INFO
	.align		4
        /*002c*/ 	.byte	0x04, 0x17
        /*002e*/ 	.short	(.L_1579 - .L_1578)
.L_1578:
        /*0030*/ 	.word	0x00000000
        /*0034*/ 	.short	0x0000
        /*0036*/ 	.short	0x0000
        /*0038*/ 	.byte	0x00, 0xf0, 0x21, 0x00


	//----- nvinfo : EIATTR_KPARAM_INFO
	.align		4
.L_1579:
        /*003c*/ 	.byte	0x04, 0x17
        /*003e*/ 	.short	(.L_1581 - .L_1580)
.L_1580:
        /*0040*/ 	.word	0x00000000
        /*0044*/ 	.short	0x0001
        /*0046*/ 	.short	0x0008
        /*0048*/ 	.byte	0x00, 0xf0, 0x21, 0x00


	//----- nvinfo : EIATTR_KPARAM_INFO
	.align		4
.L_1581:
        /*004c*/ 	.byte	0x04, 0x17
        /*004e*/ 	.short	(.L_1583 - .L_1582)
.L_1582:
        /*0050*/ 	.word	0x00000000
        /*0054*/ 	.short	0x0002
        /*0056*/ 	.short	0x0010
        /*0058*/ 	.byte	0x00, 0xf0, 0x21, 0x00


	//----- nvinfo : EIATTR_CBANK_PARAM_SIZE
	.align		4
.L_1583:
        /*005c*/ 	.byte	0x03, 0x19
        /*005e*/ 	.short	0x0018


	//----- nvinfo : EIATTR_PARAM_CBANK
	.align		4
        /*0060*/ 	.byte	0x04, 0x0a
        /*0062*/ 	.short	(.L_1585 - .L_1584)
	.align		4
.L_1584:
        /*0064*/ 	.word	index@(.nv.constant0._37header_files_fractional_step_solver_c_FS_calculate_boundary_dpdn_vectorised_192_gpu)
        /*0068*/ 	.short	0x0160
        /*006a*/ 	.short	0x0018


	//----- nvinfo : EIATTR_SW2861232_WAR
	.align		4
.L_1585:
        /*006c*/ 	.byte	0x01, 0x35
	.zero		2


	//----- nvinfo : EIATTR_CUDA_API_VERSION
	.align		4
        /*0070*/ 	.byte	0x04, 0x37
        /*0072*/ 	.short	(.L_1587 - .L_1586)
.L_1586:
        /*0074*/ 	.word	0x00000082
.L_1587:


//--------------------- .nv.info._37header_files_fractional_step_solver_c_FS_calculate_mass_residual_vectorised_2d_177_gpu --------------------------
	.section	.nv.info._37header_files_fractional_step_solver_c_FS_calculate_mass_residual_vectorised_2d_177_gpu,"",@"SHT_CUDA_INFO"
	.sectionflags	@""
	.align	4


	//----- nvinfo : EIATTR_CRS_STACK_SIZE
	.align		4
        /*0000*/ 	.byte	0x04, 0x1e
        /*0002*/ 	.short	(.L_1589 - .L_1588)
.L_1588:
        /*0004*/ 	.word	0x00000000


	//----- nvinfo : EIATTR_MAX_THREADS
	.align		4
.L_1589:
        /*0008*/ 	.byte	0x04, 0x05
        /*000a*/ 	.short	(.L_1591 - .L_1590)
.L_1590:
        /*000c*/ 	.word	0x00000080
        /*0010*/ 	.word	0x00000001
        /*0014*/ 	.word	0x00000001


	//----- nvinfo : EIATTR_EXIT_INSTR_OFFSETS
	.align		4
.L_1591:
        /*0018*/ 	.byte	0x04, 0x1c
        /*001a*/ 	.short	(.L_1593 - .L_1592)


	//   ....[0]....
.L_1592:
        /*001c*/ 	.word	0x000004b0


	//----- nvinfo : EIATTR_MERCURY_ISA_VERSION
	.align		4
.L_1593:
        /*0020*/ 	.byte	0x03, 0x5f
        /*0022*/ 	.short	0x0000


	//----- nvinfo : EIATTR_MAXREG_COUNT
	.align		4
        /*0024*/ 	.byte	0x03, 0x1b
        /*0026*/ 	.short	0x00ff


	//----- nvinfo : EIATTR_KPARAM_INFO
	.align		4
        /*0028*/ 	.byte	0x04, 0x17
        /*002a*/ 	.short	(.L_1595 - .L_1594)
.L_1594:
        /*002c*/ 	.word	0x00000000
        /*0030*/ 	.short	0x0000
        /*0032*/ 	.short	0x0000
        /*0034*/ 	.byte	0x00, 0xf0, 0x11, 0x00


	//----- nvinfo : EIATTR_KPARAM_INFO
	.align		4
.L_1595:
        /*0038*/ 	.byte	0x04, 0x17
        /*003a*/ 	.short	(.L_1597 - .L_1596)
.L_1596:
        /*003c*/ 	.word	0x00000000
        /*0040*/ 	.short	0x0001
        /*0042*/ 	.short	0x0008
        /*0044*/ 	.byte	0x00, 0xf0, 0x21, 0x00


	//----- nvinfo : EIATTR_KPARAM_INFO
	.align		4
.L_1597:
        /*0048*/ 	.byte	0x04, 0x17
        /*004a*/ 	.short	(.L_1599 - .L_1598)
.L_1598:
        /*004c*/ 	.word	0x00000000
        /*0050*/ 	.short	0x0002
        /*0052*/ 	.short	0x0010
        /*0054*/ 	.byte	0x00, 0xf0, 0x21, 0x00


	//----- nvinfo : EIATTR_KPARAM_INFO
	.align		4
.L_1599:
        /*0058*/ 	.byte	0x04, 0x17
        /*005a*/ 	.short	(.L_1601 - .L_1600)
.L_1600:
        /*005c*/ 	.word	0x00000000
        /*0060*/ 	.short	0x0003
        /*0062*/ 	.short	0x0018
        /*0064*/ 	.byte	0x00, 0xf0, 0x21, 0x00


	//----- nvinfo : EIATTR_CBANK_PARAM_SIZE
	.align		4
.L_1601:
        /*0068*/ 	.byte	0x03, 0x19
        /*006a*/ 	.short	0x0020


	//----- nvinfo : EIATTR_PARAM_CBANK
	.align		4
        /*006c*/ 	.byte	0x04, 0x0a
        /*006e*/ 	.short	(.L_1603 - .L_1602)
	.align		4
.L_1602:
        /*0070*/ 	.word	index@(.nv.constant0._37header_files_fractional_step_solver_c_FS_calculate_mass_residual_vectorised_2d_177_gpu)
        /*0074*/ 	.short	0x0160
        /*0076*/ 	.short	0x0020


	//----- nvinfo : EIATTR_SW2861232_WAR
	.align		4
.L_1603:
        /*0078*/ 	.byte	0x01, 0x35
	.zero		2


	//----- nvinfo : EIATTR_CUDA_API_VERSION
	.align		4
        /*007c*/ 	.byte	0x04, 0x37
        /*007e*/ 	.short	(.L_1605 - .L_1604)
.L_1604:
        /*0080*/ 	.word	0x00000082
.L_1605:


//--------------------- .nv.info._37header_files_fractional_step_solver_c_FS_calculate_mass_residual_vectorised_161_gpu --------------------------
	.section	.nv.info._37header_files_fractional_step_solver_c_FS_calculate_mass_residual_vectorised_161_gpu,"",@"SHT_CUDA_INFO"
	.sectionflags	@""
	.align	4


	//----- nvinfo : EIATTR_CRS_STACK_SIZE
	.align		4
        /*0000*/ 	.byte	0x04, 0x1e
        /*0002*/ 	.short	(.L_1607 - .L_1606)
.L_1606:
        /*0004*/ 	.word	0x00000000


	//----- nvinfo : EIATTR_MAX_THREADS
	.align		4
.L_1607:
        /*0008*/ 	.byte	0x04, 0x05
        /*000a*/ 	.short	(.L_1609 - .L_1608)
.L_1608:
        /*000c*/ 	.word	0x00000080
        /*0010*/ 	.word	0x00000001
        /*0014*/ 	.word	0x00000001


	//----- nvinfo : EIATTR_EXIT_INSTR_OFFSETS
	.align		4
.L_1609:
        /*0018*/ 	.byte	0x04, 0x1c
        /*001a*/ 	.short	(.L_1611 - .L_1610)


	//   ....[0]....
.L_1610:
        /*001c*/ 	.word	0x00000500


	//----- nvinfo : EIATTR_MERCURY_ISA_VERSION
	.align		4
.L_1611:
        /*0020*/ 	.byte	0x03, 0x5f
        /*0022*/ 	.short	0x0000


	//----- nvinfo : EIATTR_MAXREG_COUNT
	.align		4
        /*0024*/ 	.byte	0x03, 0x1b
        /*0026*/ 	.short	0x00ff


	//----- nvinfo : EIATTR_KPARAM_INFO
	.align		4
        /*0028*/ 	.byte	0x04, 0x17
        /*002a*/ 	.short	(.L_1613 - .L_1612)
.L_1612:
        /*002c*/ 	.word	0x00000000
        /*0030*/ 	.short	0x0000
        /*0032*/ 	.short	0x0000
        /*0034*/ 	.byte	0x00, 0xf0, 0x11, 0x00


	//----- nvinfo : EIATTR_KPARAM_INFO
	.align		4
.L_1613:
        /*0038*/ 	.byte	0x04, 0x17
        /*003a*/ 	.short	(.L_1615 - .L_1614)
.L_1614:
        /*003c*/ 	.word	0x00000000
        /*0040*/ 	.short	0x0001
        /*0042*/ 	.short	0x0008
        /*0044*/ 	.byte	0x00, 0xf0, 0x21, 0x00


	//----- nvinfo : EIATTR_KPARAM_INFO
	.align		4
.L_1615:
        /*0048*/ 	.byte	0x04, 0x17
        /*004a*/ 	.short	(.L_1617 - .L_1616)
.L_1616:
        /*004c*/ 	.word	0x00000000
        /*0050*/ 	.short	0x0002
        /*0052*/ 	.short	0x0010
        /*0054*/ 	.byte	0x00, 0xf0, 0x21, 0x00


	//----- nvinfo : EIATTR_KPARAM_INFO
	.align		4
.L_1617:
        /*0058*/ 	.byte	0x04, 0x17
        /*005a*/ 	.short	(.L_1619 - .L_1618)
.L_1618:
        /*005c*/ 	.word	0x00000000
        /*0060*/ 	.short	0x0003
        /*0062*/ 	.short	0x0018
        /*0064*/ 	.byte	0x00, 0xf0, 0x21, 0x00


	//----- nvinfo : EIATTR_CBANK_PARAM_SIZE
	.align		4
.L_1619:
        /*0068*/ 	.byte	0x03, 0x19
        /*006a*/ 	.short	0x0020


	//----- nvinfo : EIATTR_PARAM_CBANK
	.align		4
        /*006c*/ 	.byte	0x04, 0x0a
        /*006e*/ 	.short	(.L_1621 - .L_1620)
	.align		4
.L_1620:
        /*0070*/ 	.word	index@(.nv.constant0._37header_files_fractional_step_solver_c_FS_calculate_mass_residual_vectorised_161_gpu)
        /*0074*/ 	.short	0x0160
        /*0076*/ 	.short	0x0020


	//----- nvinfo : EIATTR_SW2861232_WAR
	.align		4
.L_1621:
        /*0078*/ 	.byte	0x01, 0x35
	.zero		2


	//----- nvinfo : EIATTR_CUDA_API_VERSION
	.align		4
        /*007c*/ 	.byte	0x04, 0x37
        /*007e*/ 	.short	(.L_1623 - .L_1622)
.L_1622:
        /*0080*/ 	.word	0x00000082
.L_1623:


//--------------------- .nv.info._37header_files_fractional_step_solver_c_FS_calculate_intermediate_velocity_vectorised_2d_142_gpu --------------------------
	.section	.nv.info._37header_files_fractional_step_solver_c_FS_calculate_intermediate_velocity_vectorised_2d_142_gpu,"",@"SHT_CUDA_INFO"
	.sectionflags	@""
	.align	4


	//----- nvinfo : EIATTR_CRS_STACK_SIZE
	.align		4
        /*0000*/ 	.byte	0x04, 0x1e
        /*0002*/ 	.short	(.L_1625 - .L_1624)
.L_1624:
        /*0004*/ 	.word	0x00000000


	//----- nvinfo : EIATTR_MAX_THREADS
	.align		4
.L_1625:
        /*0008*/ 	.byte	0x04, 0x05
        /*000a*/ 	.short	(.L_1627 - .L_1626)
.L_1626:
        /*000c*/ 	.word	0x00000080
        /*0010*/ 	.word	0x00000001
        /*0014*/ 	.word	0x00000001


	//----- nvinfo : EIATTR_EXIT_INSTR_OFFSETS
	.align		4
.L_1627:
        /*0018*/ 	.byte	0x04, 0x1c
        /*001a*/ 	.short	(.L_1629 - .L_1628)


	//   ....[0]....
.L_1628:
        /*001c*/ 	.word	0x00000060


	//   ....[1]....
        /*0020*/ 	.word	0x000003c0


	//----- nvinfo : EIATTR_MERCURY_ISA_VERSION
	.align		4
.L_1629:
        /*0024*/ 	.byte	0x03, 0x5f
        /*0026*/ 	.short	0x0000


	//----- nvinfo : EIATTR_MAXREG_COUNT
	.align		4
        /*0028*/ 	.byte	0x03, 0x1b
        /*002a*/ 	.short	0x00ff


	//----- nvinfo : EIATTR_KPARAM_INFO
	.align		4
        /*002c*/ 	.byte	0x04, 0x17
        /*002e*/ 	.short	(.L_1631 - .L_1630)
.L_1630:
        /*0030*/ 	.word	0x00000000
        /*0034*/ 	.short	0x0000
        /*0036*/ 	.short	0x0000
        /*0038*/ 	.byte	0x00, 0xf0, 0x21, 0x00


	//----- nvinfo : EIATTR_KPARAM_INFO
	.align		4
.L_1631:
        /*003c*/ 	.byte	0x04, 0x17
        /*003e*/ 	.short	(.L_1633 - .L_1632)
.L_1632:
        /*0040*/ 	.word	0x00000000
        /*0044*/ 	.short	0x0001
        /*0046*/ 	.short	0x0008
        /*0048*/ 	.byte	0x00, 0xf0, 0x21, 0x00


	//----- nvinfo : EIATTR_KPARAM_INFO
	.align		4
.L_1633:
        /*004c*/ 	.byte	0x04, 0x17
        /*004e*/ 	.short	(.L_1635 - .L_1634)
.L_1634:
        /*0050*/ 	.word	0x00000000
        /*0054*/ 	.short	0x0002
        /*0056*/ 	.short	0x0010
        /*0058*/ 	.byte	0x00, 0xf0, 0x21, 0x00


	//----- nvinfo : EIATTR_CBANK_PARAM_SIZE
	.align		4
.L_1635:
        /*005c*/ 	.byte	0x03, 0x19
        /*005e*/ 	.short	0x0018


	//----- nvinfo : EIATTR_PARAM_CBANK
	.align		4
        /*0060*/ 	.byte	0x04, 0x0a
        /*0062*/ 	.short	(.L_1637 - .L_1636)
	.align		4
.L_1636:
        /*0064*/ 	.word	index@(.nv.constant0._37header_files_fractional_step_solver_c_FS_calculate_intermediate_velocity_vectorised_2d_142_gpu)
        /*0068*/ 	.short	0x0160
        /*006a*/ 	.short	0x0018


	//----- nvinfo : EIATTR_SW2861232_WAR
	.align		4
.L_1637:
        /*006c*/ 	.byte	0x01, 0x35
	.zero		2


	//----- nvinfo : EIATTR_CUDA_API_VERSION
	.align		4
        /*0070*/ 	.byte	0x04, 0x37
        /*0072*/ 	.short	(.L_1639 - .L_1638)
.L_1638:
        /*0074*/ 	.word	0x00000082
.L_1639:


//--------------------- .nv.info._37header_files_fractional_step_solver_c_FS_calculate_intermediate_velocity_vectorised_2d_133_gpu --------------------------
	.section	.nv.info._37header_files_fractional_step_solver_c_FS_calculate_intermediate_velocity_vectorised_2d_133_gpu,"",@"SHT_CUDA_INFO"
	.sectionflags	@""
	.align	4


	//----- nvinfo : EIATTR_CRS_STACK_SIZE
	.align		4
        /*0000*/ 	.byte	0x04, 0x1e
        /*0002*/ 	.short	(.L_1641 - .L_1640)
.L_1640:
        /*0004*/ 	.word	0x00000000


	//----- nvinfo : EIATTR_MAX_THREADS
	.align		4
.L_1641:
        /*0008*/ 	.byte	0x04, 0x05
        /*000a*/ 	.short	(.L_1643 - .L_1642)
.L_1642:
        /*000c*/ 	.word	0x00000080
        /*0010*/ 	.word	0x00000001
        /*0014*/ 	.word	0x00000001


	//----- nvinfo : EIATTR_EXIT_INSTR_OFFSETS
	.align		4
.L_1643:
        /*0018*/ 	.byte	0x04, 0x1c
        /*001a*/ 	.short	(.L_1645 - .L_1644)


	//   ....[0]....
.L_1644:
        /*001c*/ 	.word	0x00000060


	//   ....[1]....
        /*0020*/ 	.word	0x000003c0


	//----- nvinfo : EIATTR_MERCURY_ISA_VERSION
	.align		4
.L_1645:
        /*0024*/ 	.byte	0x03, 0x5f
        /*0026*/ 	.short	0x0000


	//----- nvinfo : EIATTR_MAXREG_COUNT
	.align		4
        /*0028*/ 	.byte	0x03, 0x1b
        /*002a*/ 	.short	0x00ff


	//----- nvinfo : EIATTR_KPARAM_INFO
	.align		4
        /*002c*/ 	.byte	0x04, 0x17
        /*002e*/ 	.short	(.L_1647 - .L_1646)
.L_1646:
        /*0030*/ 	.word	0x00000000
        /*0034*/ 	.short	0x0000
        /*0036*/ 	.short	0x0000
        /*0038*/ 	.byte	0x00, 0xf0, 0x21, 0x00


	//----- nvinfo : EIATTR_KPARAM_INFO
	.align		4
.L_1647:
        /*003c*/ 	.byte	0x04, 0x17
        /*003e*/ 	.short	(.L_1649 - .L_1648)
.L_1648:
        /*0040*/ 	.word	0x00000000
        /*0044*/ 	.short	0x0001
        /*0046*/ 	.short	0x0008
        /*0048*/ 	.byte	0x00, 0xf0, 0x21, 0x00


	//----- nvinfo : EIATTR_KPARAM_INFO
	.align		4
.L_1649:
        /*004c*/ 	.byte	0x04, 0x17
        /*004e*/ 	.short	(.L_1651 - .L_1650)
.L_1650:
        /*0050*/ 	.word	0x00000000
        /*0054*/ 	.short	0x0002
        /*0056*/ 	.short	0x0010
        /*0058*/ 	.byte	0x00, 0xf0, 0x21, 0x00


	//----- nvinfo : EIATTR_CBANK_PARAM_SIZE
	.align		4
.L_1651:
        /*005c*/ 	.byte	0x03, 0x19
        /*005e*/ 	.short	0x0018


	//----- nvinfo : EIATTR_PARAM_CBANK
	.align		4
        /*0060*/ 	.byte	0x04, 0x0a
        /*0062*/ 	.short	(.L_1653 - .L_1652)
	.align		4
.L_1652:
        /*0064*/ 	.word	index@(.nv.constant0._37header_files_fractional_step_solver_c_FS_calculate_intermediate_velocity_vectorised_2d_133_gpu)
        /*0068*/ 	.short	0x0160
        /*006a*/ 	.short	0x0018


	//----- nvinfo : EIATTR_SW2861232_WAR
	.align		4
.L_1653:
        /*006c*/ 	.byte	0x01, 0x35
	.zero		2


	//----- nvinfo : EIATTR_CUDA_API_VERSION
	.align		4
        /*0070*/ 	.byte	0x04, 0x37
        /*0072*/ 	.short	(.L_1655 - .L_1654)
.L_1654:
        /*0074*/ 	.word	0x00000082
.L_1655:


//--------------------- .nv.info._37header_files_fractional_step_solver_c_FS_calculate_intermediate_velocity_vectorised_115_gpu --------------------------
	.section	.nv.info._37header_files_fractional_step_solver_c_FS_calculate_intermediate_velocity_vectorised_115_gpu,"",@"SHT_CUDA_INFO"
	.sectionflags	@""
	.align	4


	//----- nvinfo : EIATTR_CRS_STACK_SIZE
	.align		4
        /*0000*/ 	.byte	0x04, 0x1e
        /*0002*/ 	.short	(.L_1657 - .L_1656)
.L_1656:
        /*0004*/ 	.word	0x00000000


	//----- nvinfo : EIATTR_MAX_THREADS
	.align		4
.L_1657:
        /*0008*/ 	.byte	0x04, 0x05
        /*000a*/ 	.short	(.L_1659 - .L_1658)
.L_1658:
        /*000c*/ 	.word	0x00000080
        /*0010*/ 	.word	0x00000001
        /*0014*/ 	.word	0x00000001


	//----- nvinfo : EIATTR_EXIT_INSTR_OFFSETS
	.align		4
.L_1659:
        /*0018*/ 	.byte	0x04, 0x1c
        /*001a*/ 	.short	(.L_1661 - .L_1660)


	//   ....[0]....
.L_1660:
        /*001c*/ 	.word	0x00000060


	//   ....[1]....
        /*0020*/ 	.word	0x00000450


	//----- nvinfo : EIATTR_MERCURY_ISA_VERSION
	.align		4
.L_1661:
        /*0024*/ 	.byte	0x03, 0x5f
        /*0026*/ 	.short	0x0000


	//----- nvinfo : EIATTR_MAXREG_COUNT
	.align		4
        /*0028*/ 	.byte	0x03, 0x1b
        /*002a*/ 	.short	0x00ff


	//----- nvinfo : EIATTR_KPARAM_INFO
	.align		4
        /*002c*/ 	.byte	0x04, 0x17
        /*002e*/ 	.short	(.L_1663 - .L_1662)
.L_1662:
        /*0030*/ 	.word	0x00000000
        /*0034*/ 	.short	0x0000
        /*0036*/ 	.short	0x0000
        /*0038*/ 	.byte	0x00, 0xf0, 0x21, 0x00


	//----- nvinfo : EIATTR_KPARAM_INFO
	.align		4
.L_1663:
        /*003c*/ 	.byte	0x04, 0x17
        /*003e*/ 	.short	(.L_1665 - .L_1664)
.L_1664:
        /*0040*/ 	.word	0x00000000
        /*0044*/ 	.short	0x0001
        /*0046*/ 	.short	0x0008
        /*0048*/ 	.byte	0x00, 0xf0, 0x21, 0x00


	//----- nvinfo : EIATTR_KPARAM_INFO
	.align		4
.L_1665:
        /*004c*/ 	.byte	0x04, 0x17
        /*004e*/ 	.short	(.L_1667 - .L_1666)
.L_1666:
        /*0050*/ 	.word	0x00000000
        /*0054*/ 	.short	0x0002
        /*0056*/ 	.short	0x0010
        /*0058*/ 	.byte	0x00, 0xf0, 0x21, 0x00


	//----- nvinfo : EIATTR_CBANK_PARAM_SIZE
	.align		4
.L_1667:
        /*005c*/ 	.byte	0x03, 0x19
        /*005e*/ 	.short	0x0018


	//----- nvinfo : EIATTR_PARAM_CBANK
	.align		4
        /*0060*/ 	.byte	0x04, 0x0a
        /*0062*/ 	.short	(.L_1669 - .L_1668)
	.align		4
.L_1668:
        /*0064*/ 	.word	index@(.nv.constant0._37header_files_fractional_step_solver_c_FS_calculate_intermediate_velocity_vectorised_115_gpu)
        /*0068*/ 	.short	0x0160
        /*006a*/ 	.short	0x0018


	//----- nvinfo : EIATTR_SW2861232_WAR
	.align		4
.L_1669:
        /*006c*/ 	.byte	0x01, 0x35
	.zero		2


	//----- nvinfo : EIATTR_CUDA_API_VERSION
	.align		4
        /*0070*/ 	.byte	0x04, 0x37
        /*0072*/ 	.short	(.L_1671 - .L_1670)
.L_1670:
        /*0074*/ 	.word	0x00000082
.L_1671:


//--------------------- .nv.info._37header_files_fractional_step_solver_c_FS_calculate_intermediate_velocity_vectorised_105_gpu --------------------------
	.section	.nv.info._37header_files_fractional_step_solver_c_FS_calculate_intermediate_velocity_vectorised_105_gpu,"",@"SHT_CUDA_INFO"
	.sectionflags	@""
	.align	4


	//----- nvinfo : EIATTR_CRS_STACK_SIZE
	.align		4
        /*0000*/ 	.byte	0x04, 0x1e
        /*0002*/ 	.short	(.L_1673 - .L_1672)
.L_1672:
        /*0004*/ 	.word	0x00000000


	//----- nvinfo : EIATTR_MAX_THREADS
	.align		4
.L_1673:
        /*0008*/ 	.byte	0x04, 0x05
        /*000a*/ 	.short	(.L_1675 - .L_1674)
.L_1674:
        /*000c*/ 	.word	0x00000080
        /*0010*/ 	.word	0x00000001
        /*0014*/ 	.word	0x00000001


	//----- nvinfo : EIATTR_EXIT_INSTR_OFFSETS
	.align		4
.L_1675:
        /*0018*/ 	.byte	0x04, 0x1c
        /*001a*/ 	.short	(.L_1677 - .L_1676)


	//   ....[0]....
.L_1676:
        /*001c*/ 	.word	0x00000060


	//   ....[1]....
        /*0020*/ 	.word	0x00000450


	//----- nvinfo : EIATTR_MERCURY_ISA_VERSION
	.align		4
.L_1677:
        /*0024*/ 	.byte	0x03, 0x5f
        /*0026*/ 	.short	0x0000


	//----- nvinfo : EIATTR_MAXREG_COUNT
	.align		4
        /*0028*/ 	.byte	0x03, 0x1b
        /*002a*/ 	.short	0x00ff


	//----- nvinfo : EIATTR_KPARAM_INFO
	.align		4
        /*002c*/ 	.byte	0x04, 0x17
        /*002e*/ 	.short	(.L_1679 - .L_1678)
.L_1678:
        /*0030*/ 	.word	0x00000000
        /*0034*/ 	.short	0x0000
        /*0036*/ 	.short	0x0000
        /*0038*/ 	.byte	0x00, 0xf0, 0x21, 0x00


	//----- nvinfo : EIATTR_KPARAM_INFO
	.align		4
.L_1679:
        /*003c*/ 	.byte	0x04, 0x17
        /*003e*/ 	.short	(.L_1681 - .L_1680)
.L_1680:
        /*0040*/ 	.word	0x00000000
        /*0044*/ 	.short	0x0001
        /*0046*/ 	.short	0x0008
        /*0048*/ 	.byte	0x00, 0xf0, 0x21, 0x00


	//----- nvinfo : EIATTR_KPARAM_INFO
	.align		4
.L_1681:
        /*004c*/ 	.byte	0x04, 0x17
        /*004e*/ 	.short	(.L_1683 - .L_1682)
.L_1682:
        /*0050*/ 	.word	0x00000000
        /*0054*/ 	.short	0x0002
        /*0056*/ 	.short	0x0010
        /*0058*/ 	.byte	0x00, 0xf0, 0x21, 0x00


	//----- nvinfo : EIATTR_CBANK_PARAM_SIZE
	.align		4
.L_1683:
        /*005c*/ 	.byte	0x03, 0x19
        /*005e*/ 	.short	0x0018


	//----- nvinfo : EIATTR_PARAM_CBANK
	.align		4
        /*0060*/ 	.byte	0x04, 0x0a
        /*0062*/ 	.short	(.L_1685 - .L_1684)
	.align		4
.L_1684:
        /*0064*/ 	.word	index@(.nv.constant0._37header_files_fractional_step_solver_c_FS_calculate_intermediate_velocity_vectorised_105_gpu)
        /*0068*/ 	.short	0x0160
        /*006a*/ 	.short	0x0018


	//----- nvinfo : EIATTR_SW2861232_WAR
	.align		4
.L_1685:
        /*006c*/ 	.byte	0x01, 0x35
	.zero		2


	//----- nvinfo : EIATTR_CUDA_API_VERSION
	.align		4
        /*0070*/ 	.byte	0x04, 0x37
        /*0072*/ 	.short	(.L_1687 - .L_1686)
.L_1686:
        /*0074*/ 	.word	0x00000082
.L_1687:


//--------------------- .nv.info._37header_files_fractional_step_solver_c_FS_calculate_intermediate_velocity_vectorised_96_gpu --------------------------
	.section	.nv.info._37header_files_fractional_step_solver_c_FS_calculate_intermediate_velocity_vectorised_96_gpu,"",@"SHT_CUDA_INFO"
	.sectionflags	@""
	.align	4


	//----- nvinfo : EIATTR_CRS_STACK_SIZE
	.align		4
        /*0000*/ 	.byte	0x04, 0x1e
        /*0002*/ 	.short	(.L_1689 - .L_1688)
.L_1688:
        /*0004*/ 	.word	0x00000000


	//----- nvinfo : EIATTR_MAX_THREADS
	.align		4
.L_1689:
        /*0008*/ 	.byte	0x04, 0x05
        /*000a*/ 	.short	(.L_1691 - .L_1690)
.L_1690:
        /*000c*/ 	.word	0x00000080
        /*0010*/ 	.word	0x00000001
        /*0014*/ 	.word	0x00000001


	//----- nvinfo : EIATTR_EXIT_INSTR_OFFSETS
	.align		4
.L_1691:
        /*0018*/ 	.byte	0x04, 0x1c
        /*001a*/ 	.short	(.L_1693 - .L_1692)


	//   ....[0]....
.L_1692:
        /*001c*/ 	.word	0x00000060


	//   ....[1]....
        /*0020*/ 	.word	0x00000450


	//----- nvinfo : EIATTR_MERCURY_ISA_VERSION
	.align		4
.L_1693:
        /*0024*/ 	.byte	0x03, 0x5f
        /*0026*/ 	.short	0x0000


	//----- nvinfo : EIATTR_MAXREG_COUNT
	.align		4
        /*0028*/ 	.byte	0x03, 0x1b
        /*002a*/ 	.short	0x00ff


	//----- nvinfo : EIATTR_KPARAM_INFO
	.align		4
        /*002c*/ 	.byte	0x04, 0x17
        /*002e*/ 	.short	(.L_1695 - .L_1694)
.L_1694:
        /*0030*/ 	.word	0x00000000
        /*0034*/ 	.short	0x0000
        /*0036*/ 	.short	0x0000
        /*0038*/ 	.byte	0x00, 0xf0, 0x21, 0x00


	//----- nvinfo : EIATTR_KPARAM_INFO
	.align		4
.L_1695:
        /*003c*/ 	.byte	0x04, 0x17
        /*003e*/ 	.short	(.L_1697 - .L_1696)
.L_1696:
        /*0040*/ 	.word	0x00000000
        /*0044*/ 	.short	0x0001
        /*0046*/ 	.short	0x0008
        /*0048*/ 	.byte	0x00, 0xf0, 0x21, 0x00


	//----- nvinfo : EIATTR_KPARAM_INFO
	.align		4
.L_1697:
        /*004c*/ 	.byte	0x04, 0x17
        /*004e*/ 	.short	(.L_1699 - .L_1698)
.L_1698:
        /*0050*/ 	.word	0x00000000
        /*0054*/ 	.short	0x0002
        /*0056*/ 	.short	0x0010
        /*0058*/ 	.byte	0x00, 0xf0, 0x21, 0x00


	//----- nvinfo : EIATTR_CBANK_PARAM_SIZE
	.align		4
.L_1699:
        /*005c*/ 	.byte	0x03, 0x19
        /*005e*/ 	.short	0x0018


	//----- nvinfo : EIATTR_PARAM_CBANK
	.align		4
        /*0060*/ 	.byte	0x04, 0x0a
        /*0062*/ 	.short	(.L_1701 - .L_1700)
	.align		4
.L_1700:
        /*0064*/ 	.word	index@(.nv.constant0._37header_files_fractional_step_solver_c_FS_calculate_intermediate_velocity_vectorised_96_gpu)
        /*0068*/ 	.short	0x0160
        /*006a*/ 	.short	0x0018


	//----- nvinfo : EIATTR_SW2861232_WAR
	.align		4
.L_1701:
        /*006c*/ 	.byte	0x01, 0x35
	.zero		2


	//----- nvinfo : EIATTR_CUDA_API_VERSION
	.align		4
        /*0070*/ 	.byte	0x04, 0x37
        /*0072*/ 	.short	(.L_1703 - .L_1702)
.L_1702:
        /*0074*/ 	.word	0x00000082
.L_1703:


//--------------------- .nv.info._37header_files_fractional_step_solver_c_fractional_step_explicit_vectorised_2d_69_gpu__red --------------------------
	.section	.nv.info._37header_files_fractional_step_solver_c_fractional_step_explicit_vectorised_2d_69_gpu__red,"",@"SHT_CUDA_INFO"
	.sectionflags	@""
	.align	4


	//----- nvinfo : EIATTR_CRS_STACK_SIZE
	.align		4
        /*0000*/ 	.byte	0x04, 0x1e
        /*0002*/ 	.short	(.L_1705 - .L_1704)
.L_1704:
        /*0004*/ 	.word	0x00000000


	//----- nvinfo : EIATTR_MAX_THREADS
	.align		4
.L_1705:
        /*0008*/ 	.byte	0x04, 0x05
        /*000a*/ 	.short	(.L_1707 - .L_1706)
.L_1706:
        /*000c*/ 	.word	0x00000100
        /*0010*/ 	.word	0x00000001
        /*0014*/ 	.word	0x00000001


	//----- nvinfo : EIATTR_EXIT_INSTR_OFFSETS
	.align		4
.L_1707:
        /*0018*/ 	.byte	0x04, 0x1c
        /*001a*/ 	.short	(.L_1709 - .L_1708)


	//   ....[0]....
.L_1708:
        /*001c*/ 	.word	0x00000030


	//   ....[1]....
        /*0020*/ 	.word	0x00000410


	//   ....[2]....
        /*0024*/ 	.word	0x000004c0


	//   ....[3]....
        /*0028*/ 	.word	0x00000570


	//   ....[4]....
        /*002c*/ 	.word	0x00000620


	//   ....[5]....
        /*0030*/ 	.word	0x000006d0


	//   ....[6]....
        /*0034*/ 	.word	0x00000780


	//   ....[7]....
        /*0038*/ 	.word	0x00000820


	//----- nvinfo : EIATTR_MERCURY_ISA_VERSION
	.align		4
.L_1709:
        /*003c*/ 	.byte	0x03, 0x5f
        /*003e*/ 	.short	0x0000


	//----- nvinfo : EIATTR_NUM_BARRIERS
	.align		4
        /*0040*/ 	.byte	0x02, 0x4c
        /*0042*/ 	.byte	0x01
	.zero		1


	//----- nvinfo : EIATTR_MAXREG_COUNT
	.align		4
        /*0044*/ 	.byte	0x03, 0x1b
        /*0046*/ 	.short	0x00ff


	//----- nvinfo : EIATTR_KPARAM_INFO
	.align		4
        /*0048*/ 	.byte	0x04, 0x17
        /*004a*/ 	.short	(.L_1711 - .L_1710)
.L_1710:
        /*004c*/ 	.word	0x00000000
        /*0050*/ 	.short	0x0000
        /*0052*/ 	.short	0x0000
        /*0054*/ 	.byte	0x00, 0xf0, 0x11, 0x00


	//----- nvinfo : EIATTR_KPARAM_INFO
	.align		4
.L_1711:
        /*0058*/ 	.byte	0x04, 0x17
        /*005a*/ 	.short	(.L_1713 - .L_1712)
.L_1712:
        /*005c*/ 	.word	0x00000000
        /*0060*/ 	.short	0x0001
        /*0062*/ 	.short	0x0008
        /*0064*/ 	.byte	0x00, 0xf0, 0x21, 0x00


	//----- nvinfo : EIATTR_KPARAM_INFO
	.align		4
.L_1713:
        /*0068*/ 	.byte	0x04, 0x17
        /*006a*/ 	.short	(.L_1715 - .L_1714)
.L_1714:
        /*006c*/ 	.word	0x00000000
        /*0070*/ 	.short	0x0002
        /*0072*/ 	.short	0x0010
        /*0074*/ 	.byte	0x00, 0xf0, 0x21, 0x00


	//----- nvinfo : EIATTR_KPARAM_INFO
	.align		4
.L_1715:
        /*0078*/ 	.byte	0x04, 0x17
        /*007a*/ 	.short	(.L_1717 - .L_1716)
.L_1716:
        /*007c*/ 	.word	0x00000000
        /*0080*/ 	.short	0x0003
        /*0082*/ 	.short	0x0018
        /*0084*/ 	.byte	0x00, 0xf0, 0x21, 0x00


	//----- nvinfo : EIATTR_KPARAM_INFO
	.align		4
.L_1717:
        /*0088*/ 	.byte	0x04, 0x17
        /*008a*/ 	.short	(.L_1719 - .L_1718)
.L_1718:
        /*008c*/ 	.word	0x00000000
        /*0090*/ 	.short	0x0004
        /*0092*/ 	.short	0x0020
        /*0094*/ 	.byte	0x00, 0xf0, 0x21, 0x00


	//----- nvinfo : EIATTR_CBANK_PARAM_SIZE
	.align		4
.L_1719:
        /*0098*/ 	.byte	0x03, 0x19
        /*009a*/ 	.short	0x0028


	//----- nvinfo : EIATTR_PARAM_CBANK
	.align		4
        /*009c*/ 	.byte	0x04, 0x0a
        /*009e*/ 	.short	(.L_1721 - .L_1720)
	.align		4
.L_1720:
        /*00a0*/ 	.word	index@(.nv.constant0._37header_files_fractional_step_solver_c_fractional_step_explicit_vectorised_2d_69_gpu__red)
        /*00a4*/ 	.short	0x0160
        /*00a6*/ 	.short	0x0028


	//----- nvinfo : EIATTR_SW2861232_WAR
	.align		4
.L_1721:
        /*00a8*/ 	.byte	0x01, 0x35
	.zero		2


	//----- nvinfo : EIATTR_CUDA_API_VERSION
	.align		4
        /*00ac*/ 	.byte	0x04, 0x37
        /*00ae*/ 	.short	(.L_1723 - .L_1722)
.L_1722:
        /*00b0*/ 	.word	0x00000082
.L_1723:


//--------------------- .nv.info._37header_files_fractional_step_solver_c_fractional_step_explicit_vectorised_2d_69_gpu --------------------------
	.section	.nv.info._37header_files_fractional_step_solver_c_fractional_step_explicit_vectorised_2d_69_gpu,"",@"SHT_CUDA_INFO"
	.sectionflags	@""
	.align	4


	//----- nvinfo : EIATTR_CRS_STACK_SIZE
	.align		4
        /*0000*/ 	.byte	0x04, 0x1e
        /*0002*/ 	.short	(.L_1725 - .L_1724)
.L_1724:
        /*0004*/ 	.word	0x00000000


	//----- nvinfo : EIATTR_MAX_THREADS
	.align		4
.L_1725:
        /*0008*/ 	.byte	0x04, 0x05
        /*000a*/ 	.short	(.L_1727 - .L_1726)
.L_1726:
        /*000c*/ 	.word	0x00000080
        /*0010*/ 	.word	0x00000001
        /*0014*/ 	.word	0x00000001


	//----- nvinfo : EIATTR_EXIT_INSTR_OFFSETS
	.align		4
.L_1727:
        /*0018*/ 	.byte	0x04, 0x1c
        /*001a*/ 	.short	(.L_1729 - .L_1728)


	//   ....[0]....
.L_1728:
        /*001c*/ 	.word	0x00000490


	//   ....[1]....
        /*0020*/ 	.word	0x00000540


	//   ....[2]....
        /*0024*/ 	.word	0x000005f0


	//   ....[3]....
        /*0028*/ 	.word	0x000006a0


	//   ....[4]....
        /*002c*/ 	.word	0x00000750


	//   ....[5]....
        /*0030*/ 	.word	0x00000800


	//   ....[6]....
        /*0034*/ 	.word	0x00000860


	//   ....[7]....
        /*0038*/ 	.word	0x000008f0


	//----- nvinfo : EIATTR_MERCURY_ISA_VERSION
	.align		4
.L_1729:
        /*003c*/ 	.byte	0x03, 0x5f
        /*003e*/ 	.short	0x0000


	//----- nvinfo : EIATTR_NUM_BARRIERS
	.align		4
        /*0040*/ 	.byte	0x02, 0x4c
        /*0042*/ 	.byte	0x01
	.zero		1


	//----- nvinfo : EIATTR_MAXREG_COUNT
	.align		4
        /*0044*/ 	.byte	0x03, 0x1b
        /*0046*/ 	.short	0x00ff


	//----- nvinfo : EIATTR_KPARAM_INFO
	.align		4
        /*0048*/ 	.byte	0x04, 0x17
        /*004a*/ 	.short	(.L_1731 - .L_1730)
.L_1730:
        /*004c*/ 	.word	0x00000000
        /*0050*/ 	.short	0x0000
        /*0052*/ 	.short	0x0000
        /*0054*/ 	.byte	0x00, 0xf0, 0x11, 0x00


	//----- nvinfo : EIATTR_KPARAM_INFO
	.align		4
.L_1731:
        /*0058*/ 	.byte	0x04, 0x17
        /*005a*/ 	.short	(.L_1733 - .L_1732)
.L_1732:
        /*005c*/ 	.word	0x00000000
        /*0060*/ 	.short	0x0001
        /*0062*/ 	.short	0x0008
        /*0064*/ 	.byte	0x00, 0xf0, 0x21, 0x00


	//----- nvinfo : EIATTR_KPARAM_INFO
	.align		4
.L_1733:
        /*0068*/ 	.byte	0x04, 0x17
        /*006a*/ 	.short	(.L_1735 - .L_1734)
.L_1734:
        /*006c*/ 	.word	0x00000000
        /*0070*/ 	.short	0x0002
        /*0072*/ 	.short	0x0010
        /*0074*/ 	.byte	0x00, 0xf0, 0x21, 0x00


	//----- nvinfo : EIATTR_KPARAM_INFO
	.align		4
.L_1735:
        /*0078*/ 	.byte	0x04, 0x17
        /*007a*/ 	.short	(.L_1737 - .L_1736)
.L_1736:
        /*007c*/ 	.word	0x00000000
        /*0080*/ 	.short	0x0003
        /*0082*/ 	.short	0x0018
        /*0084*/ 	.byte	0x00, 0xf0, 0x21, 0x00


	//----- nvinfo : EIATTR_KPARAM_INFO
	.align		4
.L_1737:
        /*0088*/ 	.byte	0x04, 0x17
        /*008a*/ 	.short	(.L_1739 - .L_1738)
.L_1738:
        /*008c*/ 	.word	0x00000000
        /*0090*/ 	.short	0x0004
        /*0092*/ 	.short	0x0020
        /*0094*/ 	.byte	0x00, 0xf0, 0x21, 0x00


	//----- nvinfo : EIATTR_CBANK_PARAM_SIZE
	.align		4
.L_1739:
        /*0098*/ 	.byte	0x03, 0x19
        /*009a*/ 	.short	0x0028


	//----- nvinfo : EIATTR_PARAM_CBANK
	.align		4
        /*009c*/ 	.byte	0x04, 0x0a
        /*009e*/ 	.short	(.L_1741 - .L_1740)
	.align		4
.L_1740:
        /*00a0*/ 	.word	index@(.nv.constant0._37header_files_fractional_step_solver_c_fractional_step_explicit_vectorised_2d_69_gpu)
        /*00a4*/ 	.short	0x0160
        /*00a6*/ 	.short	0x0028


	//----- nvinfo : EIATTR_SW2861232_WAR
	.align		4
.L_1741:
        /*00a8*/ 	.byte	0x01, 0x35
	.zero		2


	//----- nvinfo : EIATTR_CUDA_API_VERSION
	.align		4
        /*00ac*/ 	.byte	0x04, 0x37
        /*00ae*/ 	.short	(.L_1743 - .L_1742)
.L_1742:
        /*00b0*/ 	.word	0x00000082
.L_1743:


//--------------------- .nv.info._37header_files_fractional_step_solver_c_fractional_step_explicit_vectorised_2d_54_gpu --------------------------
	.section	.nv.info._37header_files_fractional_step_solver_c_fractional_step_explicit_vectorised_2d_54_gpu,"",@"SHT_CUDA_INFO"
	.sectionflags	@""
	.align	4


	//----- nvinfo : EIATTR_CRS_STACK_SIZE
	.align		4
        /*0000*/ 	.byte	0x04, 0x1e
        /*0002*/ 	.short	(.L_1745 - .L_1744)
.L_1744:
        /*0004*/ 	.word	0x00000000


	//----- nvinfo : EIATTR_MAX_THREADS
	.align		4
.L_1745:
        /*0008*/ 	.byte	0x04, 0x05
        /*000a*/ 	.short	(.L_1747 - .L_1746)
.L_1746:
        /*000c*/ 	.word	0x00000080
        /*0010*/ 	.word	0x00000001
        /*0014*/ 	.word	0x00000001


	//----- nvinfo : EIATTR_EXIT_INSTR_OFFSETS
	.align		4
.L_1747:
        /*0018*/ 	.byte	0x04, 0x1c
        /*001a*/ 	.short	(.L_1749 - .L_1748)


	//   ....[0]....
.L_1748:
        /*001c*/ 	.word	0x00000060


	//   ....[1]....
        /*0020*/ 	.word	0x00000290


	//----- nvinfo : EIATTR_MERCURY_ISA_VERSION
	.align		4
.L_1749:
        /*0024*/ 	.byte	0x03, 0x5f
        /*0026*/ 	.short	0x0000


	//----- nvinfo : EIATTR_MAXREG_COUNT
	.align		4
        /*0028*/ 	.byte	0x03, 0x1b
        /*002a*/ 	.short	0x00ff


	//----- nvinfo : EIATTR_KPARAM_INFO
	.align		4
        /*002c*/ 	.byte	0x04, 0x17
        /*002e*/ 	.short	(.L_1751 - .L_1750)
.L_1750:
        /*0030*/ 	.word	0x00000000
        /*0034*/ 	.short	0x0000
        /*0036*/ 	.short	0x0000
        /*0038*/ 	.byte	0x00, 0xf0, 0x21, 0x00


	//----- nvinfo : EIATTR_KPARAM_INFO
	.align		4
.L_1751:
        /*003c*/ 	.byte	0x04, 0x17
        /*003e*/ 	.short	(.L_1753 - .L_1752)
.L_1752:
        /*0040*/ 	.word	0x00000000
        /*0044*/ 	.short	0x0001
        /*0046*/ 	.short	0x0008
        /*0048*/ 	.byte	0x00, 0xf0, 0x21, 0x00


	//----- nvinfo : EIATTR_CBANK_PARAM_SIZE
	.align		4
.L_1753:
        /*004c*/ 	.byte	0x03, 0x19
        /*004e*/ 	.short	0x0010


	//----- nvinfo : EIATTR_PARAM_CBANK
	.align		4
        /*0050*/ 	.byte	0x04, 0x0a
        /*0052*/ 	.short	(.L_1755 - .L_1754)
	.align		4
.L_1754:
        /*0054*/ 	.word	index@(.nv.constant0._37header_files_fractional_step_solver_c_fractional_step_explicit_vectorised_2d_54_gpu)
        /*0058*/ 	.short	0x0160
        /*005a*/ 	.short	0x0010


	//----- nvinfo : EIATTR_SW2861232_WAR
	.align		4
.L_1755:
        /*005c*/ 	.byte	0x01, 0x35
	.zero		2


	//----- nvinfo : EIATTR_CUDA_API_VERSION
	.align		4
        /*0060*/ 	.byte	0x04, 0x37
        /*0062*/ 	.short	(.L_1757 - .L_1756)
.L_1756:
        /*0064*/ 	.word	0x00000082
.L_1757:


//--------------------- .nv.info._37header_files_fractional_step_solver_c_fractional_step_explicit_vectorised_41_gpu__red --------------------------
	.section	.nv.info._37header_files_fractional_step_solver_c_fractional_step_explicit_vectorised_41_gpu__red,"",@"SHT_CUDA_INFO"
	.sectionflags	@""
	.align	4


	//----- nvinfo : EIATTR_CRS_STACK_SIZE
	.align		4
        /*0000*/ 	.byte	0x04, 0x1e
        /*0002*/ 	.short	(.L_1759 - .L_1758)
.L_1758:
        /*0004*/ 	.word	0x00000000


	//----- nvinfo : EIATTR_MAX_THREADS
	.align		4
.L_1759:
        /*0008*/ 	.byte	0x04, 0x05
        /*000a*/ 	.short	(.L_1761 - .L_1760)
.L_1760:
        /*000c*/ 	.word	0x00000100
        /*0010*/ 	.word	0x00000001
        /*0014*/ 	.word	0x00000001


	//----- nvinfo : EIATTR_EXIT_INSTR_OFFSETS
	.align		4
.L_1761:
        /*0018*/ 	.byte	0x04, 0x1c
        /*001a*/ 	.short	(.L_1763 - .L_1762)


	//   ....[0]....
.L_1762:
        /*001c*/ 	.word	0x00000030


	//   ....[1]....
        /*0020*/ 	.word	0x00000410


	//   ....[2]....
        /*0024*/ 	.word	0x000004c0


	//   ....[3]....
        /*0028*/ 	.word	0x00000570


	//   ....[4]....
        /*002c*/ 	.word	0x00000620


	//   ....[5]....
        /*0030*/ 	.word	0x000006d0


	//   ....[6]....
        /*0034*/ 	.word	0x00000780


	//   ....[7]....
        /*0038*/ 	.word	0x00000820


	//----- nvinfo : EIATTR_MERCURY_ISA_VERSION
	.align		4
.L_1763:
        /*003c*/ 	.byte	0x03, 0x5f
        /*003e*/ 	.short	0x0000


	//----- nvinfo : EIATTR_NUM_BARRIERS
	.align		4
        /*0040*/ 	.byte	0x02, 0x4c
        /*0042*/ 	.byte	0x01
	.zero		1


	//----- nvinfo : EIATTR_MAXREG_COUNT
	.align		4
        /*0044*/ 	.byte	0x03, 0x1b
        /*0046*/ 	.short	0x00ff


	//----- nvinfo : EIATTR_KPARAM_INFO
	.align		4
        /*0048*/ 	.byte	0x04, 0x17
        /*004a*/ 	.short	(.L_1765 - .L_1764)
.L_1764:
        /*004c*/ 	.word	0x00000000
        /*0050*/ 	.short	0x0000
        /*0052*/ 	.short	0x0000
        /*0054*/ 	.byte	0x00, 0xf0, 0x11, 0x00


	//----- nvinfo : EIATTR_KPARAM_INFO
	.align		4
.L_1765:
        /*0058*/ 	.byte	0x04, 0x17
        /*005a*/ 	.short	(.L_1767 - .L_1766)
.L_1766:
        /*005c*/ 	.word	0x00000000
        /*0060*/ 	.short	0x0001
        /*0062*/ 	.short	0x0008
        /*0064*/ 	.byte	0x00, 0xf0, 0x21, 0x00


	//----- nvinfo : EIATTR_KPARAM_INFO
	.align		4
.L_1767:
        /*0068*/ 	.byte	0x04, 0x17
        /*006a*/ 	.short	(.L_1769 - .L_1768)
.L_1768:
        /*006c*/ 	.word	0x00000000
        /*0070*/ 	.short	0x0002
        /*0072*/ 	.short	0x0010
        /*0074*/ 	.byte	0x00, 0xf0, 0x21, 0x00


	//----- nvinfo : EIATTR_KPARAM_INFO
	.align		4
.L_1769:
        /*0078*/ 	.byte	0x04, 0x17
        /*007a*/ 	.short	(.L_1771 - .L_1770)
.L_1770:
        /*007c*/ 	.word	0x00000000
        /*0080*/ 	.short	0x0003
        /*0082*/ 	.short	0x0018
        /*0084*/ 	.byte	0x00, 0xf0, 0x21, 0x00


	//----- nvinfo : EIATTR_KPARAM_INFO
	.align		4
.L_1771:
        /*0088*/ 	.byte	0x04, 0x17
        /*008a*/ 	.short	(.L_1773 - .L_1772)
.L_1772:
        /*008c*/ 	.word	0x00000000
        /*0090*/ 	.short	0x0004
        /*0092*/ 	.short	0x0020
        /*0094*/ 	.byte	0x00, 0xf0, 0x21, 0x00


	//----- nvinfo : EIATTR_CBANK_PARAM_SIZE
	.align		4
.L_1773:
        /*0098*/ 	.byte	0x03, 0x19
        /*009a*/ 	.short	0x0028


	//----- nvinfo : EIATTR_PARAM_CBANK
	.align		4
        /*009c*/ 	.byte	0x04, 0x0a
        /*009e*/ 	.short	(.L_1775 - .L_1774)
	.align		4
.L_1774:
        /*00a0*/ 	.word	index@(.nv.constant0._37header_files_fractional_step_solver_c_fractional_step_explicit_vectorised_41_gpu__red)
        /*00a4*/ 	.short	0x0160
        /*00a6*/ 	.short	0x0028


	//----- nvinfo : EIATTR_SW2861232_WAR
	.align		4
.L_1775:
        /*00a8*/ 	.byte	0x01, 0x35
	.zero		2


	//----- nvinfo : EIATTR_CUDA_API_VERSION
	.align		4
        /*00ac*/ 	.byte	0x04, 0x37
        /*00ae*/ 	.short	(.L_1777 - .L_1776)
.L_1776:
        /*00b0*/ 	.word	0x00000082
.L_1777:


//--------------------- .nv.info._37header_files_fractional_step_solver_c_fractional_step_explicit_vectorised_41_gpu --------------------------
	.section	.nv.info._37header_files_fractional_step_solver_c_fractional_step_explicit_vectorised_41_gpu,"",@"SHT_CUDA_INFO"
	.sectionflags	@""
	.align	4


	//----- nvinfo : EIATTR_CRS_STACK_SIZE
	.align		4
        /*0000*/ 	.byte	0x04, 0x1e
        /*0002*/ 	.short	(.L_1779 - .L_1778)
.L_1778:
        /*0004*/ 	.word	0x00000000


	//----- nvinfo : EIATTR_MAX_THREADS
	.align		4
.L_1779:
        /*0008*/ 	.byte	0x04, 0x05
        /*000a*/ 	.short	(.L_1781 - .L_1780)
.L_1780:
        /*000c*/ 	.word	0x00000080
        /*0010*/ 	.word	0x00000001
        /*0014*/ 	.word	0x00000001


	//----- nvinfo : EIATTR_EXIT_INSTR_OFFSETS
	.align		4
.L_1781:
        /*0018*/ 	.byte	0x04, 0x1c
        /*001a*/ 	.short	(.L_1783 - .L_1782)


	//   ....[0]....
.L_1782:
        /*001c*/ 	.word	0x00000530


	//   ....[1]....
        /*0020*/ 	.word	0x000005e0


	//   ....[2]....
        /*0024*/ 	.word	0x00000690


	//   ....[3]....
        /*0028*/ 	.word	0x00000740


	//   ....[4]....
        /*002c*/ 	.word	0x000007f0


	//   ....[5]....
        /*0030*/ 	.word	0x000008a0


	//   ....[6]....
        /*0034*/ 	.word	0x00000900


	//   ....[7]....
        /*0038*/ 	.word	0x00000990


	//----- nvinfo : EIATTR_MERCURY_ISA_VERSION
	.align		4
.L_1783:
        /*003c*/ 	.byte	0x03, 0x5f
        /*003e*/ 	.short	0x0000


	//----- nvinfo : EIATTR_NUM_BARRIERS
	.align		4
        /*0040*/ 	.byte	0x02, 0x4c
        /*0042*/ 	.byte	0x01
	.zero		1


	//----- nvinfo : EIATTR_MAXREG_COUNT
	.align		4
        /*0044*/ 	.byte	0x03, 0x1b
        /*0046*/ 	.short	0x00ff


	//----- nvinfo : EIATTR_KPARAM_INFO
	.align		4
        /*0048*/ 	.byte	0x04, 0x17
        /*004a*/ 	.short	(.L_1785 - .L_1784)
.L_1784:
        /*004c*/ 	.word	0x00000000
        /*0050*/ 	.short	0x0000
        /*0052*/ 	.short	0x0000
        /*0054*/ 	.byte	0x00, 0xf0, 0x11, 0x00


	//----- nvinfo : EIATTR_KPARAM_INFO
	.align		4
.L_1785:
        /*0058*/ 	.byte	0x04, 0x17
        /*005a*/ 	.short	(.L_1787 - .L_1786)
.L_1786:
        /*005c*/ 	.word	0x00000000
        /*0060*/ 	.short	0x0001
        /*0062*/ 	.short	0x0008
        /*0064*/ 	.byte	0x00, 0xf0, 0x21, 0x00


	//----- nvinfo : EIATTR_KPARAM_INFO
	.align		4
.L_1787:
        /*0068*/ 	.byte	0x04, 0x17
        /*006a*/ 	.short	(.L_1789 - .L_1788)
.L_1788:
        /*006c*/ 	.word	0x00000000
        /*0070*/ 	.short	0x0002
        /*0072*/ 	.short	0x0010
        /*0074*/ 	.byte	0x00, 0xf0, 0x21, 0x00


	//----- nvinfo : EIATTR_KPARAM_INFO
	.align		4
.L_1789:
        /*0078*/ 	.byte	0x04, 0x17
        /*007a*/ 	.short	(.L_1791 - .L_1790)
.L_1790:
        /*007c*/ 	.word	0x00000000
        /*0080*/ 	.short	0x0003
        /*0082*/ 	.short	0x0018
        /*0084*/ 	.byte	0x00, 0xf0, 0x21, 0x00


	//----- nvinfo : EIATTR_KPARAM_INFO
	.align		4
.L_1791:
        /*0088*/ 	.byte	0x04, 0x17
        /*008a*/ 	.short	(.L_1793 - .L_1792)
.L_1792:
        /*008c*/ 	.word	0x00000000
        /*0090*/ 	.short	0x0004
        /*0092*/ 	.short	0x0020
        /*0094*/ 	.byte	0x00, 0xf0, 0x21, 0x00


	//----- nvinfo : EIATTR_CBANK_PARAM_SIZE
	.align		4
.L_1793:
        /*0098*/ 	.byte	0x03, 0x19
        /*009a*/ 	.short	0x0028


	//----- nvinfo : EIATTR_PARAM_CBANK
	.align		4
        /*009c*/ 	.byte	0x04, 0x0a
        /*009e*/ 	.short	(.L_1795 - .L_1794)
	.align		4
.L_1794:
        /*00a0*/ 	.word	index@(.nv.constant0._37header_files_fractional_step_solver_c_fractional_step_explicit_vectorised_41_gpu)
        /*00a4*/ 	.short	0x0160
        /*00a6*/ 	.short	0x0028


	//----- nvinfo : EIATTR_SW2861232_WAR
	.align		4
.L_1795:
        /*00a8*/ 	.byte	0x01, 0x35
	.zero		2


	//----- nvinfo : EIATTR_CUDA_API_VERSION
	.align		4
        /*00ac*/ 	.byte	0x04, 0x37
        /*00ae*/ 	.short	(.L_1797 - .L_1796)
.L_1796:
        /*00b0*/ 	.word	0x00000082
.L_1797:


//--------------------- .nv.info._37header_files_fractional_step_solver_c_fractional_step_explicit_vectorised_29_gpu --------------------------
	.section	.nv.info._37header_files_fractional_step_solver_c_fractional_step_explicit_vectorised_29_gpu,"",@"SHT_CUDA_INFO"
	.sectionflags	@""
	.align	4


	//----- nvinfo : EIATTR_CRS_STACK_SIZE
	.align		4
        /*0000*/ 	.byte	0x04, 0x1e
        /*0002*/ 	.short	(.L_1799 - .L_1798)
.L_1798:
        /*0004*/ 	.word	0x00000000


	//----- nvinfo : EIATTR_MAX_THREADS
	.align		4
.L_1799:
        /*0008*/ 	.byte	0x04, 0x05
        /*000a*/ 	.short	(.L_1801 - .L_1800)
.L_1800:
        /*000c*/ 	.word	0x00000080
        /*0010*/ 	.word	0x00000001
        /*0014*/ 	.word	0x00000001


	//----- nvinfo : EIATTR_EXIT_INSTR_OFFSETS
	.align		4
.L_1801:
        /*0018*/ 	.byte	0x04, 0x1c
        /*001a*/ 	.short	(.L_1803 - .L_1802)


	//   ....[0]....
.L_1802:
        /*001c*/ 	.word	0x00000060


	//   ....[1]....
        /*0020*/ 	.word	0x00000310


	//----- nvinfo : EIATTR_MERCURY_ISA_VERSION
	.align		4
.L_1803:
        /*0024*/ 	.byte	0x03, 0x5f
        /*0026*/ 	.short	0x0000


	//----- nvinfo : EIATTR_MAXREG_COUNT
	.align		4
        /*0028*/ 	.byte	0x03, 0x1b
        /*002a*/ 	.short	0x00ff


	//----- nvinfo : EIATTR_KPARAM_INFO
	.align		4
        /*002c*/ 	.byte	0x04, 0x17
        /*002e*/ 	.short	(.L_1805 - .L_1804)
.L_1804:
        /*0030*/ 	.word	0x00000000
        /*0034*/ 	.short	0x0000
        /*0036*/ 	.short	0x0000
        /*0038*/ 	.byte	0x00, 0xf0, 0x21, 0x00


	//----- nvinfo : EIATTR_KPARAM_INFO
	.align		4
.L_1805:
        /*003c*/ 	.byte	0x04, 0x17
        /*003e*/ 	.short	(.L_1807 - .L_1806)
.L_1806:
        /*0040*/ 	.word	0x00000000
        /*0044*/ 	.short	0x0001
        /*0046*/ 	.short	0x0008
        /*0048*/ 	.byte	0x00, 0xf0, 0x21, 0x00


	//----- nvinfo : EIATTR_CBANK_PARAM_SIZE
	.align		4
.L_1807:
        /*004c*/ 	.byte	0x03, 0x19
        /*004e*/ 	.short	0x0010


	//----- nvinfo : EIATTR_PARAM_CBANK
	.align		4
        /*0050*/ 	.byte	0x04, 0x0a
        /*0052*/ 	.short	(.L_1809 - .L_1808)
	.align		4
.L_1808:
        /*0054*/ 	.word	index@(.nv.constant0._37header_files_fractional_step_solver_c_fractional_step_explicit_vectorised_29_gpu)
        /*0058*/ 	.short	0x0160
        /*005a*/ 	.short	0x0010


	//----- nvinfo : EIATTR_SW2861232_WAR
	.align		4
.L_1809:
        /*005c*/ 	.byte	0x01, 0x35
	.zero		2


	//----- nvinfo : EIATTR_CUDA_API_VERSION
	.align		4
        /*0060*/ 	.byte	0x04, 0x37
        /*0062*/ 	.short	(.L_1811 - .L_1810)
.L_1810:
        /*0064*/ 	.word	0x00000082
.L_1811:


//--------------------- .nv.info.__cuda_sm20_div_rn_f64_full__1 --------------------------
	.section	.nv.info.__cuda_sm20_div_rn_f64_full__1,"",@"SHT_CUDA_INFO"
	.sectionflags	@""
	.align	4


	//----- nvinfo : EIATTR_CRS_STACK_SIZE
	.align		4
        /*0000*/ 	.byte	0x04, 0x1e
        /*0002*/ 	.short	(.L_1813 - .L_1812)
.L_1812:
        /*0004*/ 	.word	0x00000000


	//----- nvinfo : EIATTR_MERCURY_ISA_VERSION
	.align		4
.L_1813:
        /*0008*/ 	.byte	0x03, 0x5f
        /*000a*/ 	.short	0x0000


	//----- nvinfo : EIATTR_SW2861232_WAR
	.align		4
        /*000c*/ 	.byte	0x01, 0x35
	.zero		2


	//----- nvinfo : EIATTR_CUDA_API_VERSION
	.align		4
        /*0010*/ 	.byte	0x04, 0x37
        /*0012*/ 	.short	(.L_1815 - .L_1814)
.L_1814:
        /*0014*/ 	.word	0x00000082
.L_1815:


//--------------------- .nv.callgraph             --------------------------
	.section	.nv.callgraph,"",@"SHT_CUDA_CALLGRAPH"
	.align	4
	.sectionentsize	8
	.align		4
        /*0000*/ 	.word	0x00000000
	.align		4
        /*0004*/ 	.word	0xffffffff
	.align		4
        /*0008*/ 	.word	index@(_28header_files_timple_solver_c_update_boundary_pressure_vectorised_2d_668_gpu)
	.align		4
        /*000c*/ 	.word	index@(__cuda_sm20_div_rn_f64_full)
	.align		4
        /*0010*/ 	.word	index@(_28header_files_timple_solver_c_update_boundary_pressure_vectorised_621_gpu)
	.align		4
        /*0014*/ 	.word	index@(__cuda_sm20_div_rn_f64_full)
	.align		4
        /*0018*/ 	.word	index@(_28header_files_timple_solver_c_update_velocity_implicit_vectorised_2d_598_gpu)
	.align		4
        /*001c*/ 	.word	index@(__cuda_sm20_div_rn_f64_full)
	.align		4
        /*0020*/ 	.word	index@(_28header_files_timple_solver_c_update_velocity_implicit_vectorised_574_gpu)
	.align		4
        /*0024*/ 	.word	index@(__cuda_sm20_div_rn_f64_full)
	.align		4
        /*0028*/ 	.word	index@(_28header_files_timple_solver_c_relaxation_vectorised_2d_411_gpu)
	.align		4
        /*002c*/ 	.word	index@(__cuda_sm20_div_rn_f64_full)
	.align		4
        /*0030*/ 	.word	index@(_28header_files_timple_solver_c_relaxation_vectorised_370_gpu)
	.align		4
        /*0034*/ 	.word	index@(__cuda_sm20_div_rn_f64_full)
	.align		4
        /*0038*/ 	.word	index@(_28header_files_timple_solver_c_update_boundary_pprime_vectorised_2d_346_gpu)
	.align		4
        /*003c*/ 	.word	index@(__cuda_sm20_div_rn_f64_full)
	.align		4
        /*0040*/ 	.word	index@(_28header_files_timple_solver_c_update_boundary_pprime_vectorised_324_gpu)
	.align		4
        /*0044*/ 	.word	index@(__cuda_sm20_div_rn_f64_full)
	.align		4
        /*0048*/ 	.word	index@(_28header_files_timple_solver_c_calculate_mass_residual_implicit_vectorised_2d_270_gpu)
	.align		4
        /*004c*/ 	.word	index@(__cuda_sm20_div_rn_f64_full)
	.align		4
        /*0050*/ 	.word	index@(_28header_files_timple_solver_c_calculate_mass_residual_implicit_vectorised_247_gpu)
	.align		4
        /*0054*/ 	.word	index@(__cuda_sm20_div_rn_f64_full)
	.align		4
        /*0058*/ 	.word	index@(_28header_files_timple_solver_c_calculate_intermediate_velocity_implicit_vectorised_2d_186_gpu)
	.align		4
        /*005c*/ 	.word	index@(__cuda_sm20_div_rn_f64_full)
	.align		4
        /*0060*/ 	.word	index@(_28header_files_timple_solver_c_calculate_intermediate_velocity_implicit_vectorised_2d_186_gpu)
	.align		4
        /*0064*/ 	.word	index@(__cuda_sm20_dblrcp_rn_slowpath_v3)
	.align		4
        /*0068*/ 	.word	index@(_37header_files_fractional_step_solver_c_FS_update_boundary_pressure_vectorised_2d_526_gpu)
	.align		4
        /*006c*/ 	.word	index@(__cuda_sm20_div_rn_f64_full__0)
	.align		4
        /*0070*/ 	.word	index@(_37header_files_fractional_step_solver_c_FS_update_boundary_pressure_vectorised_502_gpu)
	.align		4
        /*0074*/ 	.word	index@(__cuda_sm20_div_rn_f64_full__0)
	.align		4
        /*0078*/ 	.word	index@(_37header_files_fractional_step_solver_c_FS_update_velocity_vectorised_2d_475_gpu)
	.align		4
        /*007c*/ 	.word	index@(__cuda_sm20_div_rn_f64_full__0)
	.align		4
        /*0080*/ 	.word	index@(_37header_files_fractional_step_solver_c_FS_update_velocity_vectorised_448_gpu)
	.align		4
        /*0084*/ 	.word	index@(__cuda_sm20_div_rn_f64_full__0)
	.align		4
        /*0088*/ 	.word	index@(_37header_files_fractional_step_solver_c_FS_relaxation_vectorised_2d_302_gpu)
	.align		4
        /*008c*/ 	.word	index@(__cuda_sm20_div_rn_f64_full__0)
	.align		4
        /*0090*/ 	.word	index@(_37header_files_fractional_step_solver_c_FS_relaxation_vectorised_260_gpu)
	.align		4
        /*0094*/ 	.word	index@(__cuda_sm20_div_rn_f64_full__0)
	.align		4
        /*0098*/ 	.word	index@(_37header_files_fractional_step_solver_c_FS_calculate_boundary_dpdn_vectorised_2d_206_gpu)
	.align		4
        /*009c*/ 	.word	index@(__cuda_sm20_div_rn_f64_full__0)
	.align		4
        /*00a0*/ 	.word	index@(_37header_files_fractional_step_solver_c_FS_calculate_boundary_dpdn_vectorised_192_gpu)
	.align		4
        /*00a4*/ 	.word	index@(__cuda_sm20_div_rn_f64_full__0)
	.align		4
        /*00a8*/ 	.word	index@(_37header_files_fractional_step_solver_c_FS_calculate_mass_residual_vectorised_2d_177_gpu)
	.align		4
        /*00ac*/ 	.word	index@(__cuda_sm20_div_rn_f64_full__0)
	.align		4
        /*00b0*/ 	.word	index@(_37header_files_fractional_step_solver_c_FS_calculate_mass_residual_vectorised_161_gpu)
	.align		4
        /*00b4*/ 	.word	index@(__cuda_sm20_div_rn_f64_full__0)
	.align		4
        /*00b8*/ 	.word	0x00000000
	.align		4
        /*00bc*/ 	.word	0xfffffffe
	.align		4
        /*00c0*/ 	.word	0x00000000
	.align		4
        /*00c4*/ 	.word	0xfffffffd
	.align		4
        /*00c8*/ 	.word	0x00000000
	.align		4
        /*00cc*/ 	.word	0xfffffffc


//--------------------- .nv.rel.action            --------------------------
	.section	.nv.rel.action,"",@"SHT_CUDA_RELOCINFO"
	.align	8
	.sectionentsize	8
        /*0000*/ 	.byte	0x73, 0x00, 0x00, 0x00, 0x00, 0x00, 0x00, 0x00, 0x00, 0x00, 0x00, 0x11, 0x25, 0x00, 0x05, 0x36


//--------------------- .nv.constant0._22header_files_mat_lib_c_multiply_sparse_matrix_vector_gpu_59_gpu --------------------------
	.section	.nv.constant0._22header_files_mat_lib_c_multiply_sparse_matrix_vector_gpu_59_gpu,"a",@progbits
	.sectionflags	@""
	.align	4
.nv.constant0._22header_files_mat_lib_c_multiply_sparse_matrix_vector_gpu_59_gpu:
	.zero		392


//--------------------- .nv.constant0._22header_files_mat_lib_c_multiply_sparse_matrix_vector_vectorised_gpu_34_gpu --------------------------
	.section	.nv.constant0._22header_files_mat_lib_c_multiply_sparse_matrix_vector_vectorised_gpu_34_gpu,"a",@progbits
	.sectionflags	@""
	.align	4
.nv.constant0._22header_files_mat_lib_c_multiply_sparse_matrix_vector_vectorised_gpu_34_gpu:
	.zero		396


//--------------------- .nv.constant2._28header_files_timple_solver_c_update_boundary_pressure_vectorised_2d_668_gpu --------------------------
	.section	.nv.constant2._28header_files_timple_solver_c_update_boundary_pressure_vectorised_2d_668_gpu,"a",@progbits
	.sectionflags	@""
	.align	8
.nv.constant2._28header_files_timple_solver_c_update_boundary_pressure_vectorised_2d_668_gpu:
        /*0000*/ 	.byte	0x20, 0x00, 0x00, 0x00, 0x00, 0x00, 0x00, 0x00


//--------------------- .nv.constant0._28header_files_timple_solver_c_update_boundary_pressure_vectorised_2d_668_gpu --------------------------
	.section	.nv.constant0._28header_files_timple_solver_c_update_boundary_pressure_vectorised_2d_668_gpu,"a",@progbits
	.sectionflags	@""
	.align	4
.nv.constant0._28header_files_timple_solver_c_update_boundary_pressure_vectorised_2d_668_gpu:
	.zero		392


//--------------------- .nv.constant2._28header_files_timple_solver_c_update_boundary_pressure_vectorised_621_gpu --------------------------
	.section	.nv.constant2._28header_files_timple_solver_c_update_boundary_pressure_vectorised_621_gpu,"a",@progbits
	.sectionflags	@""
	.align	8
.nv.constant2._28header_files_timple_solver_c_update_boundary_pressure_vectorised_621_gpu:
        /*0000*/ 	.byte	0x20, 0x00, 0x00, 0x00, 0x00, 0x00, 0x00, 0x00


//--------------------- .nv.constant0._28header_files_timple_solver_c_update_boundary_pressure_vectorised_621_gpu --------------------------
	.section	.nv.constant0._28header_files_timple_solver_c_update_boundary_pressure_vectorised_621_gpu,"a",@progbits
	.sectionflags	@""
	.align	4
.nv.constant0._28header_files_timple_solver_c_update_boundary_pressure_vectorised_621_gpu:
	.zero		384


//--------------------- .nv.constant0._28header_files_timple_solver_c_update_velocity_implicit_vectorised_2d_610_gpu --------------------------
	.section	.nv.constant0._28header_files_timple_solver_c_update_velocity_implicit_vectorised_2d_610_gpu,"a",@progbits
	.sectionflags	@""
	.align	4
.nv.constant0._28header_files_timple_solver_c_update_velocity_implicit_vectorised_2d_610_gpu:
	.zero		376


//--------------------- .nv.constant0._28header_files_timple_solver_c_update_velocity_implicit_vectorised_2d_598_gpu --------------------------
	.section	.nv.constant0._28header_files_timple_solver_c_update_velocity_implicit_vectorised_2d_598_gpu,"a",@progbits
	.sectionflags	@""
	.align	4
.nv.constant0._28header_files_timple_solver_c_update_velocity_implicit_vectorised_2d_598_gpu:
	.zero		384


//--------------------- .nv.constant0._28header_files_timple_solver_c_update_velocity_implicit_vectorised_586_gpu --------------------------
	.section	.nv.constant0._28header_files_timple_solver_c_update_velocity_implicit_vectorised_586_gpu,"a",@progbits
	.sectionflags	@""
	.align	4
.nv.constant0._28header_files_timple_solver_c_update_velocity_implicit_vectorised_586_gpu:
	.zero		376


//--------------------- .nv.constant0._28header_files_timple_solver_c_update_velocity_implicit_vectorised_574_gpu --------------------------
	.section	.nv.constant0._28header_files_timple_solver_c_update_velocity_implicit_vectorised_574_gpu,"a",@progbits
	.sectionflags	@""
	.align	4
.nv.constant0._28header_files_timple_solver_c_update_velocity_implicit_vectorised_574_gpu:
	.zero		384


//--------------------- .nv.constant0._28header_files_timple_solver_c_prolongate_corrections_vectorised_2d_560_gpu --------------------------
	.section	.nv.constant0._28header_files_timple_solver_c_prolongate_corrections_vectorised_2d_560_gpu,"a",@progbits
	.sectionflags	@""
	.align	4
.nv.constant0._28header_files_timple_solver_c_prolongate_corrections_vectorised_2d_560_gpu:
	.zero		368


//--------------------- .nv.constant0._28header_files_timple_solver_c_prolongate_corrections_vectorised_2d_547_gpu --------------------------
	.section	.nv.constant0._28header_files_timple_solver_c_prolongate_corrections_vectorised_2d_547_gpu,"a",@progbits
	.sectionflags	@""
	.align	4
.nv.constant0._28header_files_timple_solver_c_prolongate_corrections_vectorised_2d_547_gpu:
	.zero		396


//--------------------- .nv.constant0._28header_files_timple_solver_c_prolongate_corrections_vectorised_535_gpu --------------------------
	.section	.nv.constant0._28header_files_timple_solver_c_prolongate_corrections_vectorised_535_gpu,"a",@progbits
	.sectionflags	@""
	.align	4
.nv.constant0._28header_files_timple_solver_c_prolongate_corrections_vectorised_535_gpu:
	.zero		368


//--------------------- .nv.constant0._28header_files_timple_solver_c_prolongate_corrections_vectorised_521_gpu --------------------------
	.section	.nv.constant0._28header_files_timple_solver_c_prolongate_corrections_vectorised_521_gpu,"a",@progbits
	.sectionflags	@""
	.align	4
.nv.constant0._28header_files_timple_solver_c_prolongate_corrections_vectorised_521_gpu:
	.zero		396


//--------------------- .nv.constant0._28header_files_timple_solver_c_restrict_residuals_vectorised_2d_504_gpu --------------------------
	.section	.nv.constant0._28header_files_timple_solver_c_restrict_residuals_vectorised_2d_504_gpu,"a",@progbits
	.sectionflags	@""
	.align	4
.nv.constant0._28header_files_timple_solver_c_restrict_residuals_vectorised_2d_504_gpu:
	.zero		388


//--------------------- .nv.constant0._28header_files_timple_solver_c_restrict_residuals_vectorised_485_gpu --------------------------
	.section	.nv.constant0._28header_files_timple_solver_c_restrict_residuals_vectorised_485_gpu,"a",@progbits
	.sectionflags	@""
	.align	4
.nv.constant0._28header_files_timple_solver_c_restrict_residuals_vectorised_485_gpu:
	.zero		388


//--------------------- .nv.constant0._28header_files_timple_solver_c_calculate_residuals_vectorised_2d_465_gpu --------------------------
	.section	.nv.constant0._28header_files_timple_solver_c_calculate_residuals_vectorised_2d_465_gpu,"a",@progbits
	.sectionflags	@""
	.align	4
.nv.constant0._28header_files_timple_solver_c_calculate_residuals_vectorised_2d_465_gpu:
	.zero		380


//--------------------- .nv.constant0._28header_files_timple_solver_c_calculate_residuals_vectorised_447_gpu --------------------------
	.section	.nv.constant0._28header_files_timple_solver_c_calculate_residuals_vectorised_447_gpu,"a",@progbits
	.sectionflags	@""
	.align	4
.nv.constant0._28header_files_timple_solver_c_calculate_residuals_vectorised_447_gpu:
	.zero		380


//--------------------- .nv.constant0._28header_files_timple_solver_c_relaxation_vectorised_2d_426_gpu --------------------------
	.section	.nv.constant0._28header_files_timple_solver_c_relaxation_vectorised_2d_426_gpu,"a",@progbits
	.sectionflags	@""
	.align	4
.nv.constant0._28header_files_timple_solver_c_relaxation_vectorised_2d_426_gpu:
	.zero		372


//--------------------- .nv.constant0._28header_files_timple_solver_c_relaxation_vectorised_2d_422_gpu --------------------------
	.section	.nv.constant0._28header_files_timple_solver_c_relaxation_vectorised_2d_422_gpu,"a",@progbits
	.sectionflags	@""
	.align	4
.nv.constant0._28header_files_timple_solver_c_relaxation_vectorised_2d_422_gpu:
	.zero		376


//--------------------- .nv.constant0._28header_files_timple_solver_c_relaxation_vectorised_2d_411_gpu --------------------------
	.section	.nv.constant0._28header_files_timple_solver_c_relaxation_vectorised_2d_411_gpu,"a",@progbits
	.sectionflags	@""
	.align	4
.nv.constant0._28header_files_timple_solver_c_relaxation_vectorised_2d_411_gpu:
	.zero		388


//--------------------- .nv.constant0._28header_files_timple_solver_c_relaxation_vectorised_386_gpu --------------------------
	.section	.nv.constant0._28header_files_timple_solver_c_relaxation_vectorised_386_gpu,"a",@progbits
	.sectionflags	@""
	.align	4
.nv.constant0._28header_files_timple_solver_c_relaxation_vectorised_386_gpu:
	.zero		372


//--------------------- .nv.constant0._28header_files_timple_solver_c_relaxation_vectorised_382_gpu --------------------------
	.section	.nv.constant0._28header_files_timple_solver_c_relaxation_vectorised_382_gpu,"a",@progbits
	.sectionflags	@""
	.align	4
.nv.constant0._28header_files_timple_solver_c_relaxation_vectorised_382_gpu:
	.zero		376


//--------------------- .nv.constant0._28header_files_timple_solver_c_relaxation_vectorised_370_gpu --------------------------
	.section	.nv.constant0._28header_files_timple_solver_c_relaxation_vectorised_370_gpu,"a",@progbits
	.sectionflags	@""
	.align	4
.nv.constant0._28header_files_timple_solver_c_relaxation_vectorised_370_gpu:
	.zero		388


//--------------------- .nv.constant0._28header_files_timple_solver_c_update_boundary_pprime_vectorised_2d_346_gpu --------------------------
	.section	.nv.constant0._28header_files_timple_solver_c_update_boundary_pprime_vectorised_2d_346_gpu,"a",@progbits
	.sectionflags	@""
	.align	4
.nv.constant0._28header_files_timple_solver_c_update_boundary_pprime_vectorised_2d_346_gpu:
	.zero		372


//--------------------- .nv.constant0._28header_files_timple_solver_c_update_boundary_pprime_vectorised_324_gpu --------------------------
	.section	.nv.constant0._28header_files_timple_solver_c_update_boundary_pprime_vectorised_324_gpu,"a",@progbits
	.sectionflags	@""
	.align	4
.nv.constant0._28header_files_timple_solver_c_update_boundary_pprime_vectorised_324_gpu:
	.zero		372


//--------------------- .nv.constant0._28header_files_timple_solver_c_calculate_mass_residual_implicit_vectorised_2d_270_gpu__red --------------------------
	.section	.nv.constant0._28header_files_timple_solver_c_calculate_mass_residual_implicit_vectorised_2d_270_gpu__red,"a",@progbits
	.sectionflags	@""
	.align	4
.nv.constant0._28header_files_timple_solver_c_calculate_mass_residual_implicit_vectorised_2d_270_gpu__red:
	.zero		408


//--------------------- .nv.constant2._28header_files_timple_solver_c_calculate_mass_residual_implicit_vectorised_2d_270_gpu --------------------------
	.section	.nv.constant2._28header_files_timple_solver_c_calculate_mass_residual_implicit_vectorised_2d_270_gpu,"a",@progbits
	.sectionflags	@""
	.align	8
.nv.constant2._28header_files_timple_solver_c_calculate_mass_residual_implicit_vectorised_2d_270_gpu:
        /*0000*/ 	.byte	0x68, 0x00, 0x00, 0x00, 0x00, 0x00, 0x00, 0x00


//--------------------- .nv.constant0._28header_files_timple_solver_c_calculate_mass_residual_implicit_vectorised_2d_270_gpu --------------------------
	.section	.nv.constant0._28header_files_timple_solver_c_calculate_mass_residual_implicit_vectorised_2d_270_gpu,"a",@progbits
	.sectionflags	@""
	.align	4
.nv.constant0._28header_files_timple_solver_c_calculate_mass_residual_implicit_vectorised_2d_270_gpu:
	.zero		408


//--------------------- .nv.constant0._28header_files_timple_solver_c_calculate_mass_residual_implicit_vectorised_247_gpu__red --------------------------
	.section	.nv.constant0._28header_files_timple_solver_c_calculate_mass_residual_implicit_vectorised_247_gpu__red,"a",@progbits
	.sectionflags	@""
	.align	4
.nv.constant0._28header_files_timple_solver_c_calculate_mass_residual_implicit_vectorised_247_gpu__red:
	.zero		408


//--------------------- .nv.constant2._28header_files_timple_solver_c_calculate_mass_residual_implicit_vectorised_247_gpu --------------------------
	.section	.nv.constant2._28header_files_timple_solver_c_calculate_mass_residual_implicit_vectorised_247_gpu,"a",@progbits
	.sectionflags	@""
	.align	8
.nv.constant2._28header_files_timple_solver_c_calculate_mass_residual_implicit_vectorised_247_gpu:
        /*0000*/ 	.byte	0x68, 0x00, 0x00, 0x00, 0x00, 0x00, 0x00, 0x00


//--------------------- .nv.constant0._28header_files_timple_solver_c_calculate_mass_residual_implicit_vectorised_247_gpu --------------------------
	.section	.nv.constant0._28header_files_timple_solver_c_calculate_mass_residual_implicit_vectorised_247_gpu,"a",@progbits
	.sectionflags	@""
	.align	4
.nv.constant0._28header_files_timple_solver_c_calculate_mass_residual_implicit_vectorised_247_gpu:
	.zero		408


//--------------------- .nv.constant0._28header_files_timple_solver_c_calculate_intermediate_velocity_implicit_vectorised_2d_186_gpu --------------------------
	.section	.nv.constant0._28header_files_timple_solver_c_calculate_intermediate_velocity_implicit_vectorised_2d_186_gpu,"a",@progbits
	.sectionflags	@""
	.align	4
.nv.constant0._28header_files_timple_solver_c_calculate_intermediate_velocity_implicit_vectorised_2d_186_gpu:
	.zero		396


//--------------------- .nv.constant0._28header_files_timple_solver_c_time_implicit_solver_vectorised_2d_78_gpu__red --------------------------
	.section	.nv.constant0._28header_files_timple_solver_c_time_implicit_solver_vectorised_2d_78_gpu__red,"a",@progbits
	.sectionflags	@""
	.align	4
.nv.constant0._28header_files_timple_solver_c_time_implicit_solver_vectorised_2d_78_gpu__red:
	.zero		392


//--------------------- .nv.constant0._28header_files_timple_solver_c_time_implicit_solver_vectorised_2d_78_gpu --------------------------
	.section	.nv.constant0._28header_files_timple_solver_c_time_implicit_solver_vectorised_2d_78_gpu,"a",@progbits
	.sectionflags	@""
	.align	4
.nv.constant0._28header_files_timple_solver_c_time_implicit_solver_vectorised_2d_78_gpu:
	.zero		392


//--------------------- .nv.constant0._28header_files_timple_solver_c_time_implicit_solver_vectorised_2d_65_gpu --------------------------
	.section	.nv.constant0._28header_files_timple_solver_c_time_implicit_solver_vectorised_2d_65_gpu,"a",@progbits
	.sectionflags	@""
	.align	4
.nv.constant0._28header_files_timple_solver_c_time_implicit_solver_vectorised_2d_65_gpu:
	.zero		368


//--------------------- .nv.constant0._28header_files_timple_solver_c_time_implicit_solver_vectorised_2d_54_gpu --------------------------
	.section	.nv.constant0._28header_files_timple_solver_c_time_implicit_solver_vectorised_2d_54_gpu,"a",@progbits
	.sectionflags	@""
	.align	4
.nv.constant0._28header_files_timple_solver_c_time_implicit_solver_vectorised_2d_54_gpu:
	.zero		368


//--------------------- .nv.constant0._28header_files_timple_solver_c_time_implicit_solver_vectorised_44_gpu__red --------------------------
	.section	.nv.constant0._28header_files_timple_solver_c_time_implicit_solver_vectorised_44_gpu__red,"a",@progbits
	.sectionflags	@""
	.align	4
.nv.constant0._28header_files_timple_solver_c_time_implicit_solver_vectorised_44_gpu__red:
	.zero		392


//--------------------- .nv.constant0._28header_files_timple_solver_c_time_implicit_solver_vectorised_44_gpu --------------------------
	.section	.nv.constant0._28header_files_timple_solver_c_time_implicit_solver_vectorised_44_gpu,"a",@progbits
	.sectionflags	@""
	.align	4
.nv.constant0._28header_files_timple_solver_c_time_implicit_solver_vectorised_44_gpu:
	.zero		392


//--------------------- .nv.constant0._28header_files_timple_solver_c_time_implicit_solver_vectorised_31_gpu --------------------------
	.section	.nv.constant0._28header_files_timple_solver_c_time_implicit_solver_vectorised_31_gpu,"a",@progbits
	.sectionflags	@""
	.align	4
.nv.constant0._28header_files_timple_solver_c_time_implicit_solver_vectorised_31_gpu:
	.zero		368


//--------------------- .nv.constant0._28header_files_timple_solver_c_time_implicit_solver_vectorised_22_gpu --------------------------
	.section	.nv.constant0._28header_files_timple_solver_c_time_implicit_solver_vectorised_22_gpu,"a",@progbits
	.sectionflags	@""
	.align	4
.nv.constant0._28header_files_timple_solver_c_time_implicit_solver_vectorised_22_gpu:
	.zero		368


//--------------------- .nv.constant0._37header_files_fractional_step_solver_c_FS_update_boundary_pressure_vectorised_2d_526_gpu --------------------------
	.section	.nv.constant0._37header_files_fractional_step_solver_c_FS_update_boundary_pressure_vectorised_2d_526_gpu,"a",@progbits
	.sectionflags	@""
	.align	4
.nv.constant0._37header_files_fractional_step_solver_c_FS_update_boundary_pressure_vectorised_2d_526_gpu:
	.zero		380


//--------------------- .nv.constant0._37header_files_fractional_step_solver_c_FS_update_boundary_pressure_vectorised_502_gpu --------------------------
	.section	.nv.constant0._37header_files_fractional_step_solver_c_FS_update_boundary_pressure_vectorised_502_gpu,"a",@progbits
	.sectionflags	@""
	.align	4
.nv.constant0._37header_files_fractional_step_solver_c_FS_update_boundary_pressure_vectorised_502_gpu:
	.zero		380


//--------------------- .nv.constant0._37header_files_fractional_step_solver_c_FS_update_velocity_vectorised_2d_489_gpu__red --------------------------
	.section	.nv.constant0._37header_files_fractional_step_solver_c_FS_update_velocity_vectorised_2d_489_gpu__red,"a",@progbits
	.sectionflags	@""
	.align	4
.nv.constant0._37header_files_fractional_step_solver_c_FS_update_velocity_vectorised_2d_489_gpu__red:
	.zero		400


//--------------------- .nv.constant0._37header_files_fractional_step_solver_c_FS_update_velocity_vectorised_2d_489_gpu --------------------------
	.section	.nv.constant0._37header_files_fractional_step_solver_c_FS_update_velocity_vectorised_2d_489_gpu,"a",@progbits
	.sectionflags	@""
	.align	4
.nv.constant0._37header_files_fractional_step_solver_c_FS_update_velocity_vectorised_2d_489_gpu:
	.zero		400


//--------------------- .nv.constant0._37header_files_fractional_step_solver_c_FS_update_velocity_vectorised_2d_475_gpu --------------------------
	.section	.nv.constant0._37header_files_fractional_step_solver_c_FS_update_velocity_vectorised_2d_475_gpu,"a",@progbits
	.sectionflags	@""
	.align	4
.nv.constant0._37header_files_fractional_step_solver_c_FS_update_velocity_vectorised_2d_475_gpu:
	.zero		376


//--------------------- .nv.constant0._37header_files_fractional_step_solver_c_FS_update_velocity_vectorised_464_gpu__red --------------------------
	.section	.nv.constant0._37header_files_fractional_step_solver_c_FS_update_velocity_vectorised_464_gpu__red,"a",@progbits
	.sectionflags	@""
	.align	4
.nv.constant0._37header_files_fractional_step_solver_c_FS_update_velocity_vectorised_464_gpu__red:
	.zero		400


//--------------------- .nv.constant0._37header_files_fractional_step_solver_c_FS_update_velocity_vectorised_464_gpu --------------------------
	.section	.nv.constant0._37header_files_fractional_step_solver_c_FS_update_velocity_vectorised_464_gpu,"a",@progbits
	.sectionflags	@""
	.align	4
.nv.constant0._37header_files_fractional_step_solver_c_FS_update_velocity_vectorised_464_gpu:
	.zero		400


//--------------------- .nv.constant0._37header_files_fractional_step_solver_c_FS_update_velocity_vectorised_448_gpu --------------------------
	.section	.nv.constant0._37header_files_fractional_step_solver_c_FS_update_velocity_vectorised_448_gpu,"a",@progbits
	.sectionflags	@""
	.align	4
.nv.constant0._37header_files_fractional_step_solver_c_FS_update_velocity_vectorised_448_gpu:
	.zero		376


//--------------------- .nv.constant0._37header_files_fractional_step_solver_c_FS_calculate_residuals_vectorised_2d_430_gpu --------------------------
	.section	.nv.constant0._37header_files_fractional_step_solver_c_FS_calculate_residuals_vectorised_2d_430_gpu,"a",@progbits
	.sectionflags	@""
	.align	4
.nv.constant0._37header_files_fractional_step_solver_c_FS_calculate_residuals_vectorised_2d_430_gpu:
	.zero		380


//--------------------- .nv.constant0._37header_files_fractional_step_solver_c_FS_calculate_residuals_vectorised_416_gpu --------------------------
	.section	.nv.constant0._37header_files_fractional_step_solver_c_FS_calculate_residuals_vectorised_416_gpu,"a",@progbits
	.sectionflags	@""
	.align	4
.nv.constant0._37header_files_fractional_step_solver_c_FS_calculate_residuals_vectorised_416_gpu:
	.zero		380


//--------------------- .nv.constant0._37header_files_fractional_step_solver_c_FS_prolongate_corrections_vectorised_2d_404_gpu --------------------------
	.section	.nv.constant0._37header_files_fractional_step_solver_c_FS_prolongate_corrections_vectorised_2d_404_gpu,"a",@progbits
	.sectionflags	@""
	.align	4
.nv.constant0._37header_files_fractional_step_solver_c_FS_prolongate_corrections_vectorised_2d_404_gpu:
	.zero		368


//--------------------- .nv.constant0._37header_files_fractional_step_solver_c_FS_prolongate_corrections_vectorised_2d_392_gpu --------------------------
	.section	.nv.constant0._37header_files_fractional_step_solver_c_FS_prolongate_corrections_vectorised_2d_392_gpu,"a",@progbits
	.sectionflags	@""
	.align	4
.nv.constant0._37header_files_fractional_step_solver_c_FS_prolongate_corrections_vectorised_2d_392_gpu:
	.zero		396


//--------------------- .nv.constant0._37header_files_fractional_step_solver_c_FS_prolongate_corrections_vectorised_382_gpu --------------------------
	.section	.nv.constant0._37header_files_fractional_step_solver_c_FS_prolongate_corrections_vectorised_382_gpu,"a",@progbits
	.sectionflags	@""
	.align	4
.nv.constant0._37header_files_fractional_step_solver_c_FS_prolongate_corrections_vectorised_382_gpu:
	.zero		368


//--------------------- .nv.constant0._37header_files_fractional_step_solver_c_FS_prolongate_corrections_vectorised_370_gpu --------------------------
	.section	.nv.constant0._37header_files_fractional_step_solver_c_FS_prolongate_corrections_vectorised_370_gpu,"a",@progbits
	.sectionflags	@""
	.align	4
.nv.constant0._37header_files_fractional_step_solver_c_FS_prolongate_corrections_vectorised_370_gpu:
	.zero		396


//--------------------- .nv.constant0._37header_files_fractional_step_solver_c_FS_restrict_residuals_vectorised_2d_353_gpu --------------------------
	.section	.nv.constant0._37header_files_fractional_step_solver_c_FS_restrict_residuals_vectorised_2d_353_gpu,"a",@progbits
	.sectionflags	@""
	.align	4
.nv.constant0._37header_files_fractional_step_solver_c_FS_restrict_residuals_vectorised_2d_353_gpu:
	.zero		396


//--------------------- .nv.constant0._37header_files_fractional_step_solver_c_FS_restrict_residuals_vectorised_336_gpu --------------------------
	.section	.nv.constant0._37header_files_fractional_step_solver_c_FS_restrict_residuals_vectorised_336_gpu,"a",@progbits
	.sectionflags	@""
	.align	4
.nv.constant0._37header_files_fractional_step_solver_c_FS_restrict_residuals_vectorised_336_gpu:
	.zero		396


//--------------------- .nv.constant0._37header_files_fractional_step_solver_c_FS_relaxation_vectorised_2d_318_gpu --------------------------
	.section	.nv.constant0._37header_files_fractional_step_solver_c_FS_relaxation_vectorised_2d_318_gpu,"a",@progbits
	.sectionflags	@""
	.align	4
.nv.constant0._37header_files_fractional_step_solver_c_FS_relaxation_vectorised_2d_318_gpu:
	.zero		380


//--------------------- .nv.constant0._37header_files_fractional_step_solver_c_FS_relaxation_vectorised_2d_314_gpu --------------------------
	.section	.nv.constant0._37header_files_fractional_step_solver_c_FS_relaxation_vectorised_2d_314_gpu,"a",@progbits
	.sectionflags	@""
	.align	4
.nv.constant0._37header_files_fractional_step_solver_c_FS_relaxation_vectorised_2d_314_gpu:
	.zero		376


//--------------------- .nv.constant0._37header_files_fractional_step_solver_c_FS_relaxation_vectorised_2d_302_gpu --------------------------
	.section	.nv.constant0._37header_files_fractional_step_solver_c_FS_relaxation_vectorised_2d_302_gpu,"a",@progbits
	.sectionflags	@""
	.align	4
.nv.constant0._37header_files_fractional_step_solver_c_FS_relaxation_vectorised_2d_302_gpu:
	.zero		388


//--------------------- .nv.constant0._37header_files_fractional_step_solver_c_FS_relaxation_vectorised_275_gpu --------------------------
	.section	.nv.constant0._37header_files_fractional_step_solver_c_FS_relaxation_vectorised_275_gpu,"a",@progbits
	.sectionflags	@""
	.align	4
.nv.constant0._37header_files_fractional_step_solver_c_FS_relaxation_vectorised_275_gpu:
	.zero		380


//--------------------- .nv.constant0._37header_files_fractional_step_solver_c_FS_relaxation_vectorised_271_gpu --------------------------
	.section	.nv.constant0._37header_files_fractional_step_solver_c_FS_relaxation_vectorised_271_gpu,"a",@progbits
	.sectionflags	@""
	.align	4
.nv.constant0._37header_files_fractional_step_solver_c_FS_relaxation_vectorised_271_gpu:
	.zero		376


//--------------------- .nv.constant0._37header_files_fractional_step_solver_c_FS_relaxation_vectorised_260_gpu --------------------------
	.section	.nv.constant0._37header_files_fractional_step_solver_c_FS_relaxation_vectorised_260_gpu,"a",@progbits
	.sectionflags	@""
	.align	4
.nv.constant0._37header_files_fractional_step_solver_c_FS_relaxation_vectorised_260_gpu:
	.zero		388


//--------------------- .nv.constant0._37header_files_fractional_step_solver_c_FS_calculate_boundary_dpdn_vectorised_2d_206_gpu --------------------------
	.section	.nv.constant0._37header_files_fractional_step_solver_c_FS_calculate_boundary_dpdn_vectorised_2d_206_gpu,"a",@progbits
	.sectionflags	@""
	.align	4
.nv.constant0._37header_files_fractional_step_solver_c_FS_calculate_boundary_dpdn_vectorised_2d_206_gpu:
	.zero		376


//--------------------- .nv.constant0._37header_files_fractional_step_solver_c_FS_calculate_boundary_dpdn_vectorised_192_gpu --------------------------
	.section	.nv.constant0._37header_files_fractional_step_solver_c_FS_calculate_boundary_dpdn_vectorised_192_gpu,"a",@progbits
	.sectionflags	@""
	.align	4
.nv.constant0._37header_files_fractional_step_solver_c_FS_calculate_boundary_dpdn_vectorised_192_gpu:
	.zero		376


//--------------------- .nv.constant0._37header_files_fractional_step_solver_c_FS_calculate_mass_residual_vectorised_2d_177_gpu --------------------------
	.section	.nv.constant0._37header_files_fractional_step_solver_c_FS_calculate_mass_residual_vectorised_2d_177_gpu,"a",@progbits
	.sectionflags	@""
	.align	4
.nv.constant0._37header_files_fractional_step_solver_c_FS_calculate_mass_residual_vectorised_2d_177_gpu:
	.zero		384


//--------------------- .nv.constant0._37header_files_fractional_step_solver_c_FS_calculate_mass_residual_vectorised_161_gpu --------------------------
	.section	.nv.constant0._37header_files_fractional_step_solver_c_FS_calculate_mass_residual_vectorised_161_gpu,"a",@progbits
	.sectionflags	@""
	.align	4
.nv.constant0._37header_files_fractional_step_solver_c_FS_calculate_mass_residual_vectorised_161_gpu:
	.zero		384


//--------------------- .nv.constant0._37header_files_fractional_step_solver_c_FS_calculate_intermediate_velocity_vectorised_2d_142_gpu --------------------------
	.section	.nv.constant0._37header_files_fractional_step_solver_c_FS_calculate_intermediate_velocity_vectorised_2d_142_gpu,"a",@progbits
	.sectionflags	@""
	.align	4
.nv.constant0._37header_files_fractional_step_solver_c_FS_calculate_intermediate_velocity_vectorised_2d_142_gpu:
	.zero		376


//--------------------- .nv.constant0._37header_files_fractional_step_solver_c_FS_calculate_intermediate_velocity_vectorised_2d_133_gpu --------------------------
	.section	.nv.constant0._37header_files_fractional_step_solver_c_FS_calculate_intermediate_velocity_vectorised_2d_133_gpu,"a",@progbits
	.sectionflags	@""
	.align	4
.nv.constant0._37header_files_fractional_step_solver_c_FS_calculate_intermediate_velocity_vectorised_2d_133_gpu:
	.zero		376


//--------------------- .nv.constant0._37header_files_fractional_step_solver_c_FS_calculate_intermediate_velocity_vectorised_115_gpu --------------------------
	.section	.nv.constant0._37header_files_fractional_step_solver_c_FS_calculate_intermediate_velocity_vectorised_115_gpu,"a",@progbits
	.sectionflags	@""
	.align	4
.nv.constant0._37header_files_fractional_step_solver_c_FS_calculate_intermediate_velocity_vectorised_115_gpu:
	.zero		376


//--------------------- .nv.constant0._37header_files_fractional_step_solver_c_FS_calculate_intermediate_velocity_vectorised_105_gpu --------------------------
	.section	.nv.constant0._37header_files_fractional_step_solver_c_FS_calculate_intermediate_velocity_vectorised_105_gpu,"a",@progbits
	.sectionflags	@""
	.align	4
.nv.constant0._37header_files_fractional_step_solver_c_FS_calculate_intermediate_velocity_vectorised_105_gpu:
	.zero		376


//--------------------- .nv.constant0._37header_files_fractional_step_solver_c_FS_calculate_intermediate_velocity_vectorised_96_gpu --------------------------
	.section	.nv.constant0._37header_files_fractional_step_solver_c_FS_calculate_intermediate_velocity_vectorised_96_gpu,"a",@progbits
	.sectionflags	@""
	.align	4
.nv.constant0._37header_files_fractional_step_solver_c_FS_calculate_intermediate_velocity_vectorised_96_gpu:
	.zero		376


//--------------------- .nv.constant0._37header_files_fractional_step_solver_c_fractional_step_explicit_vectorised_2d_69_gpu__red --------------------------
	.section	.nv.constant0._37header_files_fractional_step_solver_c_fractional_step_explicit_vectorised_2d_69_gpu__red,"a",@progbits
	.sectionflags	@""
	.align	4
.nv.constant0._37header_files_fractional_step_solver_c_fractional_step_explicit_vectorised_2d_69_gpu__red:
	.zero		392


//--------------------- .nv.constant0._37header_files_fractional_step_solver_c_fractional_step_explicit_vectorised_2d_69_gpu --------------------------
	.section	.nv.constant0._37header_files_fractional_step_solver_c_fractional_step_explicit_vectorised_2d_69_gpu,"a",@progbits
	.sectionflags	@""
	.align	4
.nv.constant0._37header_files_fractional_step_solver_c_fractional_step_explicit_vectorised_2d_69_gpu:
	.zero		392


//--------------------- .nv.constant0._37header_files_fractional_step_solver_c_fractional_step_explicit_vectorised_2d_54_gpu --------------------------
	.section	.nv.constant0._37header_files_fractional_step_solver_c_fractional_step_explicit_vectorised_2d_54_gpu,"a",@progbits
	.sectionflags	@""
	.align	4
.nv.constant0._37header_files_fractional_step_solver_c_fractional_step_explicit_vectorised_2d_54_gpu:
	.zero		368


//--------------------- .nv.constant0._37header_files_fractional_step_solver_c_fractional_step_explicit_vectorised_41_gpu__red --------------------------
	.section	.nv.constant0._37header_files_fractional_step_solver_c_fractional_step_explicit_vectorised_41_gpu__red,"a",@progbits
	.sectionflags	@""
	.align	4
.nv.constant0._37header_files_fractional_step_solver_c_fractional_step_explicit_vectorised_41_gpu__red:
	.zero		392


//--------------------- .nv.constant0._37header_files_fractional_step_solver_c_fractional_step_explicit_vectorised_41_gpu --------------------------
	.section	.nv.constant0._37header_files_fractional_step_solver_c_fractional_step_explicit_vectorised_41_gpu,"a",@progbits
	.sectionflags	@""
	.align	4
.nv.constant0._37header_files_fractional_step_solver_c_fractional_step_explicit_vectorised_41_gpu:
	.zero		392


//--------------------- .nv.constant0._37header_files_fractional_step_solver_c_fractional_step_explicit_vectorised_29_gpu --------------------------
	.section	.nv.constant0._37header_files_fractional_step_solver_c_fractional_step_explicit_vectorised_29_gpu,"a",@progbits
	.sectionflags	@""
	.align	4
.nv.constant0._37header_files_fractional_step_solver_c_fractional_step_explicit_vectorised_29_gpu:
	.zero		368


//--------------------- .text._22header_files_mat_lib_c_multiply_sparse_matrix_vector_gpu_59_gpu --------------------------
	.section	.text._22header_files_mat_lib_c_multiply_sparse_matrix_vector_gpu_59_gpu,"ax",@progbits
	.sectioninfo	@"SHI_REGISTERS=44"
	.align	128
        .global         _22header_files_mat_lib_c_multiply_sparse_matrix_vector_gpu_59_gpu
        .type           _22header_files_mat_lib_c_multiply_sparse_matrix_vector_gpu_59_gpu,@function
        .size           _22header_files_mat_lib_c_multiply_sparse_matrix_vector_gpu_59_gpu,(.L_x_702 - _22header_files_mat_lib_c_multiply_sparse_matrix_vector_gpu_59_gpu)
        .other          _22header_files_mat_lib_c_multiply_sparse_matrix_vector_gpu_59_gpu,@"STO_CUDA_ENTRY STV_DEFAULT"
_22header_files_mat_lib_c_multiply_sparse_matrix_vector_gpu_59_gpu:
.text._22header_files_mat_lib_c_multiply_sparse_matrix_vector_gpu_59_gpu:
[----:B------:R-:W-:Y:S02]  /*0000*/  MOV R1, c[0x0][0x28] ;  /* 0x00000a0000017a02 */ /* 0x000fe40000000f00 */
[----:B------:R-:W-:Y:S01]  /*0010*/  IMAD.MOV.U32 R0, RZ, RZ, c[0x0][0x0] ;  /* 0x00000000ff007624 */ /* 0x000fe200078e00ff */
[----:B------:R-:W0:Y:S01]  /*0020*/  S2UR UR6, SR_CTAID.X ;  /* 0x00000000000679c3 */ /* 0x000e220000002500 */
[----:B------:R-:W-:Y:S01]  /*0030*/  IMAD.MOV.U32 R4, RZ, RZ, c[0x0][0x160] ;  /* 0x00005800ff047624 */ /* 0x000fe200078e00ff */
[----:B------:R-:W-:Y:S02]  /*0040*/  ULDC UR5, c[0x0][0x164] ;  /* 0x0000590000057ab9 */ /* 0x000fe40000000800 */
[----:B------:R-:W-:-:S04]  /*0050*/  IADD3 R0, R0, -0x1, RZ ;  /* 0xffffffff00007810 */ /* 0x000fc80007ffe0ff */
[----:B------:R-:W-:-:S04]  /*0060*/  SHF.R.S32.HI R3, RZ, 0x1, R0 ;  /* 0x00000001ff037819 */ /* 0x000fc80000011400 */
[----:B------:R-:W-:Y:S02]  /*0070*/  LOP3.LUT R3, R3, R0, RZ, 0xfc, !PT ;  /* 0x0000000003037212 */ /* 0x000fe400078efcff */
[----:B------:R-:W1:Y:S02]  /*0080*/  S2R R0, SR_TID.X ;  /* 0x0000000000007919 */ /* 0x000e640000002100 */
[----:B------:R-:W-:-:S04]  /*0090*/  SHF.R.S32.HI R2, RZ, 0x2, R3 ;  /* 0x00000002ff027819 */ /* 0x000fc80000011403 */
[----:B------:R-:W-:-:S04]  /*00a0*/  LOP3.LUT R2, R2, R3, RZ, 0xfc, !PT ;  /* 0x0000000302027212 */ /* 0x000fc800078efcff */
[----:B------:R-:W-:Y:S01]  /*00b0*/  SHF.R.S32.HI R3, RZ, 0x4, R2 ;  /* 0x00000004ff037819 */ /* 0x000fe20000011402 */
[----:B0-----:R-:W-:Y:S01]  /*00c0*/  UIADD3 UR4, UR6, -UR5, URZ ;  /* 0x8000000506047290 */ /* 0x001fe2000fffe03f */
[----:B------:R-:W-:Y:S02]  /*00d0*/  IMAD.U32 R8, RZ, RZ, UR6 ;  /* 0x00000006ff087e24 */ /* 0x000fe4000f8e00ff */
[----:B------:R-:W-:Y:S01]  /*00e0*/  LOP3.LUT R3, R3, R2, RZ, 0xfc, !PT ;  /* 0x0000000203037212 */ /* 0x000fe200078efcff */
[----:B------:R-:W-:Y:S02]  /*00f0*/  ULDC.64 UR6, c[0x0][0x118] ;  /* 0x0000460000067ab9 */ /* 0x000fe40000000a00 */
[----:B------:R-:W-:Y:S01]  /*0100*/  IMAD.U32 R36, RZ, RZ, UR4 ;  /* 0x00000004ff247e24 */ /* 0x000fe2000f8e00ff */
[----:B------:R-:W-:-:S04]  /*0110*/  SHF.R.S32.HI R2, RZ, 0x8, R3 ;  /* 0x00000008ff027819 */ /* 0x000fc80000011403 */
[----:B------:R-:W-:Y:S02]  /*0120*/  LOP3.LUT R38, R2, R3, RZ, 0xfc, !PT ;  /* 0x0000000302267212 */ /* 0x000fe400078efcff */
[----:B------:R-:W-:Y:S01]  /*0130*/  IADD3 R2, R4, -0x1, RZ ;  /* 0xffffffff04027810 */ /* 0x000fe20007ffe0ff */
[C---:B-1----:R-:W-:Y:S01]  /*0140*/  IMAD.SHL.U32 R4, R0.reuse, 0x8, RZ ;  /* 0x0000000800047824 */ /* 0x042fe200078e00ff */
[----:B------:R-:W-:Y:S02]  /*0150*/  IADD3 R3, R0, -c[0x0][0x160], RZ ;  /* 0x8000580000037a10 */ /* 0x000fe40007ffe0ff */
[----:B------:R-:W-:Y:S02]  /*0160*/  LEA.HI R37, R2, 0x1, RZ, 0x19 ;  /* 0x0000000102257811 */ /* 0x000fe400078fc8ff */
[C---:B------:R-:W-:Y:S02]  /*0170*/  IADD3 R5, R0.reuse, 0x80, RZ ;  /* 0x0000008000057810 */ /* 0x040fe40007ffe0ff */
[----:B------:R-:W-:-:S02]  /*0180*/  IADD3 R6, R0, 0x100, RZ ;  /* 0x0000010000067810 */ /* 0x000fc40007ffe0ff */
[----:B------:R-:W-:Y:S02]  /*0190*/  IADD3 R7, R0, 0x180, RZ ;  /* 0x0000018000077810 */ /* 0x000fe40007ffe0ff */
[C---:B------:R-:W-:Y:S02]  /*01a0*/  IADD3 R9, R3.reuse, 0x80, RZ ;  /* 0x0000008003097810 */ /* 0x040fe40007ffe0ff */
[C---:B------:R-:W-:Y:S02]  /*01b0*/  IADD3 R10, R3.reuse, 0x100, RZ ;  /* 0x00000100030a7810 */ /* 0x040fe40007ffe0ff */
[----:B------:R-:W-:Y:S02]  /*01c0*/  IADD3 R11, R3, 0x180, RZ ;  /* 0x00000180030b7810 */ /* 0x000fe40007ffe0ff */
[----:B------:R-:W-:Y:S02]  /*01d0*/  LOP3.LUT R37, R37, 0x3, RZ, 0xc0, !PT ;  /* 0x0000000325257812 */ /* 0x000fe400078ec0ff */
[----:B------:R-:W-:-:S02]  /*01e0*/  IADD3 R38, R38, 0x1, RZ ;  /* 0x0000000126267810 */ /* 0x000fc40007ffe0ff */
.L_x_50:
[----:B------:R-:W-:Y:S01]  /*01f0*/  ISETP.GT.AND P1, PT, R36, -0x1, PT ;  /* 0xffffffff2400780c */ /* 0x000fe20003f24270 */
[----:B------:R-:W-:-:S02]  /*0200*/  ULDC UR4, c[0x0][0xc] ;  /* 0x0000030000047ab9 */ /* 0x000fc40000000800 */
[----:B------:R-:W-:-:S06]  /*0210*/  UIADD3 UR5, UR5, -UR4, URZ ;  /* 0x8000000405057290 */ /* 0x000fcc000fffe03f */
[----:B------:R-:W-:-:S04]  /*0220*/  ISETP.LT.AND P0, PT, RZ, UR5, PT ;  /* 0x00000005ff007c0c */ /* 0x000fc8000bf01270 */
[----:B012---:R-:W-:Y:S06]  /*0230*/  @P1 BRA `(.L_x_42) ;  /* 0x000007f000001947 */ /* 0x007fec0003800000 */
[----:B------:R-:W-:Y:S01]  /*0240*/  MOV R26, c[0x0][0x160] ;  /* 0x00005800001a7a02 */ /* 0x000fe20000000f00 */
[----:B------:R-:W-:-:S03]  /*0250*/  CS2R R12, SRZ ;  /* 0x00000000000c7805 */ /* 0x000fc6000001ff00 */
[----:B------:R-:W-:-:S13]  /*0260*/  ISETP.GE.AND P1, PT, R26, 0x1, PT ;  /* 0x000000011a00780c */ /* 0x000fda0003f26270 */
[----:B------:R-:W-:Y:S05]  /*0270*/  @!P1 BRA `(.L_x_43) ;  /* 0x0000077000009947 */ /* 0x000fea0003800000 */
[----:B------:R-:W-:Y:S01]  /*0280*/  BAR.SYNC.DEFER_BLOCKING 0x0 ;  /* 0x0000000000007b1d */ /* 0x000fe20000010000 */
[----:B------:R-:W-:-:S10]  /*0290*/  HFMA2.MMA R27, -RZ, RZ, 0, 4.76837158203125e-07 ;  /* 0x00000008ff1b7435 */ /* 0x000fd400000001ff */
[----:B------:R-:W-:-:S04]  /*02a0*/  IMAD.WIDE R12, R8, R27, c[0x0][0x178] ;  /* 0x00005e00080c7625 */ /* 0x000fc800078e021b */
[----:B------:R-:W-:Y:S02]  /*02b0*/  IMAD.WIDE R14, R8, R27, c[0x0][0x180] ;  /* 0x00006000080e7625 */ /* 0x000fe400078e021b */
[----:B------:R-:W5:Y:S04]  /*02c0*/  LDG.E.64.CONSTANT R12, [R12.64] ;  /* 0x000000060c0c7981 */ /* 0x000f68000c1e9b00 */
[----:B------:R-:W5:Y:S01]  /*02d0*/  LDG.E.64 R14, [R14.64] ;  /* 0x000000060e0e7981 */ /* 0x000f62000c1e1b00 */
[----:B------:R-:W-:Y:S01]  /*02e0*/  ISETP.NE.AND P1, PT, R37, RZ, PT ;  /* 0x000000ff2500720c */ /* 0x000fe20003f25270 */
[----:B------:R-:W-:Y:S01]  /*02f0*/  CS2R R16, SRZ ;  /* 0x0000000000107805 */ /* 0x000fe2000001ff00 */
[----:B------:R-:W-:Y:S02]  /*0300*/  MOV R28, R0 ;  /* 0x00000000001c7202 */ /* 0x000fe40000000f00 */
[----:B------:R-:W-:-:S02]  /*0310*/  MOV R39, R3 ;  /* 0x0000000300277202 */ /* 0x000fc40000000f00 */
[----:B------:R-:W-:-:S07]  /*0320*/  MOV R41, c[0x0][0x160] ;  /* 0x0000580000297a02 */ /* 0x000fce0000000f00 */
[----:B------:R-:W-:Y:S05]  /*0330*/  @!P1 BRA `(.L_x_44) ;  /* 0x0000027000009947 */ /* 0x000fea0003800000 */
[----:B------:R-:W-:Y:S01]  /*0340*/  ISETP.GT.AND P1, PT, R3, -0x1, PT ;  /* 0xffffffff0300780c */ /* 0x000fe20003f24270 */
[----:B-----5:R-:W-:-:S12]  /*0350*/  IMAD.WIDE R18, R0, 0x4, R12 ;  /* 0x0000000400127825 */ /* 0x020fd800078e020c */
[----:B------:R-:W2:Y:S01]  /*0360*/  @!P1 LDG.E R24, [R18.64] ;  /* 0x0000000612189981 */ /* 0x000ea2000c1e1900 */
[----:B------:R-:W-:-:S05]  /*0370*/  IMAD.WIDE R20, R0, 0x8, R14 ;  /* 0x0000000800147825 */ /* 0x000fca00078e020e */
[----:B------:R-:W3:Y:S01]  /*0380*/  @!P1 LDG.E.64 R22, [R20.64] ;  /* 0x0000000614169981 */ /* 0x000ee2000c1e1b00 */
[----:B------:R-:W-:Y:S01]  /*0390*/  ISETP.NE.AND P2, PT, R37, 0x1, PT ;  /* 0x000000012500780c */ /* 0x000fe20003f45270 */
[----:B--2---:R-:W-:-:S06]  /*03a0*/  @!P1 IMAD.WIDE R24, R24, R27, c[0x0][0x170] ;  /* 0x00005c0018189625 */ /* 0x004fcc00078e021b */
[----:B------:R-:W3:Y:S01]  /*03b0*/  @!P1 LDG.E.64 R24, [R24.64] ;  /* 0x0000000618189981 */ /* 0x000ee2000c1e1b00 */
[----:B------:R-:W-:Y:S01]  /*03c0*/  CS2R R16, SRZ ;  /* 0x0000000000107805 */ /* 0x000fe2000001ff00 */
[----:B------:R-:W-:Y:S02]  /*03d0*/  IADD3 R41, R26, -0x80, RZ ;  /* 0xffffff801a297810 */ /* 0x000fe40007ffe0ff */
[----:B------:R-:W-:Y:S02]  /*03e0*/  MOV R28, R5 ;  /* 0x00000005001c7202 */ /* 0x000fe40000000f00 */
[----:B------:R-:W-:Y:S01]  /*03f0*/  MOV R39, R9 ;  /* 0x0000000900277202 */ /* 0x000fe20000000f00 */
[----:B---3--:R0:W1:Y:S01]  /*0400*/  @!P1 DFMA R16, R22, R24, RZ ;  /* 0x000000181610922b */ /* 0x00806200000000ff */
[----:B------:R-:W-:Y:S05]  /*0410*/  @!P2 BRA `(.L_x_44) ;  /* 0x000001900000a947 */ /* 0x000fea0003800000 */
[----:B------:R-:W-:-:S13]  /*0420*/  ISETP.GT.AND P1, PT, R9, -0x1, PT ;  /* 0xffffffff0900780c */ /* 0x000fda0003f24270 */
[----:B0-----:R-:W2:Y:S04]  /*0430*/  @!P1 LDG.E R24, [R18.64+0x200] ;  /* 0x0002000612189981 */ /* 0x001ea8000c1e1900 */
[----:B------:R-:W3:Y:S01]  /*0440*/  @!P1 LDG.E.64 R22, [R20.64+0x400] ;  /* 0x0004000614169981 */ /* 0x000ee2000c1e1b00 */
[----:B------:R-:W-:Y:S01]  /*0450*/  ISETP.NE.AND P2, PT, R37, 0x2, PT ;  /* 0x000000022500780c */ /* 0x000fe20003f45270 */
[----:B--2---:R-:W-:-:S06]  /*0460*/  @!P1 IMAD.WIDE R24, R24, R27, c[0x0][0x170] ;  /* 0x00005c0018189625 */ /* 0x004fcc00078e021b */
[----:B------:R-:W3:Y:S01]  /*0470*/  @!P1 LDG.E.64 R24, [R24.64] ;  /* 0x0000000618189981 */ /* 0x000ee2000c1e1b00 */
[----:B------:R-:W-:Y:S01]  /*0480*/  IADD3 R41, R26, -0x100, RZ ;  /* 0xffffff001a297810 */ /* 0x000fe20007ffe0ff */
[----:B------:R-:W-:Y:S02]  /*0490*/  IMAD.MOV.U32 R28, RZ, RZ, R6 ;  /* 0x000000ffff1c7224 */ /* 0x000fe400078e0006 */
[----:B------:R-:W-:Y:S01]  /*04a0*/  IMAD.MOV.U32 R39, RZ, RZ, R10 ;  /* 0x000000ffff277224 */ /* 0x000fe200078e000a */
[----:B-1-3--:R0:W1:Y:S01]  /*04b0*/  @!P1 DFMA R16, R22, R24, R16 ;  /* 0x000000181610922b */ /* 0x00a0620000000010 */
[----:B------:R-:W-:Y:S05]  /*04c0*/  @!P2 BRA `(.L_x_44) ;  /* 0x000000e00000a947 */ /* 0x000fea0003800000 */
[----:B------:R-:W-:Y:S01]  /*04d0*/  ISETP.GT.AND P1, PT, R10, -0x1, PT ;  /* 0xffffffff0a00780c */ /* 0x000fe20003f24270 */
[----:B------:R-:W-:Y:S01]  /*04e0*/  BSSY B0, `(.L_x_44) ;  /* 0x000000c000007945 */ /* 0x000fe20003800000 */
[----:B------:R-:W-:Y:S01]  /*04f0*/  IADD3 R41, R26, -0x180, RZ ;  /* 0xfffffe801a297810 */ /* 0x000fe20007ffe0ff */
[----:B------:R-:W-:Y:S02]  /*0500*/  IMAD.MOV.U32 R28, RZ, RZ, R7 ;  /* 0x000000ffff1c7224 */ /* 0x000fe400078e0007 */
[----:B------:R-:W-:-:S08]  /*0510*/  IMAD.MOV.U32 R39, RZ, RZ, R11 ;  /* 0x000000ffff277224 */ /* 0x000fd000078e000b */
[----:B------:R-:W-:Y:S05]  /*0520*/  @P1 BRA `(.L_x_45) ;  /* 0x0000007000001947 */ /* 0x000fea0003800000 */
[----:B0-----:R-:W2:Y:S04]  /*0530*/  LDG.E R22, [R18.64+0x400] ;  /* 0x0004000612167981 */ /* 0x001ea8000c1e1900 */
[----:B------:R-:W3:Y:S01]  /*0540*/  LDG.E.64 R20, [R20.64+0x800] ;  /* 0x0008000614147981 */ /* 0x000ee2000c1e1b00 */
[----:B--2---:R-:W-:-:S06]  /*0550*/  IMAD.WIDE R22, R22, R27, c[0x0][0x170] ;  /* 0x00005c0016167625 */ /* 0x004fcc00078e021b */
[----:B------:R-:W3:Y:S01]  /*0560*/  LDG.E.64 R22, [R22.64] ;  /* 0x0000000616167981 */ /* 0x000ee2000c1e1b00 */
[----:B------:R-:W-:Y:S02]  /*0570*/  MOV R28, R7 ;  /* 0x00000007001c7202 */ /* 0x000fe40000000f00 */
[----:B------:R-:W-:Y:S01]  /*0580*/  MOV R39, R11 ;  /* 0x0000000b00277202 */ /* 0x000fe20000000f00 */
[----:B-1-3--:R0:W1:-:S06]  /*0590*/  DFMA R16, R20, R22, R16 ;  /* 0x000000161410722b */ /* 0x00a04c0000000010 */
.L_x_45:
[----:B------:R-:W-:Y:S05]  /*05a0*/  BSYNC B0 ;  /* 0x0000000000007941 */ /* 0x000fea0003800000 */
.L_x_44:
[----:B------:R-:W-:Y:S02]  /*05b0*/  ISETP.GE.U32.AND P3, PT, R2, 0x180, PT ;  /* 0x000001800200780c */ /* 0x000fe40003f66070 */
[----:B------:R-:W-:Y:S02]  /*05c0*/  ISETP.GE.AND P1, PT, R38, 0x2, PT ;  /* 0x000000022600780c */ /* 0x000fe40003f26270 */
[----:B------:R-:W-:-:S09]  /*05d0*/  ISETP.NE.AND P2, PT, R0, RZ, PT ;  /* 0x000000ff0000720c */ /* 0x000fd20003f45270 */
[----:B------:R-:W-:Y:S05]  /*05e0*/  @!P3 BRA `(.L_x_46) ;  /* 0x000002800000b947 */ /* 0x000fea0003800000 */
[----:B------:R-:W-:Y:S02]  /*05f0*/  IADD3 R40, R28, 0x180, RZ ;  /* 0x000001801c287810 */ /* 0x000fe40007ffe0ff */
.L_x_47:
[C---:B------:R-:W-:Y:S02]  /*0600*/  ISETP.GT.AND P4, PT, R39.reuse, -0x1, PT ;  /* 0xffffffff2700780c */ /* 0x040fe40003f84270 */
[C---:B------:R-:W-:Y:S02]  /*0610*/  IADD3 R18, R39.reuse, 0x80, RZ ;  /* 0x0000008027127810 */ /* 0x040fe40007ffe0ff */
[----:B------:R-:W-:Y:S02]  /*0620*/  IADD3 R35, R40, -0x180, RZ ;  /* 0xfffffe8028237810 */ /* 0x000fe40007ffe0ff */
[----:B------:R-:W-:Y:S02]  /*0630*/  ISETP.GT.AND P5, PT, R18, -0x1, PT ;  /* 0xffffffff1200780c */ /* 0x000fe40003fa4270 */
[----:B------:R-:W-:Y:S01]  /*0640*/  IADD3 R18, R39, 0x100, RZ ;  /* 0x0000010027127810 */ /* 0x000fe20007ffe0ff */
[----:B-----5:R-:W-:-:S03]  /*0650*/  IMAD.WIDE R26, R35, 0x4, R12 ;  /* 0x00000004231a7825 */ /* 0x020fc600078e020c */
[----:B------:R-:W-:Y:S02]  /*0660*/  ISETP.GT.AND P6, PT, R18, -0x1, PT ;  /* 0xffffffff1200780c */ /* 0x000fe40003fc4270 */
[----:B0-----:R0:W2:Y:S01]  /*0670*/  @!P4 LDG.E R20, [R26.64] ;  /* 0x000000061a14c981 */ /* 0x0010a2000c1e1900 */
[----:B------:R-:W-:-:S04]  /*0680*/  IADD3 R18, R39, 0x180, RZ ;  /* 0x0000018027127810 */ /* 0x000fc80007ffe0ff */
[----:B------:R-:W-:Y:S01]  /*0690*/  ISETP.GT.AND P3, PT, R18, -0x1, PT ;  /* 0xffffffff1200780c */ /* 0x000fe20003f64270 */
[----:B------:R0:W3:Y:S05]  /*06a0*/  @!P5 LDG.E R24, [R26.64+0x200] ;  /* 0x000200061a18d981 */ /* 0x0000ea000c1e1900 */
[----:B------:R0:W4:Y:S07]  /*06b0*/  @!P6 LDG.E R28, [R26.64+0x400] ;  /* 0x000400061a1ce981 */ /* 0x00012e000c1e1900 */
[----:B------:R0:W4:Y:S01]  /*06c0*/  @!P3 LDG.E R30, [R26.64+0x600] ;  /* 0x000600061a1eb981 */ /* 0x000122000c1e1900 */
[----:B------:R-:W-:-:S02]  /*06d0*/  @!P4 IMAD.MOV.U32 R21, RZ, RZ, 0x8 ;  /* 0x00000008ff15c424 */ /* 0x000fc400078e00ff */
[----:B------:R-:W-:-:S04]  /*06e0*/  IMAD.WIDE R34, R35, 0x8, R14 ;  /* 0x0000000823227825 */ /* 0x000fc800078e020e */
[----:B------:R-:W-:Y:S01]  /*06f0*/  @!P5 IMAD.MOV.U32 R25, RZ, RZ, 0x8 ;  /* 0x00000008ff19d424 */ /* 0x000fe200078e00ff */
[----:B------:R-:W4:Y:S01]  /*0700*/  @!P4 LDG.E.64 R18, [R34.64] ;  /* 0x000000062212c981 */ /* 0x000f22000c1e1b00 */
[----:B------:R-:W-:-:S03]  /*0710*/  @!P6 IMAD.MOV.U32 R29, RZ, RZ, 0x8 ;  /* 0x00000008ff1de424 */ /* 0x000fc600078e00ff */
[----:B------:R-:W4:Y:S01]  /*0720*/  @!P5 LDG.E.64 R22, [R34.64+0x400] ;  /* 0x000400062216d981 */ /* 0x000f22000c1e1b00 */
[----:B------:R-:W-:-:S03]  /*0730*/  @!P3 IMAD.MOV.U32 R31, RZ, RZ, 0x8 ;  /* 0x00000008ff1fb424 */ /* 0x000fc600078e00ff */
[----:B0-----:R-:W4:Y:S04]  /*0740*/  @!P6 LDG.E.64 R26, [R34.64+0x800] ;  /* 0x00080006221ae981 */ /* 0x001f28000c1e1b00 */
[----:B------:R-:W4:Y:S01]  /*0750*/  @!P3 LDG.E.64 R32, [R34.64+0xc00] ;  /* 0x000c00062220b981 */ /* 0x000f22000c1e1b00 */
[----:B--2---:R-:W-:-:S06]  /*0760*/  @!P4 IMAD.WIDE R20, R20, R21, c[0x0][0x170] ;  /* 0x00005c001414c625 */ /* 0x004fcc00078e0215 */
[----:B------:R-:W2:Y:S01]  /*0770*/  @!P4 LDG.E.64 R20, [R20.64] ;  /* 0x000000061414c981 */ /* 0x000ea2000c1e1b00 */
[----:B---3--:R-:W-:-:S04]  /*0780*/  @!P5 IMAD.WIDE R24, R24, R25, c[0x0][0x170] ;  /* 0x00005c001818d625 */ /* 0x008fc800078e0219 */
[----:B----4-:R-:W-:Y:S02]  /*0790*/  @!P6 IMAD.WIDE R28, R28, R29, c[0x0][0x170] ;  /* 0x00005c001c1ce625 */ /* 0x010fe400078e021d */
[----:B------:R-:W3:Y:S04]  /*07a0*/  @!P5 LDG.E.64 R24, [R24.64] ;  /* 0x000000061818d981 */ /* 0x000ee8000c1e1b00 */
[----:B------:R-:W4:Y:S01]  /*07b0*/  @!P6 LDG.E.64 R28, [R28.64] ;  /* 0x000000061c1ce981 */ /* 0x000f22000c1e1b00 */
[----:B------:R-:W-:-:S06]  /*07c0*/  @!P3 IMAD.WIDE R30, R30, R31, c[0x0][0x170] ;  /* 0x00005c001e1eb625 */ /* 0x000fcc00078e021f */
[----:B------:R-:W4:Y:S01]  /*07d0*/  @!P3 LDG.E.64 R30, [R30.64] ;  /* 0x000000061e1eb981 */ /* 0x000f22000c1e1b00 */
[----:B------:R-:W-:Y:S02]  /*07e0*/  IADD3 R41, R41, -0x200, RZ ;  /* 0xfffffe0029297810 */ /* 0x000fe40007ffe0ff */
[----:B------:R-:W-:Y:S02]  /*07f0*/  IADD3 R40, R40, 0x200, RZ ;  /* 0x0000020028287810 */ /* 0x000fe40007ffe0ff */
[----:B------:R-:W-:Y:S01]  /*0800*/  IADD3 R39, R39, 0x200, RZ ;  /* 0x0000020027277810 */ /* 0x000fe20007ffe0ff */
[----:B-12---:R-:W3:Y:S01]  /*0810*/  @!P4 DFMA R16, R18, R20, R16 ;  /* 0x000000141210c22b */ /* 0x006ee20000000010 */
[----:B------:R-:W-:-:S05]  /*0820*/  ISETP.GT.AND P4, PT, R41, RZ, PT ;  /* 0x000000ff2900720c */ /* 0x000fca0003f84270 */
[----:B---3--:R-:W4:-:S06]  /*0830*/  @!P5 DFMA R16, R22, R24, R16 ;  /* 0x000000181610d22b */ /* 0x008f0c0000000010 */
[----:B----4-:R-:W0:-:S06]  /*0840*/  @!P6 DFMA R16, R26, R28, R16 ;  /* 0x0000001c1a10e22b */ /* 0x010e0c0000000010 */
[----:B0-----:R0:W1:Y:S01]  /*0850*/  @!P3 DFMA R16, R32, R30, R16 ;  /* 0x0000001e2010b22b */ /* 0x0010620000000010 */
[----:B------:R-:W-:Y:S05]  /*0860*/  @P4 BRA `(.L_x_47) ;  /* 0xfffffd9000004947 */ /* 0x000fea000383ffff */
.L_x_46:
[----:B------:R-:W-:-:S01]  /*0870*/  NOP ;  /* 0x0000000000007918 */ /* 0x000fc20000000000 */
[----:B-1----:R1:W-:Y:S01]  /*0880*/  STS.64 [R0.X8], R16 ;  /* 0x0000001000007388 */ /* 0x0023e20000008a00 */
[----:B-----5:R-:W-:-:S03]  /*0890*/  CS2R R12, SRZ ;  /* 0x00000000000c7805 */ /* 0x020fc6000001ff00 */
[----:B------:R-:W-:Y:S06]  /*08a0*/  BAR.SYNC.DEFER_BLOCKING 0x0 ;  /* 0x0000000000007b1d */ /* 0x000fec0000010000 */
[----:B------:R-:W-:Y:S05]  /*08b0*/  @!P1 BRA `(.L_x_48) ;  /* 0x0000011000009947 */ /* 0x000fea0003800000 */
[----:B-1----:R-:W-:Y:S02]  /*08c0*/  MOV R16, c[0x0][0x0] ;  /* 0x0000000000107a02 */ /* 0x002fe40000000f00 */
[----:B------:R-:W-:-:S04]  /*08d0*/  MOV R19, R38 ;  /* 0x0000002600137202 */ /* 0x000fc80000000f00 */
.L_x_49:
[----:B-1----:R-:W-:Y:S01]  /*08e0*/  IADD3 R14, R19, 0x1, RZ ;  /* 0x00000001130e7810 */ /* 0x002fe20007ffe0ff */
[----:B------:R-:W-:Y:S03]  /*08f0*/  BAR.SYNC.DEFER_BLOCKING 0x0 ;  /* 0x0000000000007b1d */ /* 0x000fe60000010000 */
[----:B------:R-:W-:-:S04]  /*0900*/  SHF.R.S32.HI R19, RZ, 0x1, R14 ;  /* 0x00000001ff137819 */ /* 0x000fc8000001140e */
[C---:B------:R-:W-:Y:S01]  /*0910*/  ISETP.GE.AND P3, PT, R19.reuse, 0x2, PT ;  /* 0x000000021300780c */ /* 0x040fe20003f66270 */
[----:B------:R-:W-:-:S05]  /*0920*/  IMAD.IADD R15, R19, 0x1, R0 ;  /* 0x00000001130f7824 */ /* 0x000fca00078e0200 */
[----:B------:R-:W-:-:S13]  /*0930*/  ISETP.GE.AND P1, PT, R15, R16, PT ;  /* 0x000000100f00720c */ /* 0x000fda0003f26270 */
[----:B------:R-:W-:Y:S01]  /*0940*/  @!P1 IMAD.U32 R18, R19, 0x8, R4 ;  /* 0x0000000813129824 */ /* 0x000fe200078e0004 */
[----:B------:R-:W-:Y:S04]  /*0950*/  @!P1 LDS.64 R16, [R0.X8] ;  /* 0x0000000000109984 */ /* 0x000fe80000008a00 */
[----:B------:R-:W1:Y:S02]  /*0960*/  @!P1 LDS.64 R14, [R18] ;  /* 0x00000000120e9984 */ /* 0x000e640000000a00 */
[----:B-1----:R1:W2:Y:S02]  /*0970*/  @!P1 DADD R14, R14, R16 ;  /* 0x000000000e0e9229 */ /* 0x0022a40000000010 */
[--C-:B-1----:R-:W-:Y:S02]  /*0980*/  IMAD.MOV.U32 R16, RZ, RZ, R19.reuse ;  /* 0x000000ffff107224 */ /* 0x102fe400078e0013 */
[----:B------:R-:W-:-:S03]  /*0990*/  @!P1 IMAD.MOV.U32 R16, RZ, RZ, R19 ;  /* 0x000000ffff109224 */ /* 0x000fc600078e0013 */
[----:B--2---:R1:W-:Y:S04]  /*09a0*/  @!P1 STS.64 [R0.X8], R14 ;  /* 0x0000000e00009388 */ /* 0x0043e80000008a00 */
[----:B------:R-:W-:Y:S06]  /*09b0*/  BAR.SYNC.DEFER_BLOCKING 0x0 ;  /* 0x0000000000007b1d */ /* 0x000fec0000010000 */
[----:B------:R-:W-:Y:S05]  /*09c0*/  @P3 BRA `(.L_x_49) ;  /* 0xffffff1000003947 */ /* 0x000fea000383ffff */
.L_x_48:
[----:B------:R2:W3:Y:S04]  /*09d0*/  @!P2 LDS.64 R12, [R0.X8] ;  /* 0x00000000000ca984 */ /* 0x0004e80000008a00 */
[----:B------:R-:W-:Y:S06]  /*09e0*/  BAR.SYNC.DEFER_BLOCKING 0x0 ;  /* 0x0000000000007b1d */ /* 0x000fec0000010000 */
.L_x_43:
[----:B------:R-:W-:-:S13]  /*09f0*/  ISETP.NE.AND P1, PT, R0, RZ, PT ;  /* 0x000000ff0000720c */ /* 0x000fda0003f25270 */
[----:B-1----:R-:W-:-:S05]  /*0a00*/  @!P1 MOV R15, 0x8 ;  /* 0x00000008000f9802 */ /* 0x002fca0000000f00 */
[----:B------:R-:W-:-:S05]  /*0a10*/  @!P1 IMAD.WIDE R14, R8, R15, c[0x0][0x168] ;  /* 0x00005a00080e9625 */ /* 0x000fca00078e020f */
[----:B---3--:R1:W-:Y:S02]  /*0a20*/  @!P1 STG.E.64 [R14.64], R12 ;  /* 0x0000000c0e009986 */ /* 0x0083e4000c101b06 */
.L_x_42:
[----:B------:R-:W-:Y:S02]  /*0a30*/  IADD3 R8, R8, c[0x0][0xc], RZ ;  /* 0x0000030008087a10 */ /* 0x000fe40007ffe0ff */
[----:B------:R-:W-:Y:S01]  /*0a40*/  IADD3 R36, R36, c[0x0][0xc], RZ ;  /* 0x0000030024247a10 */ /* 0x000fe20007ffe0ff */
[----:B------:R-:W-:Y:S05]  /*0a50*/  @P0 BRA `(.L_x_50) ;  /* 0xfffff79000000947 */ /* 0x000fea000383ffff */
[----:B------:R-:W-:Y:S05]  /*0a60*/  EXIT ;  /* 0x000000000000794d */ /* 0x000fea0003800000 */
.L_x_51:
[----:B------:R-:W-:-:S00]  /*0a70*/  BRA `(.L_x_51) ;  /* 0xfffffff000007947 */ /* 0x000fc0000383ffff */
[----:B------:R-:W-:-:S00]  /*0a80*/  NOP ;  /* 0x0000000000007918 */ /* 0x000fc00000000000 */
[----:B------:R-:W-:-:S00]  /*0a90*/  NOP ;  /* 0x0000000000007918 */ /* 0x000fc00000000000 */
[----:B------:R-:W-:-:S00]  /*0aa0*/  NOP ;  /* 0x0000000000007918 */ /* 0x000fc00000000000 */
[----:B------:R-:W-:-:S00]  /*0ab0*/  NOP ;  /* 0x0000000000007918 */ /* 0x000fc00000000000 */
[----:B------:R-:W-:-:S00]  /*0ac0*/  NOP ;  /* 0x0000000000007918 */ /* 0x000fc00000000000 */
[----:B------:R-:W-:-:S00]  /*0ad0*/  NOP ;  /* 0x0000000000007918 */ /* 0x000fc00000000000 */
[----:B------:R-:W-:-:S00]  /*0ae0*/  NOP ;  /* 0x0000000000007918 */ /* 0x000fc00000000000 */
[----:B------:R-:W-:-:S00]  /*0af0*/  NOP ;  /* 0x0000000000007918 */ /* 0x000fc00000000000 */
.L_x_702:


//--------------------- .text._22header_files_mat_lib_c_multiply_sparse_matrix_vector_vectorised_gpu_34_gpu --------------------------
	.section	.text._22header_files_mat_lib_c_multiply_sparse_matrix_vector_vectorised_gpu_34_gpu,"ax",@progbits
	.sectioninfo	@"SHI_REGISTERS=77"
	.align	128
        .global         _22header_files_mat_lib_c_multiply_sparse_matrix_vector_vectorised_gpu_34_gpu
        .type           _22header_files_mat_lib_c_multiply_sparse_matrix_vector_vectorised_gpu_34_gpu,@function
        .size           _22header_files_mat_lib_c_multiply_sparse_matrix_vector_vectorised_gpu_34_gpu,(.L_x_703 - _22header_files_mat_lib_c_multiply_sparse_matrix_vector_vectorised_gpu_34_gpu)
        .other          _22header_files_mat_lib_c_multiply_sparse_matrix_vector_vectorised_gpu_34_gpu,@"STO_CUDA_ENTRY STV_DEFAULT"
_22header_files_mat_lib_c_multiply_sparse_matrix_vector_vectorised_gpu_34_gpu:
.text._22header_files_mat_lib_c_multiply_sparse_matrix_vector_vectorised_gpu_34_gpu:
[----:B------:R-:W-:Y:S02]  /*0000*/  MOV R1, c[0x0][0x28] ;  /* 0x00000a0000017a02 */ /* 0x000fe40000000f00 */
[----:B------:R-:W0:Y:S01]  /*0010*/  S2R R0, SR_CTAID.X ;  /* 0x0000000000007919 */ /* 0x000e220000002500 */
[----:B------:R-:W-:Y:S01]  /*0020*/  MOV R71, c[0x0][0x160] ;  /* 0x0000580000477a02 */ /* 0x000fe20000000f00 */
[----:B------:R-:W-:Y:S02]  /*0030*/  ULDC UR4, c[0x0][0xc] ;  /* 0x0000030000047ab9 */ /* 0x000fe40000000800 */
[----:B------:R-:W0:Y:S01]  /*0040*/  S2R R3, SR_TID.X ;  /* 0x0000000000037919 */ /* 0x000e220000002100 */
[----:B------:R-:W-:Y:S01]  /*0050*/  ISETP.GE.AND P0, PT, R71, 0x1, PT ;  /* 0x000000014700780c */ /* 0x000fe20003f06270 */
[----:B------:R-:W-:Y:S02]  /*0060*/  USHF.L.U32 UR4, UR4, 0x7, URZ ;  /* 0x0000000704047899 */ /* 0x000fe4000800063f */
[----:B------:R-:W-:Y:S01]  /*0070*/  ULDC.64 UR6, c[0x0][0x118] ;  /* 0x0000460000067ab9 */ /* 0x000fe20000000a00 */
[----:B0-----:R-:W-:-:S09]  /*0080*/  IMAD R0, R0, 0x80, R3 ;  /* 0x0000008000007824 */ /* 0x001fd200078e0203 */
[----:B------:R-:W-:Y:S05]  /*0090*/  @!P0 BRA `(.L_x_52) ;  /* 0x00000ef000008947 */ /* 0x000fea0003800000 */
[C---:B------:R-:W-:Y:S01]  /*00a0*/  LOP3.LUT R74, R71.reuse, 0x3, RZ, 0xc0, !PT ;  /* 0x00000003474a7812 */ /* 0x040fe200078ec0ff */
[----:B------:R-:W-:Y:S01]  /*00b0*/  ULDC UR5, c[0x0][0x164] ;  /* 0x0000590000057ab9 */ /* 0x000fe20000000800 */
[C---:B------:R-:W-:Y:S02]  /*00c0*/  IADD3 R70, R71.reuse, -0x2, RZ ;  /* 0xfffffffe47467810 */ /* 0x040fe40007ffe0ff */
[----:B------:R-:W-:Y:S02]  /*00d0*/  IADD3 R71, R71, -0x3, RZ ;  /* 0xfffffffd47477810 */ /* 0x000fe40007ffe0ff */
.L_x_61:
[----:B------:R-:W-:Y:S01]  /*00e0*/  ISETP.GE.AND P0, PT, R0, c[0x0][0x164], PT ;  /* 0x0000590000007a0c */ /* 0x000fe20003f06270 */
[----:B------:R-:W-:Y:S01]  /*00f0*/  UIADD3 UR5, -UR4, UR5, URZ ;  /* 0x0000000504057290 */ /* 0x000fe2000fffe13f */
[----:B------:R-:W-:Y:S05]  /*0100*/  BSSY B0, `(.L_x_53) ;  /* 0x00000e4000007945 */ /* 0x000fea0003800000 */
[----:B------:R-:W-:-:S06]  /*0110*/  ISETP.LT.AND P1, PT, RZ, UR5, PT ;  /* 0x00000005ff007c0c */ /* 0x000fcc000bf21270 */
[----:B0-----:R-:W-:Y:S05]  /*0120*/  @P0 BRA `(.L_x_54) ;  /* 0x00000e1000000947 */ /* 0x001fea0003800000 */
[----:B------:R-:W-:Y:S01]  /*0130*/  ISETP.NE.AND P2, PT, R74, RZ, PT ;  /* 0x000000ff4a00720c */ /* 0x000fe20003f45270 */
[----:B------:R-:W-:Y:S01]  /*0140*/  IMAD.MOV.U32 R6, RZ, RZ, c[0x0][0x160] ;  /* 0x00005800ff067624 */ /* 0x000fe200078e00ff */
[----:B------:R-:W-:Y:S01]  /*0150*/  MOV R72, c[0x0][0x160] ;  /* 0x0000580000487a02 */ /* 0x000fe20000000f00 */
[----:B------:R-:W-:-:S03]  /*0160*/  IMAD R16, R0, c[0x0][0x188], RZ ;  /* 0x0000620000107a24 */ /* 0x000fc600078e02ff */
[----:B------:R-:W-:Y:S01]  /*0170*/  IADD3 R2, R6, -0x1, RZ ;  /* 0xffffffff06027810 */ /* 0x000fe20007ffe0ff */
[----:B------:R-:W-:-:S03]  /*0180*/  IMAD.MOV.U32 R73, RZ, RZ, R16 ;  /* 0x000000ffff497224 */ /* 0x000fc600078e0010 */
[----:B------:R-:W-:Y:S02]  /*0190*/  ISETP.GE.U32.AND P0, PT, R2, 0x3, PT ;  /* 0x000000030200780c */ /* 0x000fe40003f06070 */
[----:B------:R-:W-:Y:S01]  /*01a0*/  CS2R R2, SRZ ;  /* 0x0000000000027805 */ /* 0x000fe2000001ff00 */
[----:B------:R-:W-:Y:S10]  /*01b0*/  @!P2 BRA `(.L_x_55) ;  /* 0x000001c00000a947 */ /* 0x000ff40003800000 */
[----:B------:R-:W-:-:S10]  /*01c0*/  HFMA2.MMA R12, -RZ, RZ, 0, 2.384185791015625e-07 ;  /* 0x00000004ff0c7435 */ /* 0x000fd400000001ff */
[----:B------:R-:W-:-:S05]  /*01d0*/  IMAD.WIDE R12, R16, R12, c[0x0][0x170] ;  /* 0x00005c00100c7625 */ /* 0x000fca00078e020c */
[----:B------:R-:W2:Y:S01]  /*01e0*/  LDG.E.CONSTANT R4, [R12.64] ;  /* 0x000000060c047981 */ /* 0x000ea2000c1e9900 */
[----:B------:R-:W-:-:S05]  /*01f0*/  MOV R9, 0x8 ;  /* 0x0000000800097802 */ /* 0x000fca0000000f00 */
[----:B------:R-:W-:-:S05]  /*0200*/  IMAD.WIDE R14, R16, R9, c[0x0][0x180] ;  /* 0x00006000100e7625 */ /* 0x000fca00078e0209 */
[----:B------:R-:W3:Y:S01]  /*0210*/  LDG.E.64 R2, [R14.64] ;  /* 0x000000060e027981 */ /* 0x000ee2000c1e1b00 */
[----:B--2---:R-:W-:-:S06]  /*0220*/  IMAD.WIDE R4, R4, R9, c[0x0][0x178] ;  /* 0x00005e0004047625 */ /* 0x004fcc00078e0209 */
[----:B------:R-:W3:Y:S01]  /*0230*/  LDG.E.64 R4, [R4.64] ;  /* 0x0000000604047981 */ /* 0x000ee2000c1e1b00 */
[----:B------:R-:W-:Y:S02]  /*0240*/  ISETP.NE.AND P2, PT, R74, 0x1, PT ;  /* 0x000000014a00780c */ /* 0x000fe40003f45270 */
[----:B------:R-:W-:Y:S02]  /*0250*/  IADD3 R72, R6, -0x1, RZ ;  /* 0xffffffff06487810 */ /* 0x000fe40007ffe0ff */
[----:B------:R-:W-:Y:S01]  /*0260*/  IADD3 R73, R16, 0x1, RZ ;  /* 0x0000000110497810 */ /* 0x000fe20007ffe0ff */
[----:B---3--:R0:W1:-:S08]  /*0270*/  DFMA R2, R2, R4, RZ ;  /* 0x000000040202722b */ /* 0x00805000000000ff */
[----:B------:R-:W-:Y:S05]  /*0280*/  @!P2 BRA `(.L_x_55) ;  /* 0x000000f00000a947 */ /* 0x000fea0003800000 */
[----:B------:R-:W-:Y:S01]  /*0290*/  ISETP.NE.AND P2, PT, R74, 0x2, PT ;  /* 0x000000024a00780c */ /* 0x000fe20003f45270 */
[----:B0-----:R-:W2:Y:S04]  /*02a0*/  LDG.E.CONSTANT R4, [R12.64+0x4] ;  /* 0x000004060c047981 */ /* 0x001ea8000c1e9900 */
[----:B------:R-:W3:Y:S08]  /*02b0*/  LDG.E.64 R6, [R14.64+0x8] ;  /* 0x000008060e067981 */ /* 0x000ef0000c1e1b00 */
[----:B------:R-:W4:Y:S04]  /*02c0*/  @P2 LDG.E.CONSTANT R8, [R12.64+0x8] ;  /* 0x000008060c082981 */ /* 0x000f28000c1e9900 */
[----:B------:R-:W5:Y:S01]  /*02d0*/  @P2 LDG.E.64 R10, [R14.64+0x10] ;  /* 0x000010060e0a2981 */ /* 0x000f62000c1e1b00 */
[----:B--2---:R-:W-:-:S06]  /*02e0*/  IMAD.WIDE R4, R4, R9, c[0x0][0x178] ;  /* 0x00005e0004047625 */ /* 0x004fcc00078e0209 */
[----:B------:R-:W3:Y:S01]  /*02f0*/  LDG.E.64 R4, [R4.64] ;  /* 0x0000000604047981 */ /* 0x000ee2000c1e1b00 */
[----:B----4-:R-:W-:-:S06]  /*0300*/  @P2 IMAD.WIDE R8, R8, R9, c[0x0][0x178] ;  /* 0x00005e0008082625 */ /* 0x010fcc00078e0209 */
[----:B------:R-:W5:Y:S01]  /*0310*/  @P2 LDG.E.64 R8, [R8.64] ;  /* 0x0000000608082981 */ /* 0x000f62000c1e1b00 */
[C---:B------:R-:W-:Y:S01]  /*0320*/  IADD3 R73, R16.reuse, 0x2, RZ ;  /* 0x0000000210497810 */ /* 0x040fe20007ffe0ff */
[----:B------:R-:W-:Y:S01]  /*0330*/  IMAD.MOV.U32 R72, RZ, RZ, R70 ;  /* 0x000000ffff487224 */ /* 0x000fe200078e0046 */
[----:B------:R-:W-:Y:S02]  /*0340*/  @P2 IADD3 R73, R16, 0x3, RZ ;  /* 0x0000000310492810 */ /* 0x000fe40007ffe0ff */
[----:B------:R-:W-:Y:S01]  /*0350*/  @P2 MOV R72, R71 ;  /* 0x0000004700482202 */ /* 0x000fe20000000f00 */
[----:B-1-3--:R-:W5:-:S06]  /*0360*/  DFMA R2, R6, R4, R2 ;  /* 0x000000040602722b */ /* 0x00af4c0000000002 */
[----:B-----5:R0:W1:-:S06]  /*0370*/  @P2 DFMA R2, R10, R8, R2 ;  /* 0x000000080a02222b */ /* 0x02004c0000000002 */
.L_x_55:
[----:B------:R-:W-:Y:S05]  /*0380*/  @!P0 BRA `(.L_x_56) ;  /* 0x00000b7000008947 */ /* 0x000fea0003800000 */
[----:B------:R-:W-:Y:S02]  /*0390*/  ISETP.GT.AND P2, PT, R72, 0xc, PT ;  /* 0x0000000c4800780c */ /* 0x000fe40003f44270 */
[----:B------:R-:W-:Y:S02]  /*03a0*/  IADD3 R73, R73, 0x3, RZ ;  /* 0x0000000349497810 */ /* 0x000fe40007ffe0ff */
[----:B------:R-:W-:-:S09]  /*03b0*/  PLOP3.LUT P0, PT, PT, PT, PT, 0x80, 0x0 ;  /* 0x000000000000781c */ /* 0x000fd20003f0f070 */
[----:B------:R-:W-:Y:S05]  /*03c0*/  @!P2 BRA `(.L_x_57) ;  /* 0x000006300000a947 */ /* 0x000fea0003800000 */
[----:B------:R-:W-:Y:S02]  /*03d0*/  PLOP3.LUT P0, PT, PT, PT, PT, 0x8, 0x0 ;  /* 0x000000000000781c */ /* 0x000fe40003f0e170 */
.L_x_58:
[----:B------:R-:W-:Y:S01]  /*03e0*/  HFMA2.MMA R17, -RZ, RZ, 0, 2.384185791015625e-07 ;  /* 0x00000004ff117435 */ /* 0x000fe200000001ff */
[----:B------:R-:W-:-:S09]  /*03f0*/  IADD3 R34, R73, -0x3, RZ ;  /* 0xfffffffd49227810 */ /* 0x000fd20007ffe0ff */
[----:B0-----:R-:W-:-:S05]  /*0400*/  IMAD.WIDE R4, R34, R17, c[0x0][0x170] ;  /* 0x00005c0022047625 */ /* 0x001fca00078e0211 */
[----:B------:R0:W2:Y:S04]  /*0410*/  LDG.E.CONSTANT R10, [R4.64] ;  /* 0x00000006040a7981 */ /* 0x0000a8000c1e9900 */
[----:B------:R0:W3:Y:S01]  /*0420*/  LDG.E.CONSTANT R12, [R4.64+0x4] ;  /* 0x00000406040c7981 */ /* 0x0000e2000c1e9900 */
[----:B------:R-:W-:-:S03]  /*0430*/  IADD3 R48, R73, 0x1, RZ ;  /* 0x0000000149307810 */ /* 0x000fc60007ffe0ff */
[----:B------:R0:W4:Y:S02]  /*0440*/  LDG.E.CONSTANT R14, [R4.64+0x8] ;  /* 0x00000806040e7981 */ /* 0x000124000c1e9900 */
[----:B------:R-:W-:Y:S02]  /*0450*/  IMAD.WIDE R6, R48, R17, c[0x0][0x170] ;  /* 0x00005c0030067625 */ /* 0x000fe400078e0211 */
[----:B------:R0:W5:Y:S04]  /*0460*/  LDG.E.CONSTANT R18, [R4.64+0xc] ;  /* 0x00000c0604127981 */ /* 0x000168000c1e9900 */
[----:B------:R2:W5:Y:S04]  /*0470*/  LDG.E.CONSTANT R22, [R6.64] ;  /* 0x0000000606167981 */ /* 0x000568000c1e9900 */
[----:B------:R2:W5:Y:S01]  /*0480*/  LDG.E.CONSTANT R26, [R6.64+0x4] ;  /* 0x00000406061a7981 */ /* 0x000562000c1e9900 */
[----:B------:R-:W-:-:S03]  /*0490*/  IADD3 R66, R73, 0x5, RZ ;  /* 0x0000000549427810 */ /* 0x000fc60007ffe0ff */
[----:B------:R2:W5:Y:S02]  /*04a0*/  LDG.E.CONSTANT R30, [R6.64+0x8] ;  /* 0x00000806061e7981 */ /* 0x000564000c1e9900 */
[----:B------:R-:W-:Y:S02]  /*04b0*/  IMAD.WIDE R8, R66, R17, c[0x0][0x170] ;  /* 0x00005c0042087625 */ /* 0x000fe400078e0211 */
[----:B------:R2:W5:Y:S04]  /*04c0*/  LDG.E.CONSTANT R32, [R6.64+0xc] ;  /* 0x00000c0606207981 */ /* 0x000568000c1e9900 */
[----:B-1----:R1:W5:Y:S04]  /*04d0*/  LDG.E.CONSTANT R36, [R8.64] ;  /* 0x0000000608247981 */ /* 0x002368000c1e9900 */
[----:B------:R1:W5:Y:S01]  /*04e0*/  LDG.E.CONSTANT R40, [R8.64+0x4] ;  /* 0x0000040608287981 */ /* 0x000362000c1e9900 */
[----:B------:R-:W-:-:S03]  /*04f0*/  IADD3 R68, R73, 0x9, RZ ;  /* 0x0000000949447810 */ /* 0x000fc60007ffe0ff */
[----:B------:R1:W5:Y:S02]  /*0500*/  LDG.E.CONSTANT R44, [R8.64+0x8] ;  /* 0x00000806082c7981 */ /* 0x000364000c1e9900 */
[----:B------:R-:W-:Y:S02]  /*0510*/  IMAD.WIDE R16, R68, R17, c[0x0][0x170] ;  /* 0x00005c0044107625 */ /* 0x000fe400078e0211 */
[----:B------:R1:W5:Y:S04]  /*0520*/  LDG.E.CONSTANT R50, [R8.64+0xc] ;  /* 0x00000c0608327981 */ /* 0x000368000c1e9900 */
[----:B------:R0:W5:Y:S04]  /*0530*/  LDG.E.CONSTANT R52, [R16.64] ;  /* 0x0000000610347981 */ /* 0x000168000c1e9900 */
[----:B------:R0:W5:Y:S04]  /*0540*/  LDG.E.CONSTANT R58, [R16.64+0x4] ;  /* 0x00000406103a7981 */ /* 0x000168000c1e9900 */
[----:B------:R0:W5:Y:S04]  /*0550*/  LDG.E.CONSTANT R62, [R16.64+0x8] ;  /* 0x00000806103e7981 */ /* 0x000168000c1e9900 */
[----:B------:R0:W5:Y:S01]  /*0560*/  LDG.E.CONSTANT R64, [R16.64+0xc] ;  /* 0x00000c0610407981 */ /* 0x000162000c1e9900 */
[----:B------:R-:W-:-:S05]  /*0570*/  MOV R65, 0x8 ;  /* 0x0000000800417802 */ /* 0x000fca0000000f00 */
[----:B------:R-:W-:-:S05]  /*0580*/  IMAD.WIDE R34, R34, R65, c[0x0][0x180] ;  /* 0x0000600022227625 */ /* 0x000fca00078e0241 */
[----:B0-----:R0:W5:Y:S04]  /*0590*/  LDG.E.64 R4, [R34.64] ;  /* 0x0000000622047981 */ /* 0x001168000c1e1b00 */
[----:B-1----:R0:W5:Y:S01]  /*05a0*/  LDG.E.64 R8, [R34.64+0x8] ;  /* 0x0000080622087981 */ /* 0x002162000c1e1b00 */
[----:B------:R-:W-:-:S03]  /*05b0*/  IMAD.WIDE R48, R48, R65, c[0x0][0x180] ;  /* 0x0000600030307625 */ /* 0x000fc600078e0241 */
[----:B------:R0:W5:Y:S04]  /*05c0*/  LDG.E.64 R16, [R34.64+0x18] ;  /* 0x0000180622107981 */ /* 0x000168000c1e1b00 */
[----:B------:R1:W5:Y:S04]  /*05d0*/  LDG.E.64 R20, [R48.64] ;  /* 0x0000000630147981 */ /* 0x000368000c1e1b00 */
[----:B------:R1:W5:Y:S04]  /*05e0*/  LDG.E.64 R24, [R48.64+0x8] ;  /* 0x0000080630187981 */ /* 0x000368000c1e1b00 */
[----:B------:R1:W5:Y:S01]  /*05f0*/  LDG.E.64 R28, [R48.64+0x10] ;  /* 0x00001006301c7981 */ /* 0x000362000c1e1b00 */
[----:B------:R-:W-:-:S04]  /*0600*/  IMAD.WIDE R66, R66, R65, c[0x0][0x180] ;  /* 0x0000600042427625 */ /* 0x000fc800078e0241 */
[----:B------:R-:W-:-:S05]  /*0610*/  IMAD.WIDE R68, R68, R65, c[0x0][0x180] ;  /* 0x0000600044447625 */ /* 0x000fca00078e0241 */
[----:B------:R-:W5:Y:S04]  /*0620*/  LDG.E.64 R56, [R68.64+0x8] ;  /* 0x0000080644387981 */ /* 0x000f68000c1e1b00 */
[----:B------:R-:W5:Y:S01]  /*0630*/  LDG.E.64 R60, [R68.64+0x10] ;  /* 0x00001006443c7981 */ /* 0x000f62000c1e1b00 */
[----:B--2---:R-:W-:-:S04]  /*0640*/  IMAD.WIDE R6, R10, R65, c[0x0][0x178] ;  /* 0x00005e000a067625 */ /* 0x004fc800078e0241 */
[-C--:B---3--:R-:W-:Y:S02]  /*0650*/  IMAD.WIDE R10, R12, R65.reuse, c[0x0][0x178] ;  /* 0x00005e000c0a7625 */ /* 0x088fe400078e0241 */
[----:B------:R-:W2:Y:S02]  /*0660*/  LDG.E.64 R6, [R6.64] ;  /* 0x0000000606067981 */ /* 0x000ea4000c1e1b00 */
[-C--:B----4-:R-:W-:Y:S02]  /*0670*/  IMAD.WIDE R14, R14, R65.reuse, c[0x0][0x178] ;  /* 0x00005e000e0e7625 */ /* 0x090fe400078e0241 */
[----:B------:R-:W3:Y:S02]  /*0680*/  LDG.E.64 R10, [R10.64] ;  /* 0x000000060a0a7981 */ /* 0x000ee4000c1e1b00 */
[-C--:B-----5:R-:W-:Y:S02]  /*0690*/  IMAD.WIDE R18, R18, R65.reuse, c[0x0][0x178] ;  /* 0x00005e0012127625 */ /* 0x0a0fe400078e0241 */
[----:B------:R0:W4:Y:S04]  /*06a0*/  LDG.E.64 R12, [R34.64+0x10] ;  /* 0x00001006220c7981 */ /* 0x000128000c1e1b00 */
[----:B------:R-:W4:Y:S01]  /*06b0*/  LDG.E.64 R14, [R14.64] ;  /* 0x000000060e0e7981 */ /* 0x000f22000c1e1b00 */
[----:B------:R-:W-:-:S03]  /*06c0*/  IMAD.WIDE R22, R22, R65, c[0x0][0x178] ;  /* 0x00005e0016167625 */ /* 0x000fc600078e0241 */
[----:B------:R-:W5:Y:S01]  /*06d0*/  LDG.E.64 R18, [R18.64] ;  /* 0x0000000612127981 */ /* 0x000f62000c1e1b00 */
[----:B------:R-:W-:-:S03]  /*06e0*/  IMAD.WIDE R26, R26, R65, c[0x0][0x178] ;  /* 0x00005e001a1a7625 */ /* 0x000fc600078e0241 */
[----:B------:R-:W5:Y:S01]  /*06f0*/  LDG.E.64 R22, [R22.64] ;  /* 0x0000000616167981 */ /* 0x000f62000c1e1b00 */
[----:B------:R-:W-:-:S03]  /*0700*/  IMAD.WIDE R30, R30, R65, c[0x0][0x178] ;  /* 0x00005e001e1e7625 */ /* 0x000fc600078e0241 */
[----:B------:R-:W5:Y:S01]  /*0710*/  LDG.E.64 R26, [R26.64] ;  /* 0x000000061a1a7981 */ /* 0x000f62000c1e1b00 */
[----:B0-----:R-:W-:-:S03]  /*0720*/  IMAD.WIDE R34, R32, R65, c[0x0][0x178] ;  /* 0x00005e0020227625 */ /* 0x001fc600078e0241 */
[----:B------:R-:W5:Y:S01]  /*0730*/  LDG.E.64 R30, [R30.64] ;  /* 0x000000061e1e7981 */ /* 0x000f62000c1e1b00 */
[----:B------:R-:W-:-:S03]  /*0740*/  IMAD.WIDE R38, R36, R65, c[0x0][0x178] ;  /* 0x00005e0024267625 */ /* 0x000fc600078e0241 */
[----:B------:R1:W5:Y:S04]  /*0750*/  LDG.E.64 R32, [R48.64+0x18] ;  /* 0x0000180630207981 */ /* 0x000368000c1e1b00 */
[----:B------:R-:W5:Y:S01]  /*0760*/  LDG.E.64 R34, [R34.64] ;  /* 0x0000000622227981 */ /* 0x000f62000c1e1b00 */
[----:B------:R-:W-:-:S03]  /*0770*/  IMAD.WIDE R42, R40, R65, c[0x0][0x178] ;  /* 0x00005e00282a7625 */ /* 0x000fc600078e0241 */
[----:B------:R0:W5:Y:S04]  /*0780*/  LDG.E.64 R36, [R66.64] ;  /* 0x0000000642247981 */ /* 0x000168000c1e1b00 */
[----:B------:R-:W5:Y:S01]  /*0790*/  LDG.E.64 R38, [R38.64] ;  /* 0x0000000626267981 */ /* 0x000f62000c1e1b00 */
[----:B------:R-:W-:-:S03]  /*07a0*/  IMAD.WIDE R46, R44, R65, c[0x0][0x178] ;  /* 0x00005e002c2e7625 */ /* 0x000fc600078e0241 */
[----:B------:R0:W5:Y:S04]  /*07b0*/  LDG.E.64 R40, [R66.64+0x8] ;  /* 0x0000080642287981 */ /* 0x000168000c1e1b00 */
[----:B------:R-:W5:Y:S01]  /*07c0*/  LDG.E.64 R42, [R42.64] ;  /* 0x000000062a2a7981 */ /* 0x000f62000c1e1b00 */
[----:B------:R-:W-:-:S03]  /*07d0*/  IMAD.WIDE R50, R50, R65, c[0x0][0x178] ;  /* 0x00005e0032327625 */ /* 0x000fc600078e0241 */
[----:B------:R0:W5:Y:S04]  /*07e0*/  LDG.E.64 R44, [R66.64+0x10] ;  /* 0x00001006422c7981 */ /* 0x000168000c1e1b00 */
[----:B------:R-:W5:Y:S01]  /*07f0*/  LDG.E.64 R46, [R46.64] ;  /* 0x000000062e2e7981 */ /* 0x000f62000c1e1b00 */
[----:B------:R-:W-:-:S03]  /*0800*/  IMAD.WIDE R54, R52, R65, c[0x0][0x178] ;  /* 0x00005e0034367625 */ /* 0x000fc600078e0241 */
[----:B-1----:R0:W5:Y:S04]  /*0810*/  LDG.E.64 R48, [R66.64+0x18] ;  /* 0x0000180642307981 */ /* 0x002168000c1e1b00 */
[----:B------:R-:W5:Y:S01]  /*0820*/  LDG.E.64 R50, [R50.64] ;  /* 0x0000000632327981 */ /* 0x000f62000c1e1b00 */
[----:B------:R-:W-:-:S03]  /*0830*/  IMAD.WIDE R58, R58, R65, c[0x0][0x178] ;  /* 0x00005e003a3a7625 */ /* 0x000fc600078e0241 */
[----:B------:R-:W5:Y:S04]  /*0840*/  LDG.E.64 R52, [R68.64] ;  /* 0x0000000644347981 */ /* 0x000f68000c1e1b00 */
[----:B------:R-:W5:Y:S01]  /*0850*/  LDG.E.64 R54, [R54.64] ;  /* 0x0000000636367981 */ /* 0x000f62000c1e1b00 */
[----:B------:R-:W-:-:S03]  /*0860*/  IMAD.WIDE R62, R62, R65, c[0x0][0x178] ;  /* 0x00005e003e3e7625 */ /* 0x000fc600078e0241 */
[----:B------:R-:W5:Y:S01]  /*0870*/  LDG.E.64 R58, [R58.64] ;  /* 0x000000063a3a7981 */ /* 0x000f62000c1e1b00 */
[----:B------:R-:W-:-:S03]  /*0880*/  IMAD.WIDE R64, R64, R65, c[0x0][0x178] ;  /* 0x00005e0040407625 */ /* 0x000fc600078e0241 */
[----:B------:R-:W5:Y:S04]  /*0890*/  LDG.E.64 R62, [R62.64] ;  /* 0x000000063e3e7981 */ /* 0x000f68000c1e1b00 */
[----:B0-----:R-:W5:Y:S04]  /*08a0*/  LDG.E.64 R66, [R68.64+0x18] ;  /* 0x0000180644427981 */ /* 0x001f68000c1e1b00 */
[----:B------:R-:W5:Y:S01]  /*08b0*/  LDG.E.64 R64, [R64.64] ;  /* 0x0000000640407981 */ /* 0x000f62000c1e1b00 */
[----:B------:R-:W-:-:S04]  /*08c0*/  IADD3 R72, R72, -0x10, RZ ;  /* 0xfffffff048487810 */ /* 0x000fc80007ffe0ff */
[----:B------:R-:W-:Y:S02]  /*08d0*/  ISETP.GT.AND P2, PT, R72, 0xc, PT ;  /* 0x0000000c4800780c */ /* 0x000fe40003f44270 */
[----:B------:R-:W-:Y:S01]  /*08e0*/  IADD3 R73, R73, 0x10, RZ ;  /* 0x0000001049497810 */ /* 0x000fe20007ffe0ff */
[----:B--2---:R-:W3:-:S06]  /*08f0*/  DFMA R4, R4, R6, R2 ;  /* 0x000000060404722b */ /* 0x004ecc0000000002 */
[----:B---3--:R-:W4:-:S06]  /*0900*/  DFMA R4, R8, R10, R4 ;  /* 0x0000000a0804722b */ /* 0x008f0c0000000004 */
[----:B----4-:R-:W5:-:S06]  /*0910*/  DFMA R4, R12, R14, R4 ;  /* 0x0000000e0c04722b */ /* 0x010f4c0000000004 */
[----:B-----5:R-:W0:-:S06]  /*0920*/  DFMA R4, R16, R18, R4 ;  /* 0x000000121004722b */ /* 0x020e0c0000000004 */
[----:B0-----:R-:W0:-:S06]  /*0930*/  DFMA R4, R20, R22, R4 ;  /* 0x000000161404722b */ /* 0x001e0c0000000004 */
        /* <DEDUP_REMOVED lines=10> */
[----:B0-----:R0:W1:Y:S01]  /*09e0*/  DFMA R2, R66, R64, R4 ;  /* 0x000000404202722b */ /* 0x0010620000000004 */
[----:B------:R-:W-:Y:S05]  /*09f0*/  @P2 BRA `(.L_x_58) ;  /* 0xfffff9e000002947 */ /* 0x000fea000383ffff */
.L_x_57:
[----:B------:R-:W-:-:S13]  /*0a00*/  ISETP.GT.AND P2, PT, R72, 0x4, PT ;  /* 0x000000044800780c */ /* 0x000fda0003f44270 */
[----:B------:R-:W-:Y:S05]  /*0a10*/  @!P2 BRA `(.L_x_59) ;  /* 0x000003300000a947 */ /* 0x000fea0003800000 */
[----:B------:R-:W-:Y:S02]  /*0a20*/  IADD3 R16, R73, -0x3, RZ ;  /* 0xfffffffd49107810 */ /* 0x000fe40007ffe0ff */
[----:B------:R-:W-:-:S05]  /*0a30*/  MOV R19, 0x4 ;  /* 0x0000000400137802 */ /* 0x000fca0000000f00 */
        /* <DEDUP_REMOVED lines=8> */
[----:B------:R5:W5:Y:S04]  /*0ac0*/  LDG.E.CONSTANT R28, [R18.64+0x4] ;  /* 0x00000406121c7981 */ /* 0x000b68000c1e9900 */
[----:B------:R5:W5:Y:S04]  /*0ad0*/  LDG.E.CONSTANT R32, [R18.64+0x8] ;  /* 0x0000080612207981 */ /* 0x000b68000c1e9900 */
[----:B------:R5:W5:Y:S01]  /*0ae0*/  LDG.E.CONSTANT R36, [R18.64+0xc] ;  /* 0x00000c0612247981 */ /* 0x000b62000c1e9900 */
[----:B------:R-:W-:-:S10]  /*0af0*/  HFMA2.MMA R37, -RZ, RZ, 0, 4.76837158203125e-07 ;  /* 0x00000008ff257435 */ /* 0x000fd400000001ff */
[----:B------:R-:W-:-:S05]  /*0b00*/  IMAD.WIDE R16, R16, R37, c[0x0][0x180] ;  /* 0x0000600010107625 */ /* 0x000fca00078e0225 */
[----:B------:R1:W5:Y:S04]  /*0b10*/  LDG.E.64 R4, [R16.64] ;  /* 0x0000000610047981 */ /* 0x000368000c1e1b00 */
[----:B0-----:R1:W5:Y:S04]  /*0b20*/  LDG.E.64 R8, [R16.64+0x8] ;  /* 0x0000080610087981 */ /* 0x001368000c1e1b00 */
[----:B------:R1:W5:Y:S01]  /*0b30*/  LDG.E.64 R12, [R16.64+0x10] ;  /* 0x00001006100c7981 */ /* 0x000362000c1e1b00 */
[----:B------:R-:W-:-:S05]  /*0b40*/  IMAD.WIDE R24, R24, R37, c[0x0][0x180] ;  /* 0x0000600018187625 */ /* 0x000fca00078e0225 */
[----:B------:R-:W5:Y:S04]  /*0b50*/  LDG.E.64 R26, [R24.64] ;  /* 0x00000006181a7981 */ /* 0x000f68000c1e1b00 */
        /* <DEDUP_REMOVED lines=8> */
[----:B------:R-:W4:Y:S02]  /*0be0*/  LDG.E.64 R14, [R14.64] ;  /* 0x000000060e0e7981 */ /* 0x000f24000c1e1b00 */
[----:B------:R-:W-:-:S02]  /*0bf0*/  IMAD.WIDE R22, R22, R37, c[0x0][0x178] ;  /* 0x00005e0016167625 */ /* 0x000fc400078e0225 */
[----:B------:R1:W5:Y:S04]  /*0c00*/  LDG.E.64 R20, [R16.64+0x18] ;  /* 0x0000180610147981 */ /* 0x000368000c1e1b00 */
[----:B------:R-:W5:Y:S01]  /*0c10*/  LDG.E.64 R18, [R18.64] ;  /* 0x0000000612127981 */ /* 0x000f62000c1e1b00 */
[----:B------:R-:W-:-:S03]  /*0c20*/  IMAD.WIDE R28, R28, R37, c[0x0][0x178] ;  /* 0x00005e001c1c7625 */ /* 0x000fc600078e0225 */
[----:B------:R-:W5:Y:S01]  /*0c30*/  LDG.E.64 R22, [R22.64] ;  /* 0x0000000616167981 */ /* 0x000f62000c1e1b00 */
[----:B------:R-:W-:-:S03]  /*0c40*/  IMAD.WIDE R32, R32, R37, c[0x0][0x178] ;  /* 0x00005e0020207625 */ /* 0x000fc600078e0225 */
[----:B------:R-:W5:Y:S01]  /*0c50*/  LDG.E.64 R28, [R28.64] ;  /* 0x000000061c1c7981 */ /* 0x000f62000c1e1b00 */
[----:B-1----:R-:W-:-:S03]  /*0c60*/  IMAD.WIDE R16, R36, R37, c[0x0][0x178] ;  /* 0x00005e0024107625 */ /* 0x002fc600078e0225 */
[----:B------:R-:W5:Y:S04]  /*0c70*/  LDG.E.64 R32, [R32.64] ;  /* 0x0000000620207981 */ /* 0x000f68000c1e1b00 */
[----:B------:R-:W5:Y:S04]  /*0c80*/  LDG.E.64 R36, [R24.64+0x18] ;  /* 0x0000180618247981 */ /* 0x000f68000c1e1b00 */
[----:B------:R-:W5:Y:S01]  /*0c90*/  LDG.E.64 R16, [R16.64] ;  /* 0x0000000610107981 */ /* 0x000f62000c1e1b00 */
[----:B------:R-:W-:Y:S02]  /*0ca0*/  PLOP3.LUT P0, PT, PT, PT, PT, 0x8, 0x0 ;  /* 0x000000000000781c */ /* 0x000fe40003f0e170 */
[----:B------:R-:W-:-:S02]  /*0cb0*/  IADD3 R72, R72, -0x8, RZ ;  /* 0xfffffff848487810 */ /* 0x000fc40007ffe0ff */
        /* <DEDUP_REMOVED lines=8> */
[----:B0-----:R0:W1:-:S04]  /*0d40*/  DFMA R2, R36, R16, R4 ;  /* 0x000000102402722b */ /* 0x0010480000000004 */
.L_x_59:
[----:B------:R-:W-:-:S13]  /*0d50*/  ISETP.GT.OR P0, PT, R72, RZ, P0 ;  /* 0x000000ff4800720c */ /* 0x000fda0000704670 */
[----:B------:R-:W-:Y:S05]  /*0d60*/  @!P0 BRA `(.L_x_56) ;  /* 0x0000019000008947 */ /* 0x000fea0003800000 */
[----:B0-----:R-:W-:Y:S02]  /*0d70*/  IADD3 R8, R73, -0x3, RZ ;  /* 0xfffffffd49087810 */ /* 0x001fe40007ffe0ff */
[----:B------:R-:W-:-:S05]  /*0d80*/  MOV R5, 0x4 ;  /* 0x0000000400057802 */ /* 0x000fca0000000f00 */
[----:B------:R-:W-:-:S05]  /*0d90*/  IMAD.WIDE R4, R8, R5, c[0x0][0x170] ;  /* 0x00005c0008047625 */ /* 0x000fca00078e0205 */
[----:B------:R-:W2:Y:S04]  /*0da0*/  LDG.E.CONSTANT R6, [R4.64] ;  /* 0x0000000604067981 */ /* 0x000ea8000c1e9900 */
[----:B------:R-:W3:Y:S04]  /*0db0*/  LDG.E.CONSTANT R12, [R4.64+0x4] ;  /* 0x00000406040c7981 */ /* 0x000ee8000c1e9900 */
[----:B------:R-:W4:Y:S04]  /*0dc0*/  LDG.E.CONSTANT R16, [R4.64+0x8] ;  /* 0x0000080604107981 */ /* 0x000f28000c1e9900 */
[----:B------:R-:W5:Y:S01]  /*0dd0*/  LDG.E.CONSTANT R20, [R4.64+0xc] ;  /* 0x00000c0604147981 */ /* 0x000f62000c1e9900 */
[----:B------:R-:W-:-:S10]  /*0de0*/  HFMA2.MMA R21, -RZ, RZ, 0, 4.76837158203125e-07 ;  /* 0x00000008ff157435 */ /* 0x000fd400000001ff */
        /* <DEDUP_REMOVED lines=9> */
[----:B-----5:R-:W-:Y:S02]  /*0e80*/  IMAD.WIDE R4, R20, R21, c[0x0][0x178] ;  /* 0x00005e0014047625 */ /* 0x020fe400078e0215 */
[----:B------:R-:W4:Y:S04]  /*0e90*/  LDG.E.64 R16, [R16.64] ;  /* 0x0000000610107981 */ /* 0x000f28000c1e1b00 */
[----:B------:R-:W5:Y:S04]  /*0ea0*/  LDG.E.64 R20, [R8.64+0x18] ;  /* 0x0000180608147981 */ /* 0x000f68000c1e1b00 */
[----:B------:R-:W5:Y:S01]  /*0eb0*/  LDG.E.64 R4, [R4.64] ;  /* 0x0000000604047981 */ /* 0x000f62000c1e1b00 */
[----:B-12---:R-:W3:-:S06]  /*0ec0*/  DFMA R10, R10, R6, R2 ;  /* 0x000000060a0a722b */ /* 0x006ecc0000000002 */
[----:B---3--:R-:W4:-:S06]  /*0ed0*/  DFMA R10, R14, R12, R10 ;  /* 0x0000000c0e0a722b */ /* 0x008f0c000000000a */
[----:B----4-:R-:W5:-:S06]  /*0ee0*/  DFMA R10, R18, R16, R10 ;  /* 0x00000010120a722b */ /* 0x010f4c000000000a */
[----:B-----5:R0:W1:-:S04]  /*0ef0*/  DFMA R2, R20, R4, R10 ;  /* 0x000000041402722b */ /* 0x020048000000000a */
.L_x_56:
[----:B0-----:R-:W-:-:S04]  /*0f00*/  SHF.R.S64 R4, RZ, 0x1d, R0 ;  /* 0x0000001dff047819 */ /* 0x001fc80000001000 */
[----:B------:R-:W-:-:S04]  /*0f10*/  IADD3 R4, P0, R4, c[0x0][0x168], RZ ;  /* 0x00005a0004047a10 */ /* 0x000fc80007f1e0ff */
[----:B------:R-:W-:-:S05]  /*0f20*/  LEA.HI.X.SX32 R5, R0, c[0x0][0x16c], 0x3, P0 ;  /* 0x00005b0000057a11 */ /* 0x000fca00000f1eff */
[----:B-1----:R0:W-:Y:S04]  /*0f30*/  STG.E.64 [R4.64], R2 ;  /* 0x0000000204007986 */ /* 0x0021e8000c101b06 */
.L_x_54:
[----:B------:R-:W-:Y:S05]  /*0f40*/  BSYNC B0 ;  /* 0x0000000000007941 */ /* 0x000fea0003800000 */
.L_x_53:
[----:B------:R-:W-:Y:S01]  /*0f50*/  IADD3 R0, R0, UR4, RZ ;  /* 0x0000000400007c10 */ /* 0x000fe2000fffe0ff */
[----:B------:R-:W-:Y:S01]  /*0f60*/  @!P1 CALL.REL.NOINC `(.L_x_60) ;  /* 0x0000001000009944 */ /* 0x000fe20003c00000 */
[----:B------:R-:W-:Y:S05]  /*0f70*/  BRA `(.L_x_61) ;  /* 0xfffff16000007947 */ /* 0x000fea000383ffff */
.L_x_60:
[----:B------:R-:W-:Y:S05]  /*0f80*/  EXIT ;  /* 0x000000000000794d */ /* 0x000fea0003800000 */
.L_x_52:
[----:B------:R-:W-:Y:S02]  /*0f90*/  ULDC UR5, c[0x0][0x164] ;  /* 0x0000590000057ab9 */ /* 0x000fe40000000800 */
.L_x_62:
[----:B------:R-:W-:Y:S01]  /*0fa0*/  ISETP.GE.AND P0, PT, R0, c[0x0][0x164], PT ;  /* 0x0000590000007a0c */ /* 0x000fe20003f06270 */
[----:B------:R-:W-:-:S12]  /*0fb0*/  UIADD3 UR5, -UR4, UR5, URZ ;  /* 0x0000000504057290 */ /* 0x000fd8000fffe13f */
[----:B------:R-:W-:-:S04]  /*0fc0*/  @!P0 SHF.R.S64 R2, RZ, 0x1d, R0 ;  /* 0x0000001dff028819 */ /* 0x000fc80000001000 */
[----:B------:R-:W-:-:S04]  /*0fd0*/  @!P0 IADD3 R2, P1, R2, c[0x0][0x168], RZ ;  /* 0x00005a0002028a10 */ /* 0x000fc80007f3e0ff */
[C---:B------:R-:W-:Y:S02]  /*0fe0*/  @!P0 LEA.HI.X.SX32 R3, R0.reuse, c[0x0][0x16c], 0x3, P1 ;  /* 0x00005b0000038a11 */ /* 0x040fe400008f1eff */
[----:B------:R-:W-:-:S03]  /*0ff0*/  IADD3 R0, R0, UR4, RZ ;  /* 0x0000000400007c10 */ /* 0x000fc6000fffe0ff */
[----:B------:R0:W-:Y:S01]  /*1000*/  @!P0 STG.E.64 [R2.64], RZ ;  /* 0x000000ff02008986 */ /* 0x0001e2000c101b06 */
[----:B------:R-:W-:-:S13]  /*1010*/  ISETP.LT.AND P0, PT, RZ, UR5, PT ;  /* 0x00000005ff007c0c */ /* 0x000fda000bf01270 */
[----:B0-----:R-:W-:Y:S05]  /*1020*/  @P0 BRA `(.L_x_62) ;  /* 0xffffff7000000947 */ /* 0x001fea000383ffff */
[----:B------:R-:W-:Y:S05]  /*1030*/  EXIT ;  /* 0x000000000000794d */ /* 0x000fea0003800000 */
.L_x_63:
        /* <DEDUP_REMOVED lines=12> */
.L_x_703:


//--------------------- .text.__cuda_sm20_div_rn_f64_full --------------------------
	.section	.text.__cuda_sm20_div_rn_f64_full,"ax",@progbits
	.sectioninfo	@"SHI_REGISTERS=32"
	.align	128
.text.__cuda_sm20_div_rn_f64_full:
        .type           __cuda_sm20_div_rn_f64_full,@function
        .size           __cuda_sm20_div_rn_f64_full,(.L_x_699 - __cuda_sm20_div_rn_f64_full)
__cuda_sm20_div_rn_f64_full:
[----:B------:R-:W-:Y:S02]  /*0000*/  MOV R9, R5 ;  /* 0x0000000500097202 */ /* 0x000fe40000000f00 */
[----:B------:R-:W-:Y:S02]  /*0010*/  MOV R8, R4 ;  /* 0x0000000400087202 */ /* 0x000fe40000000f00 */
[C---:B------:R-:W-:Y:S01]  /*0020*/  FSETP.GEU.AND P0, PT, |R7|.reuse, 1.469367938527859385e-39, PT ;  /* 0x001000000700780b */ /* 0x040fe20003f0e200 */
[----:B------:R-:W-:Y:S01]  /*0030*/  IMAD.MOV.U32 R14, RZ, RZ, 0x1 ;  /* 0x00000001ff0e7424 */ /* 0x000fe200078e00ff */
[----:B------:R-:W-:Y:S01]  /*0040*/  LOP3.LUT R4, R7, 0x800fffff, RZ, 0xc0, !PT ;  /* 0x800fffff07047812 */ /* 0x000fe200078ec0ff */
[----:B------:R-:W-:Y:S01]  /*0050*/  IMAD.MOV.U32 R12, RZ, RZ, R8 ;  /* 0x000000ffff0c7224 */ /* 0x000fe200078e0008 */
[C---:B------:R-:W-:Y:S01]  /*0060*/  FSETP.GEU.AND P2, PT, |R9|.reuse, 1.469367938527859385e-39, PT ;  /* 0x001000000900780b */ /* 0x040fe20003f4e200 */
[----:B------:R-:W-:Y:S01]  /*0070*/  BSSY B0, `(.L_x_64) ;  /* 0x0000053000007945 */ /* 0x000fe20003800000 */
[----:B------:R-:W-:Y:S01]  /*0080*/  LOP3.LUT R5, R4, 0x3ff00000, RZ, 0xfc, !PT ;  /* 0x3ff0000004057812 */ /* 0x000fe200078efcff */
[----:B------:R-:W-:Y:S01]  /*0090*/  IMAD.MOV.U32 R4, RZ, RZ, R6 ;  /* 0x000000ffff047224 */ /* 0x000fe200078e0006 */
[----:B------:R-:W-:-:S02]  /*00a0*/  LOP3.LUT R0, R9, 0x7ff00000, RZ, 0xc0, !PT ;  /* 0x7ff0000009007812 */ /* 0x000fc400078ec0ff */
[----:B------:R-:W-:-:S03]  /*00b0*/  LOP3.LUT R27, R7, 0x7ff00000, RZ, 0xc0, !PT ;  /* 0x7ff00000071b7812 */ /* 0x000fc600078ec0ff */
[----:B------:R-:W0:Y:S01]  /*00c0*/  @!P0 DMUL R4, R6, 8.98846567431157953865e+307 ;  /* 0x7fe0000006048828 */ /* 0x000e220000000000 */
[C---:B------:R-:W-:Y:S01]  /*00d0*/  ISETP.GE.U32.AND P1, PT, R0.reuse, R27, PT ;  /* 0x0000001b0000720c */ /* 0x040fe20003f26070 */
[----:B------:R-:W-:Y:S02]  /*00e0*/  IMAD.MOV.U32 R26, RZ, RZ, R0 ;  /* 0x000000ffff1a7224 */ /* 0x000fe400078e0000 */
[----:B------:R-:W-:Y:S02]  /*00f0*/  @!P2 LOP3.LUT R3, R7, 0x7ff00000, RZ, 0xc0, !PT ;  /* 0x7ff000000703a812 */ /* 0x000fe400078ec0ff */
[----:B0-----:R-:W0:Y:S02]  /*0100*/  MUFU.RCP64H R15, R5 ;  /* 0x00000005000f7308 */ /* 0x001e240000001800 */
[----:B------:R-:W-:Y:S01]  /*0110*/  @!P2 ISETP.GE.U32.AND P3, PT, R0, R3, PT ;  /* 0x000000030000a20c */ /* 0x000fe20003f66070 */
[----:B------:R-:W-:Y:S01]  /*0120*/  IMAD.MOV.U32 R3, RZ, RZ, 0x1ca00000 ;  /* 0x1ca00000ff037424 */ /* 0x000fe200078e00ff */
[----:B------:R-:W-:-:S04]  /*0130*/  @!P0 LOP3.LUT R27, R5, 0x7ff00000, RZ, 0xc0, !PT ;  /* 0x7ff00000051b8812 */ /* 0x000fc800078ec0ff */
[C---:B------:R-:W-:Y:S02]  /*0140*/  @!P2 SEL R29, R3.reuse, 0x63400000, !P3 ;  /* 0x63400000031da807 */ /* 0x040fe40005800000 */
[----:B------:R-:W-:Y:S02]  /*0150*/  SEL R13, R3, 0x63400000, !P1 ;  /* 0x63400000030d7807 */ /* 0x000fe40004800000 */
[--C-:B------:R-:W-:Y:S02]  /*0160*/  @!P2 LOP3.LUT R29, R29, 0x80000000, R9.reuse, 0xf8, !PT ;  /* 0x800000001d1da812 */ /* 0x100fe400078ef809 */
[----:B------:R-:W-:Y:S01]  /*0170*/  LOP3.LUT R13, R13, 0x800fffff, R9, 0xf8, !PT ;  /* 0x800fffff0d0d7812 */ /* 0x000fe200078ef809 */
[----:B0-----:R-:W0:Y:S01]  /*0180*/  DFMA R10, R14, -R4, 1 ;  /* 0x3ff000000e0a742b */ /* 0x001e220000000804 */
[----:B------:R-:W-:-:S05]  /*0190*/  IADD3 R28, R27, -0x1, RZ ;  /* 0xffffffff1b1c7810 */ /* 0x000fca0007ffe0ff */
[----:B0-----:R0:W1:Y:S02]  /*01a0*/  DFMA R24, R10, R10, R10 ;  /* 0x0000000a0a18722b */ /* 0x001064000000000a */
[----:B0-----:R-:W-:Y:S01]  /*01b0*/  @!P2 LOP3.LUT R11, R29, 0x100000, RZ, 0xfc, !PT ;  /* 0x001000001d0ba812 */ /* 0x001fe200078efcff */
[----:B------:R-:W-:-:S03]  /*01c0*/  @!P2 IMAD.MOV.U32 R10, RZ, RZ, RZ ;  /* 0x000000ffff0aa224 */ /* 0x000fc600078e00ff */
[----:B-1----:R-:W0:-:S04]  /*01d0*/  DFMA R24, R14, R24, R14 ;  /* 0x000000180e18722b */ /* 0x002e08000000000e */
[----:B------:R-:W1:-:S04]  /*01e0*/  @!P2 DFMA R12, R12, 2, -R10 ;  /* 0x400000000c0ca82b */ /* 0x000e48000000080a */
[----:B0-----:R-:W0:-:S06]  /*01f0*/  DFMA R10, R24, -R4, 1 ;  /* 0x3ff00000180a742b */ /* 0x001e0c0000000804 */
[----:B-1----:R-:W-:Y:S01]  /*0200*/  @!P2 LOP3.LUT R26, R13, 0x7ff00000, RZ, 0xc0, !PT ;  /* 0x7ff000000d1aa812 */ /* 0x002fe200078ec0ff */
[----:B0-----:R0:W1:-:S03]  /*0210*/  DFMA R10, R24, R10, R24 ;  /* 0x0000000a180a722b */ /* 0x0010460000000018 */
[----:B0-----:R-:W-:-:S03]  /*0220*/  IADD3 R24, R26, -0x1, RZ ;  /* 0xffffffff1a187810 */ /* 0x001fc60007ffe0ff */
[----:B-1----:R-:W0:Y:S01]  /*0230*/  DMUL R14, R10, R12 ;  /* 0x0000000c0a0e7228 */ /* 0x002e220000000000 */
[----:B------:R-:W-:-:S04]  /*0240*/  ISETP.GT.U32.AND P0, PT, R24, 0x7feffffe, PT ;  /* 0x7feffffe1800780c */ /* 0x000fc80003f04070 */
[----:B------:R-:W-:Y:S01]  /*0250*/  ISETP.GT.U32.OR P0, PT, R28, 0x7feffffe, P0 ;  /* 0x7feffffe1c00780c */ /* 0x000fe20000704470 */
[----:B0-----:R-:W0:-:S06]  /*0260*/  DFMA R24, R14, -R4, R12 ;  /* 0x800000040e18722b */ /* 0x001e0c000000000c */
[----:B0-----:R0:W1:-:S06]  /*0270*/  DFMA R14, R10, R24, R14 ;  /* 0x000000180a0e722b */ /* 0x00104c000000000e */
[----:B------:R-:W-:Y:S05]  /*0280*/  @P0 BRA `(.L_x_65) ;  /* 0x000001c000000947 */ /* 0x000fea0003800000 */
[----:B01----:R-:W-:-:S04]  /*0290*/  LOP3.LUT R9, R7, 0x7ff00000, RZ, 0xc0, !PT ;  /* 0x7ff0000007097812 */ /* 0x003fc800078ec0ff */
[C---:B------:R-:W-:Y:S01]  /*02a0*/  ISETP.GE.U32.AND P0, PT, R0.reuse, R9, PT ;  /* 0x000000090000720c */ /* 0x040fe20003f06070 */
[----:B------:R-:W-:-:S03]  /*02b0*/  IMAD.IADD R8, R0, 0x1, -R9 ;  /* 0x0000000100087824 */ /* 0x000fc600078e0a09 */
[----:B------:R-:W-:Y:S02]  /*02c0*/  SEL R3, R3, 0x63400000, !P0 ;  /* 0x6340000003037807 */ /* 0x000fe40004000000 */
[----:B------:R-:W-:-:S04]  /*02d0*/  IMNMX R8, R8, -0x46a00000, !PT ;  /* 0xb960000008087817 */ /* 0x000fc80007800200 */
[----:B------:R-:W-:-:S05]  /*02e0*/  IMNMX R8, R8, 0x46a00000, PT ;  /* 0x46a0000008087817 */ /* 0x000fca0003800200 */
[----:B------:R-:W-:Y:S02]  /*02f0*/  IMAD.IADD R3, R8, 0x1, -R3 ;  /* 0x0000000108037824 */ /* 0x000fe400078e0a03 */
[----:B------:R-:W-:-:S03]  /*0300*/  IMAD.MOV.U32 R8, RZ, RZ, RZ ;  /* 0x000000ffff087224 */ /* 0x000fc600078e00ff */
[----:B------:R-:W-:-:S06]  /*0310*/  IADD3 R9, R3, 0x7fe00000, RZ ;  /* 0x7fe0000003097810 */ /* 0x000fcc0007ffe0ff */
[----:B------:R-:W0:-:S10]  /*0320*/  DMUL R10, R14, R8 ;  /* 0x000000080e0a7228 */ /* 0x000e140000000000 */
[----:B0-----:R-:W-:-:S13]  /*0330*/  FSETP.GTU.AND P0, PT, |R11|, 1.469367938527859385e-39, PT ;  /* 0x001000000b00780b */ /* 0x001fda0003f0c200 */
[----:B------:R-:W-:Y:S05]  /*0340*/  @P0 BRA `(.L_x_66) ;  /* 0x0000025000000947 */ /* 0x000fea0003800000 */
[----:B------:R-:W0:Y:S01]  /*0350*/  DFMA R4, R14, -R4, R12 ;  /* 0x800000040e04722b */ /* 0x000e22000000000c */
[----:B------:R-:W-:-:S09]  /*0360*/  IMAD.MOV.U32 R8, RZ, RZ, RZ ;  /* 0x000000ffff087224 */ /* 0x000fd200078e00ff */
[C---:B0-----:R-:W-:Y:S02]  /*0370*/  FSETP.NEU.AND P0, PT, R5.reuse, RZ, PT ;  /* 0x000000ff0500720b */ /* 0x041fe40003f0d000 */
[----:B------:R-:W-:-:S04]  /*0380*/  LOP3.LUT R7, R5, 0x80000000, R7, 0x48, !PT ;  /* 0x8000000005077812 */ /* 0x000fc800078e4807 */
[----:B------:R-:W-:-:S07]  /*0390*/  LOP3.LUT R9, R7, R9, RZ, 0xfc, !PT ;  /* 0x0000000907097212 */ /* 0x000fce00078efcff */
[----:B------:R-:W-:Y:S05]  /*03a0*/  @!P0 BRA `(.L_x_66) ;  /* 0x000001f000008947 */ /* 0x000fea0003800000 */
[----:B------:R-:W-:Y:S01]  /*03b0*/  IMAD.MOV R5, RZ, RZ, -R3 ;  /* 0x000000ffff057224 */ /* 0x000fe200078e0a03 */
[----:B------:R-:W0:Y:S01]  /*03c0*/  DMUL.RP R8, R14, R8 ;  /* 0x000000080e087228 */ /* 0x000e220000008000 */
[----:B------:R-:W-:Y:S01]  /*03d0*/  IMAD.MOV.U32 R4, RZ, RZ, RZ ;  /* 0x000000ffff047224 */ /* 0x000fe200078e00ff */
[----:B------:R-:W-:-:S05]  /*03e0*/  IADD3 R3, -R3, -0x43300000, RZ ;  /* 0xbcd0000003037810 */ /* 0x000fca0007ffe1ff */
[----:B------:R-:W1:-:S03]  /*03f0*/  DFMA R4, R10, -R4, R14 ;  /* 0x800000040a04722b */ /* 0x000e46000000000e */
[----:B0-----:R-:W-:-:S07]  /*0400*/  LOP3.LUT R7, R9, R7, RZ, 0x3c, !PT ;  /* 0x0000000709077212 */ /* 0x001fce00078e3cff */
[----:B-1----:R-:W-:-:S04]  /*0410*/  FSETP.NEU.AND P0, PT, |R5|, R3, PT ;  /* 0x000000030500720b */ /* 0x002fc80003f0d200 */
[----:B------:R-:W-:Y:S02]  /*0420*/  FSEL R10, R8, R10, !P0 ;  /* 0x0000000a080a7208 */ /* 0x000fe40004000000 */
[----:B------:R-:W-:Y:S01]  /*0430*/  FSEL R11, R7, R11, !P0 ;  /* 0x0000000b070b7208 */ /* 0x000fe20004000000 */
[----:B------:R-:W-:Y:S05]  /*0440*/  BRA `(.L_x_66) ;  /* 0x0000015000007947 */ /* 0x000fea0003800000 */
.L_x_65:
[----:B01----:R-:W0:-:S14]  /*0450*/  DSETP.NAN.AND P0, PT, R8, R8, PT ;  /* 0x000000080800722a */ /* 0x003e1c0003f08000 */
[----:B0-----:R-:W-:Y:S05]  /*0460*/  @P0 BRA `(.L_x_67) ;  /* 0x0000011000000947 */ /* 0x001fea0003800000 */
[----:B------:R-:W0:-:S14]  /*0470*/  DSETP.NAN.AND P0, PT, R6, R6, PT ;  /* 0x000000060600722a */ /* 0x000e1c0003f08000 */
[----:B0-----:R-:W-:Y:S05]  /*0480*/  @P0 BRA `(.L_x_68) ;  /* 0x000000c000000947 */ /* 0x001fea0003800000 */
[----:B------:R-:W-:Y:S01]  /*0490*/  ISETP.NE.AND P0, PT, R26, R27, PT ;  /* 0x0000001b1a00720c */ /* 0x000fe20003f05270 */
[----:B------:R-:W-:Y:S01]  /*04a0*/  IMAD.MOV.U32 R10, RZ, RZ, 0x0 ;  /* 0x00000000ff0a7424 */ /* 0x000fe200078e00ff */
[----:B------:R-:W-:-:S11]  /*04b0*/  MOV R11, 0xfff80000 ;  /* 0xfff80000000b7802 */ /* 0x000fd60000000f00 */
[----:B------:R-:W-:Y:S05]  /*04c0*/  @!P0 BRA `(.L_x_66) ;  /* 0x000000d000008947 */ /* 0x000fea0003800000 */
[----:B------:R-:W-:Y:S02]  /*04d0*/  ISETP.NE.AND P0, PT, R26, 0x7ff00000, PT ;  /* 0x7ff000001a00780c */ /* 0x000fe40003f05270 */
[----:B------:R-:W-:Y:S02]  /*04e0*/  LOP3.LUT R11, R9, 0x80000000, R7, 0x48, !PT ;  /* 0x80000000090b7812 */ /* 0x000fe400078e4807 */
[----:B------:R-:W-:-:S13]  /*04f0*/  ISETP.EQ.OR P0, PT, R27, RZ, !P0 ;  /* 0x000000ff1b00720c */ /* 0x000fda0004702670 */
[----:B------:R-:W-:Y:S01]  /*0500*/  @P0 LOP3.LUT R0, R11, 0x7ff00000, RZ, 0xfc, !PT ;  /* 0x7ff000000b000812 */ /* 0x000fe200078efcff */
[----:B------:R-:W-:Y:S02]  /*0510*/  @!P0 IMAD.MOV.U32 R10, RZ, RZ, RZ ;  /* 0x000000ffff0a8224 */ /* 0x000fe400078e00ff */
[----:B------:R-:W-:Y:S02]  /*0520*/  @P0 IMAD.MOV.U32 R10, RZ, RZ, RZ ;  /* 0x000000ffff0a0224 */ /* 0x000fe400078e00ff */
[----:B------:R-:W-:Y:S01]  /*0530*/  @P0 IMAD.MOV.U32 R11, RZ, RZ, R0 ;  /* 0x000000ffff0b0224 */ /* 0x000fe200078e0000 */
[----:B------:R-:W-:Y:S05]  /*0540*/  BRA `(.L_x_66) ;  /* 0x0000005000007947 */ /* 0x000fea0003800000 */
.L_x_68:
[----:B------:R-:W-:Y:S02]  /*0550*/  LOP3.LUT R11, R7, 0x80000, RZ, 0xfc, !PT ;  /* 0x00080000070b7812 */ /* 0x000fe400078efcff */
[----:B------:R-:W-:Y:S01]  /*0560*/  MOV R10, R6 ;  /* 0x00000006000a7202 */ /* 0x000fe20000000f00 */
[----:B------:R-:W-:Y:S05]  /*0570*/  BRA `(.L_x_66) ;  /* 0x0000002000007947 */ /* 0x000fea0003800000 */
.L_x_67:
[----:B------:R-:W-:Y:S02]  /*0580*/  LOP3.LUT R11, R9, 0x80000, RZ, 0xfc, !PT ;  /* 0x00080000090b7812 */ /* 0x000fe400078efcff */
[----:B------:R-:W-:-:S02]  /*0590*/  MOV R10, R8 ;  /* 0x00000008000a7202 */ /* 0x000fc40000000f00 */
.L_x_66:
[----:B------:R-:W-:Y:S05]  /*05a0*/  BSYNC B0 ;  /* 0x0000000000007941 */ /* 0x000fea0003800000 */
.L_x_64:
[----:B------:R-:W-:Y:S02]  /*05b0*/  MOV R4, R10 ;  /* 0x0000000a00047202 */ /* 0x000fe40000000f00 */
[----:B------:R-:W-:Y:S01]  /*05c0*/  MOV R5, R11 ;  /* 0x0000000b00057202 */ /* 0x000fe20000000f00 */
[----:B------:R-:W-:Y:S06]  /*05d0*/  RET.ABS.NODEC R20 0x0 ;  /* 0x0000000014007950 */ /* 0x000fec0003e00000 */
.L_x_69:
        /* <DEDUP_REMOVED lines=10> */
.L_x_699:


//--------------------- .text.__cuda_sm20_dblrcp_rn_slowpath_v3 --------------------------
	.section	.text.__cuda_sm20_dblrcp_rn_slowpath_v3,"ax",@progbits
	.sectioninfo	@"SHI_REGISTERS=24"
	.align	128
.text.__cuda_sm20_dblrcp_rn_slowpath_v3:
        .type           __cuda_sm20_dblrcp_rn_slowpath_v3,@function
        .size           __cuda_sm20_dblrcp_rn_slowpath_v3,(.L_x_700 - __cuda_sm20_dblrcp_rn_slowpath_v3)
__cuda_sm20_dblrcp_rn_slowpath_v3:
[----:B------:R-:W-:Y:S02]  /*0000*/  MOV R9, R5 ;  /* 0x0000000500097202 */ /* 0x000fe40000000f00 */
[----:B------:R-:W-:-:S06]  /*0010*/  MOV R8, R4 ;  /* 0x0000000400087202 */ /* 0x000fcc0000000f00 */
[----:B------:R-:W0:Y:S01]  /*0020*/  DSETP.GTU.AND P0, PT, |R8|, +INF , PT ;  /* 0x7ff000000800742a */ /* 0x000e220003f0c200 */
[----:B------:R-:W-:-:S13]  /*0030*/  BSSY B0, `(.L_x_70) ;  /* 0x0000022000007945 */ /* 0x000fda0003800000 */
[----:B0-----:R-:W-:Y:S05]  /*0040*/  @P0 BRA `(.L_x_71) ;  /* 0x000001e000000947 */ /* 0x001fea0003800000 */
[----:B------:R-:W-:-:S04]  /*0050*/  LOP3.LUT R3, R9, 0x7fffffff, RZ, 0xc0, !PT ;  /* 0x7fffffff09037812 */ /* 0x000fc800078ec0ff */
[----:B------:R-:W-:-:S04]  /*0060*/  IADD3 R0, R3, -0x1, RZ ;  /* 0xffffffff03007810 */ /* 0x000fc80007ffe0ff */
[----:B------:R-:W-:-:S13]  /*0070*/  ISETP.GE.U32.AND P0, PT, R0, 0x7fefffff, PT ;  /* 0x7fefffff0000780c */ /* 0x000fda0003f06070 */
[----:B------:R-:W-:Y:S01]  /*0080*/  @P0 LOP3.LUT R5, R9, 0x7ff00000, RZ, 0x3c, !PT ;  /* 0x7ff0000009050812 */ /* 0x000fe200078e3cff */
[----:B------:R-:W-:Y:S01]  /*0090*/  @P0 IMAD.MOV.U32 R4, RZ, RZ, RZ ;  /* 0x000000ffff040224 */ /* 0x000fe200078e00ff */
[----:B------:R-:W-:Y:S05]  /*00a0*/  @P0 BRA `(.L_x_72) ;  /* 0x000001a000000947 */ /* 0x000fea0003800000 */
[----:B------:R-:W-:-:S13]  /*00b0*/  ISETP.GE.U32.AND P0, PT, R3, 0x1000001, PT ;  /* 0x010000010300780c */ /* 0x000fda0003f06070 */
[----:B------:R-:W-:Y:S05]  /*00c0*/  @!P0 BRA `(.L_x_73) ;  /* 0x000000d000008947 */ /* 0x000fea0003800000 */
[----:B------:R-:W-:Y:S02]  /*00d0*/  IADD3 R11, R9, -0x3fe00000, RZ ;  /* 0xc0200000090b7810 */ /* 0x000fe40007ffe0ff */
[----:B------:R-:W-:Y:S02]  /*00e0*/  MOV R10, R8 ;  /* 0x00000008000a7202 */ /* 0x000fe40000000f00 */
[----:B------:R-:W0:Y:S04]  /*00f0*/  MUFU.RCP64H R7, R11 ;  /* 0x0000000b00077308 */ /* 0x000e280000001800 */
[----:B0-----:R-:W0:-:S06]  /*0100*/  DFMA R4, -R10, R6, 1 ;  /* 0x3ff000000a04742b */ /* 0x001e0c0000000106 */
[----:B0-----:R-:W0:-:S06]  /*0110*/  DFMA R4, R4, R4, R4 ;  /* 0x000000040404722b */ /* 0x001e0c0000000004 */
[----:B0-----:R-:W0:-:S06]  /*0120*/  DFMA R4, R6, R4, R6 ;  /* 0x000000040604722b */ /* 0x001e0c0000000006 */
[----:B0-----:R-:W0:-:S06]  /*0130*/  DFMA R6, -R10, R4, 1 ;  /* 0x3ff000000a06742b */ /* 0x001e0c0000000104 */
[----:B0-----:R-:W0:-:S06]  /*0140*/  DFMA R6, R4, R6, R4 ;  /* 0x000000060406722b */ /* 0x001e0c0000000004 */
[----:B0-----:R-:W0:-:S06]  /*0150*/  DMUL R6, R6, 2.2250738585072013831e-308 ;  /* 0x0010000006067828 */ /* 0x001e0c0000000000 */
[----:B0-----:R-:W0:-:S06]  /*0160*/  DFMA R8, -R8, R6, 1 ;  /* 0x3ff000000808742b */ /* 0x001e0c0000000106 */
[----:B0-----:R-:W0:-:S06]  /*0170*/  DFMA R4, R8, R8, R8 ;  /* 0x000000080804722b */ /* 0x001e0c0000000008 */
[----:B0-----:R0:W1:Y:S01]  /*0180*/  DFMA R4, R6, R4, R6 ;  /* 0x000000040604722b */ /* 0x0010620000000006 */
[----:B------:R-:W-:Y:S05]  /*0190*/  BRA `(.L_x_72) ;  /* 0x000000b000007947 */ /* 0x000fea0003800000 */
.L_x_73:
[----:B------:R-:W0:-:S06]  /*01a0*/  DMUL R8, R8, 8.11296384146066816958e+31 ;  /* 0x4690000008087828 */ /* 0x000e0c0000000000 */
[----:B0-----:R-:W0:Y:S02]  /*01b0*/  MUFU.RCP64H R7, R9 ;  /* 0x0000000900077308 */ /* 0x001e240000001800 */
[----:B0-----:R-:W0:-:S06]  /*01c0*/  DFMA R4, -R8, R6, 1 ;  /* 0x3ff000000804742b */ /* 0x001e0c0000000106 */
[----:B0-----:R-:W0:-:S06]  /*01d0*/  DFMA R4, R4, R4, R4 ;  /* 0x000000040404722b */ /* 0x001e0c0000000004 */
[----:B0-----:R-:W0:-:S06]  /*01e0*/  DFMA R4, R6, R4, R6 ;  /* 0x000000040604722b */ /* 0x001e0c0000000006 */
[----:B0-----:R-:W0:-:S06]  /*01f0*/  DFMA R6, -R8, R4, 1 ;  /* 0x3ff000000806742b */ /* 0x001e0c0000000104 */
[----:B0-----:R-:W0:-:S06]  /*0200*/  DFMA R4, R4, R6, R4 ;  /* 0x000000060404722b */ /* 0x001e0c0000000004 */
[----:B0-----:R-:W0:Y:S01]  /*0210*/  DMUL R4, R4, 8.11296384146066816958e+31 ;  /* 0x4690000004047828 */ /* 0x001e220000000000 */
[----:B------:R-:W-:Y:S05]  /*0220*/  BRA `(.L_x_72) ;  /* 0x0000002000007947 */ /* 0x000fea0003800000 */
.L_x_71:
[----:B------:R-:W-:Y:S02]  /*0230*/  LOP3.LUT R5, R9, 0x80000, RZ, 0xfc, !PT ;  /* 0x0008000009057812 */ /* 0x000fe400078efcff */
[----:B------:R-:W-:Y:S02]  /*0240*/  MOV R4, R8 ;  /* 0x0000000800047202 */ /* 0x000fe40000000f00 */
.L_x_72:
[----:B------:R-:W-:Y:S05]  /*0250*/  BSYNC B0 ;  /* 0x0000000000007941 */ /* 0x000fea0003800000 */
.L_x_70:
[----:B01----:R-:W-:Y:S05]  /*0260*/  RET.ABS.NODEC R20 0x0 ;  /* 0x0000000014007950 */ /* 0x003fea0003e00000 */
.L_x_74:
        /* <DEDUP_REMOVED lines=9> */
.L_x_700:


//--------------------- .text._28header_files_timple_solver_c_update_boundary_pressure_vectorised_2d_668_gpu --------------------------
	.section	.text._28header_files_timple_solver_c_update_boundary_pressure_vectorised_2d_668_gpu,"ax",@progbits
	.sectioninfo	@"SHI_REGISTERS=90"
	.align	128
        .global         _28header_files_timple_solver_c_update_boundary_pressure_vectorised_2d_668_gpu
        .type           _28header_files_timple_solver_c_update_boundary_pressure_vectorised_2d_668_gpu,@function
        .size           _28header_files_timple_solver_c_update_boundary_pressure_vectorised_2d_668_gpu,(.L_x_704 - _28header_files_timple_solver_c_update_boundary_pressure_vectorised_2d_668_gpu)
        .other          _28header_files_timple_solver_c_update_boundary_pressure_vectorised_2d_668_gpu,@"STO_CUDA_ENTRY STV_DEFAULT"
_28header_files_timple_solver_c_update_boundary_pressure_vectorised_2d_668_gpu:
.text._28header_files_timple_solver_c_update_boundary_pressure_vectorised_2d_668_gpu:
[----:B------:R-:W-:Y:S02]  /*0000*/  MOV R1, c[0x0][0x28] ;  /* 0x00000a0000017a02 */ /* 0x000fe40000000f00 */
[----:B------:R-:W-:Y:S01]  /*0010*/  IMAD.MOV.U32 R32, RZ, RZ, c[0x0][0x160] ;  /* 0x00005800ff207624 */ /* 0x000fe200078e00ff */
[----:B------:R-:W-:Y:S01]  /*0020*/  MOV R33, c[0x0][0x164] ;  /* 0x0000590000217a02 */ /* 0x000fe20000000f00 */
[----:B------:R-:W-:-:S04]  /*0030*/  ULDC.64 UR36, c[0x0][0x118] ;  /* 0x0000460000247ab9 */ /* 0x000fc80000000a00 */
[----:B------:R-:W2:Y:S02]  /*0040*/  LDG.E.CONSTANT R32, [R32.64+0xfc] ;  /* 0x0000fc2420207981 */ /* 0x000ea4000c1e9900 */
[----:B--2---:R-:W-:-:S13]  /*0050*/  ISETP.GE.AND P0, PT, R32, 0x1, PT ;  /* 0x000000012000780c */ /* 0x004fda0003f06270 */
[----:B------:R-:W-:Y:S05]  /*0060*/  @!P0 EXIT ;  /* 0x000000000000894d */ /* 0x000fea0003800000 */
[----:B------:R-:W0:Y:S01]  /*0070*/  S2R R23, SR_CTAID.X ;  /* 0x0000000000177919 */ /* 0x000e220000002500 */
[----:B------:R-:W-:Y:S01]  /*0080*/  ULDC.64 UR4, c[0x0][0x160] ;  /* 0x0000580000047ab9 */ /* 0x000fe20000000a00 */
[----:B------:R-:W-:Y:S01]  /*0090*/  MOV R22, R32 ;  /* 0x0000002000167202 */ /* 0x000fe20000000f00 */
[----:B------:R-:W-:Y:S01]  /*00a0*/  UIADD3 UR4, UP0, UR4, 0xfc, URZ ;  /* 0x000000fc04047890 */ /* 0x000fe2000ff1e03f */
[----:B------:R-:W0:Y:S01]  /*00b0*/  S2R R0, SR_TID.X ;  /* 0x0000000000007919 */ /* 0x000e220000002100 */
[----:B------:R-:W-:Y:S02]  /*00c0*/  ULDC UR38, c[0x0][0xc] ;  /* 0x0000030000267ab9 */ /* 0x000fe40000000800 */
[----:B------:R-:W-:Y:S02]  /*00d0*/  UIADD3.X UR5, URZ, UR5, URZ, UP0, !UPT ;  /* 0x000000053f057290 */ /* 0x000fe400087fe43f */
[----:B------:R-:W-:Y:S01]  /*00e0*/  MOV R16, UR4 ;  /* 0x0000000400107c02 */ /* 0x000fe20008000f00 */
[----:B------:R-:W-:-:S03]  /*00f0*/  USHF.L.U32 UR38, UR38, 0x7, URZ ;  /* 0x0000000726267899 */ /* 0x000fc6000800063f */
[----:B------:R-:W-:Y:S01]  /*0100*/  MOV R17, UR5 ;  /* 0x0000000500117c02 */ /* 0x000fe20008000f00 */
[----:B0-----:R-:W-:-:S05]  /*0110*/  IMAD R23, R23, 0x80, R0 ;  /* 0x0000008017177824 */ /* 0x001fca00078e0200 */
.L_x_89:
[----:B------:R-:W-:Y:S01]  /*0120*/  ISETP.GT.AND P0, PT, R32, R23, PT ;  /* 0x000000172000720c */ /* 0x000fe20003f04270 */
[----:B------:R-:W-:Y:S01]  /*0130*/  BSSY B7, `(.L_x_75) ;  /* 0x0000186000077945 */ /* 0x000fe20003800000 */
[----:B------:R-:W-:-:S04]  /*0140*/  IADD3 R22, R22, -UR38, RZ ;  /* 0x8000002616167c10 */ /* 0x000fc8000fffe0ff */
[----:B------:R-:W-:-:S04]  /*0150*/  ISETP.GT.AND P1, PT, R22, RZ, PT ;  /* 0x000000ff1600720c */ /* 0x000fc80003f24270 */
[----:B------:R-:W-:-:S03]  /*0160*/  P2R R33, PR, RZ, 0x2 ;  /* 0x00000002ff217803 */ /* 0x000fc60000000000 */
[----:B0-----:R-:W-:Y:S05]  /*0170*/  @!P0 BRA `(.L_x_76) ;  /* 0x0000181000008947 */ /* 0x001fea0003800000 */
[----:B------:R-:W2:Y:S02]  /*0180*/  LDG.E.64.CONSTANT R2, [R16.64+0x64] ;  /* 0x0000642410027981 */ /* 0x000ea4000c1e9b00 */
[----:B--2---:R-:W-:-:S04]  /*0190*/  IADD3 R2, P0, R2, R23, RZ ;  /* 0x0000001702027210 */ /* 0x004fc80007f1e0ff */
[----:B------:R-:W-:-:S05]  /*01a0*/  LEA.HI.X.SX32 R3, R23, R3, 0x1, P0 ;  /* 0x0000000317037211 */ /* 0x000fca00000f0eff */
[----:B------:R-:W2:Y:S02]  /*01b0*/  LDG.E.U8 R2, [R2.64] ;  /* 0x0000002402027981 */ /* 0x000ea4000c1e1100 */
[----:B--2---:R-:W-:-:S13]  /*01c0*/  ISETP.NE.AND P0, PT, R2, RZ, PT ;  /* 0x000000ff0200720c */ /* 0x004fda0003f05270 */
[----:B------:R-:W-:Y:S05]  /*01d0*/  @!P0 BRA `(.L_x_76) ;  /* 0x000017b000008947 */ /* 0x000fea0003800000 */
[----:B------:R-:W2:Y:S01]  /*01e0*/  LDG.E.U16.CONSTANT R0, [R16.64+0x1e] ;  /* 0x00001e2410007981 */ /* 0x000ea2000c1e9500 */
[----:B------:R-:W-:Y:S02]  /*01f0*/  UMOV UR6, 0x1 ;  /* 0x0000000100067882 */ /* 0x000fe40000000000 */
[----:B------:R-:W-:Y:S02]  /*0200*/  ULDC.64 UR4, c[0x2][0x0] ;  /* 0x0080000000047ab9 */ /* 0x000fe40000000a00 */
[----:B------:R-:W-:Y:S02]  /*0210*/  ULDC.64 UR8, c[0x0][0x170] ;  /* 0x00005c0000087ab9 */ /* 0x000fe40000000a00 */
[----:B------:R-:W-:Y:S02]  /*0220*/  UIMAD.WIDE.U32 UR4, UR6, UR8, UR4 ;  /* 0x00000008060472a5 */ /* 0x000fe4000f8e0004 */
[----:B------:R-:W-:-:S04]  /*0230*/  UIMAD UR6, UR6, UR9, URZ ;  /* 0x00000009060672a4 */ /* 0x000fc8000f8e023f */
[----:B------:R-:W-:Y:S01]  /*0240*/  UIADD3 UR6, UR5, UR6, URZ ;  /* 0x0000000605067290 */ /* 0x000fe2000fffe03f */
[----:B------:R-:W-:Y:S01]  /*0250*/  MOV R19, UR5 ;  /* 0x0000000500137c02 */ /* 0x000fe20008000f00 */
[----:B------:R-:W-:-:S04]  /*0260*/  IMAD.U32 R18, RZ, RZ, UR4 ;  /* 0x00000004ff127e24 */ /* 0x000fc8000f8e00ff */
[----:B------:R-:W-:Y:S01]  /*0270*/  IMAD.U32 R19, RZ, RZ, UR6 ;  /* 0x00000006ff137e24 */ /* 0x000fe2000f8e00ff */
[----:B--2---:R-:W-:-:S04]  /*0280*/  PRMT R84, R0, 0x9910, RZ ;  /* 0x0000991000547816 */ /* 0x004fc800000000ff */
[----:B------:R-:W-:-:S13]  /*0290*/  ISETP.GE.AND P0, PT, R84, 0x1, PT ;  /* 0x000000015400780c */ /* 0x000fda0003f06270 */
[----:B------:R-:W-:Y:S05]  /*02a0*/  @!P0 BRA `(.L_x_77) ;  /* 0x00000d8000008947 */ /* 0x000fea0003800000 */
[----:B------:R-:W2:Y:S04]  /*02b0*/  LDG.E.64.CONSTANT R6, [R18.64+0x8] ;  /* 0x0000082412067981 */ /* 0x000ea8000c1e9b00 */
[----:B------:R-:W3:Y:S01]  /*02c0*/  LDG.E.64.CONSTANT R2, [R18.64] ;  /* 0x0000002412027981 */ /* 0x000ee2000c1e9b00 */
[--C-:B------:R-:W-:Y:S02]  /*02d0*/  SHF.R.S64 R21, RZ, 0x1d, R23.reuse ;  /* 0x0000001dff157819 */ /* 0x100fe40000001017 */
[----:B------:R-:W-:Y:S01]  /*02e0*/  SHF.R.S32.HI R9, RZ, 0x1d, R23 ;  /* 0x0000001dff097819 */ /* 0x000fe20000011417 */
[----:B------:R0:W5:Y:S04]  /*02f0*/  LDG.E.64.CONSTANT R4, [R16.64+0x8c] ;  /* 0x00008c2410047981 */ /* 0x000168000c1e9b00 */
[----:B------:R0:W5:Y:S04]  /*0300*/  LDG.E.64.CONSTANT R10, [R18.64+-0x20] ;  /* 0xffffe024120a7981 */ /* 0x000168000c1e9b00 */
[----:B------:R0:W5:Y:S04]  /*0310*/  LDG.E.64.CONSTANT R12, [R16.64+0xac] ;  /* 0x0000ac24100c7981 */ /* 0x000168000c1e9b00 */
[----:B------:R0:W5:Y:S01]  /*0320*/  LDG.E.64.CONSTANT R14, [R18.64+-0x18] ;  /* 0xffffe824120e7981 */ /* 0x000162000c1e9b00 */
[----:B--2---:R-:W-:-:S02]  /*0330*/  IADD3 R24, P1, R6, R21, RZ ;  /* 0x0000001506187210 */ /* 0x004fc40007f3e0ff */
[----:B---3--:R-:W-:-:S03]  /*0340*/  IADD3 R20, P0, R2, R21, RZ ;  /* 0x0000001502147210 */ /* 0x008fc60007f1e0ff */
[--C-:B------:R-:W-:Y:S02]  /*0350*/  IMAD.X R25, R7, 0x1, R9.reuse, P1 ;  /* 0x0000000107197824 */ /* 0x100fe400008e0609 */
[----:B------:R0:W5:Y:S01]  /*0360*/  LDG.E.64.CONSTANT R6, [R16.64+0xbc] ;  /* 0x0000bc2410067981 */ /* 0x000162000c1e9b00 */
[----:B------:R-:W-:-:S03]  /*0370*/  IMAD.X R21, R3, 0x1, R9, P0 ;  /* 0x0000000103157824 */ /* 0x000fc600000e0609 */
[----:B------:R0:W5:Y:S04]  /*0380*/  LDG.E.64.CONSTANT R8, [R16.64+0xa4] ;  /* 0x0000a42410087981 */ /* 0x000168000c1e9b00 */
[----:B------:R-:W5:Y:S04]  /*0390*/  LDG.E.64 R20, [R20.64] ;  /* 0x0000002414147981 */ /* 0x000f68000c1e1b00 */
[----:B------:R-:W5:Y:S01]  /*03a0*/  LDG.E.64 R24, [R24.64] ;  /* 0x0000002418187981 */ /* 0x000f62000c1e1b00 */
[----:B------:R-:W-:Y:S01]  /*03b0*/  LOP3.LUT P0, RZ, R84, 0x3, RZ, 0xc0, !PT ;  /* 0x0000000354ff7812 */ /* 0x000fe2000780c0ff */
[----:B------:R-:W-:Y:S01]  /*03c0*/  IMAD R53, R23, c[0x0][0x178], RZ ;  /* 0x00005e0017357a24 */ /* 0x000fe200078e02ff */
[----:B------:R-:W-:Y:S01]  /*03d0*/  CS2R R64, SRZ ;  /* 0x0000000000407805 */ /* 0x000fe2000001ff00 */
[----:B------:R-:W-:Y:S01]  /*03e0*/  IMAD.MOV.U32 R0, RZ, RZ, R84 ;  /* 0x000000ffff007224 */ /* 0x000fe200078e0054 */
[----:B------:R-:W-:-:S09]  /*03f0*/  CS2R R36, SRZ ;  /* 0x0000000000247805 */ /* 0x000fd2000001ff00 */
[----:B------:R-:W-:Y:S05]  /*0400*/  @!P0 BRA `(.L_x_78) ;  /* 0x0000056000008947 */ /* 0x000fea0003800000 */
[----:B0----5:R-:W-:-:S05]  /*0410*/  IMAD.WIDE R26, R53, 0x4, R4 ;  /* 0x00000004351a7825 */ /* 0x021fca00078e0204 */
[----:B------:R-:W2:Y:S01]  /*0420*/  LDG.E R37, [R26.64] ;  /* 0x000000241a257981 */ /* 0x000ea2000c1e1900 */
[----:B------:R-:W-:-:S04]  /*0430*/  IMAD.WIDE R28, R53, 0x8, R6 ;  /* 0x00000008351c7825 */ /* 0x000fc800078e0206 */
[C---:B------:R-:W-:Y:S01]  /*0440*/  IMAD.WIDE R30, R53.reuse, 0x8, R8 ;  /* 0x00000008351e7825 */ /* 0x040fe200078e0208 */
[----:B------:R-:W3:Y:S04]  /*0450*/  LDG.E.64 R38, [R28.64] ;  /* 0x000000241c267981 */ /* 0x000ee8000c1e1b00 */
[----:B------:R-:W4:Y:S01]  /*0460*/  LDG.E.64 R44, [R30.64] ;  /* 0x000000241e2c7981 */ /* 0x000f22000c1e1b00 */
[----:B------:R-:W-:-:S05]  /*0470*/  IMAD.WIDE R34, R53, 0x8, R12 ;  /* 0x0000000835227825 */ /* 0x000fca00078e020c */
[----:B------:R-:W3:Y:S01]  /*0480*/  LDG.E.64 R46, [R34.64] ;  /* 0x00000024222e7981 */ /* 0x000ee2000c1e1b00 */
[----:B--2---:R-:W-:-:S04]  /*0490*/  IMAD.WIDE R48, R37, 0x8, R14 ;  /* 0x0000000825307825 */ /* 0x004fc800078e020e */
[C---:B------:R-:W-:Y:S02]  /*04a0*/  IMAD.WIDE R40, R37.reuse, 0x8, R10 ;  /* 0x0000000825287825 */ /* 0x040fe400078e020a */
[----:B------:R-:W2:Y:S04]  /*04b0*/  LDG.E.64 R48, [R48.64] ;  /* 0x0000002430307981 */ /* 0x000ea8000c1e1b00 */
[----:B------:R-:W4:Y:S01]  /*04c0*/  LDG.E.64 R40, [R40.64] ;  /* 0x0000002428287981 */ /* 0x000f22000c1e1b00 */
[----:B------:R-:W-:-:S06]  /*04d0*/  IMAD.WIDE R36, R37, 0x8, R2 ;  /* 0x0000000825247825 */ /* 0x000fcc00078e0202 */
[----:B------:R-:W4:Y:S01]  /*04e0*/  LDG.E.64 R36, [R36.64] ;  /* 0x0000002424247981 */ /* 0x000f22000c1e1b00 */
[----:B---3--:R-:W-:Y:S01]  /*04f0*/  DMUL R38, R38, c[0x0][0x180] ;  /* 0x0000600026267a28 */ /* 0x008fe20000000000 */
[----:B------:R-:W-:-:S04]  /*0500*/  LOP3.LUT R54, R84, 0x3, RZ, 0xc0, !PT ;  /* 0x0000000354367812 */ /* 0x000fc800078ec0ff */
[----:B------:R-:W-:Y:S02]  /*0510*/  ISETP.NE.AND P0, PT, R54, 0x1, PT ;  /* 0x000000013600780c */ /* 0x000fe40003f05270 */
[----:B------:R-:W-:Y:S02]  /*0520*/  IADD3 R53, R53, 0x1, RZ ;  /* 0x0000000135357810 */ /* 0x000fe40007ffe0ff */
[----:B------:R-:W-:Y:S01]  /*0530*/  IADD3 R0, R84, -0x1, RZ ;  /* 0xffffffff54007810 */ /* 0x000fe20007ffe0ff */
[----:B--2---:R-:W0:-:S04]  /*0540*/  DMUL R50, R20, R48 ;  /* 0x0000003014327228 */ /* 0x004e080000000000 */
[----:B----4-:R-:W1:-:S04]  /*0550*/  DMUL R42, R20, R40 ;  /* 0x00000028142a7228 */ /* 0x010e480000000000 */
[----:B0-----:R-:W0:-:S04]  /*0560*/  DMUL R50, R44, R50 ;  /* 0x000000322c327228 */ /* 0x001e080000000000 */
[----:B-1----:R-:W1:-:S04]  /*0570*/  DMUL R42, R42, R44 ;  /* 0x0000002c2a2a7228 */ /* 0x002e480000000000 */
[----:B0-----:R-:W-:-:S04]  /*0580*/  DFMA R50, R38, R48, -R50 ;  /* 0x000000302632722b */ /* 0x001fc80000000832 */
[----:B-1----:R-:W-:-:S04]  /*0590*/  DFMA R42, R38, R36, -R42 ;  /* 0x00000024262a722b */ /* 0x002fc8000000082a */
[----:B------:R-:W0:-:S04]  /*05a0*/  DMUL R40, R24, R40 ;  /* 0x0000002818287228 */ /* 0x000e080000000000 */
[----:B------:R-:W1:-:S04]  /*05b0*/  DMUL R48, R24, R48 ;  /* 0x0000003018307228 */ /* 0x000e480000000000 */
[----:B0-----:R-:W0:-:S04]  /*05c0*/  DFMA R40, R40, -R46, R42 ;  /* 0x8000002e2828722b */ /* 0x001e08000000002a */
[----:B-1----:R-:W1:-:S04]  /*05d0*/  DFMA R48, -R46, R48, R50 ;  /* 0x000000302e30722b */ /* 0x002e480000000132 */
[----:B0-----:R0:W2:-:S04]  /*05e0*/  DADD R64, RZ, R40 ;  /* 0x00000000ff407229 */ /* 0x0010880000000028 */
[----:B-1----:R0:W1:Y:S01]  /*05f0*/  DADD R36, RZ, R48 ;  /* 0x00000000ff247229 */ /* 0x0020620000000030 */
[----:B------:R-:W-:Y:S05]  /*0600*/  @!P0 BRA `(.L_x_78) ;  /* 0x0000036000008947 */ /* 0x000fea0003800000 */
[----:B--2---:R-:W2:Y:S04]  /*0610*/  LDG.E R39, [R26.64+0x4] ;  /* 0x000004241a277981 */ /* 0x004ea8000c1e1900 */
[----:B0-----:R-:W3:Y:S04]  /*0620*/  LDG.E.64 R40, [R28.64+0x8] ;  /* 0x000008241c287981 */ /* 0x001ee8000c1e1b00 */
[----:B------:R-:W4:Y:S04]  /*0630*/  LDG.E.64 R46, [R30.64+0x8] ;  /* 0x000008241e2e7981 */ /* 0x000f28000c1e1b00 */
[----:B------:R-:W5:Y:S01]  /*0640*/  LDG.E.64 R48, [R34.64+0x8] ;  /* 0x0000082422307981 */ /* 0x000f62000c1e1b00 */
[----:B--2---:R-:W-:-:S04]  /*0650*/  IMAD.WIDE R50, R39, 0x8, R14 ;  /* 0x0000000827327825 */ /* 0x004fc800078e020e */
[C---:B------:R-:W-:Y:S02]  /*0660*/  IMAD.WIDE R42, R39.reuse, 0x8, R10 ;  /* 0x00000008272a7825 */ /* 0x040fe400078e020a */
[----:B------:R-:W2:Y:S04]  /*0670*/  LDG.E.64 R50, [R50.64] ;  /* 0x0000002432327981 */ /* 0x000ea8000c1e1b00 */
[----:B------:R-:W4:Y:S01]  /*0680*/  LDG.E.64 R42, [R42.64] ;  /* 0x000000242a2a7981 */ /* 0x000f22000c1e1b00 */
[----:B------:R-:W-:-:S06]  /*0690*/  IMAD.WIDE R38, R39, 0x8, R2 ;  /* 0x0000000827267825 */ /* 0x000fcc00078e0202 */
[----:B------:R-:W5:Y:S01]  /*06a0*/  LDG.E.64 R38, [R38.64] ;  /* 0x0000002426267981 */ /* 0x000f62000c1e1b00 */
[----:B---3--:R-:W-:Y:S01]  /*06b0*/  DMUL R40, R40, c[0x0][0x180] ;  /* 0x0000600028287a28 */ /* 0x008fe20000000000 */
[----:B------:R-:W-:Y:S02]  /*06c0*/  ISETP.NE.AND P0, PT, R54, 0x2, PT ;  /* 0x000000023600780c */ /* 0x000fe40003f05270 */
[----:B------:R-:W-:Y:S01]  /*06d0*/  IADD3 R0, R84, -0x2, RZ ;  /* 0xfffffffe54007810 */ /* 0x000fe20007ffe0ff */
[----:B--2---:R-:W0:-:S04]  /*06e0*/  DMUL R52, R20, R50 ;  /* 0x0000003214347228 */ /* 0x004e080000000000 */
[----:B----4-:R-:W2:-:S04]  /*06f0*/  DMUL R44, R20, R42 ;  /* 0x0000002a142c7228 */ /* 0x010e880000000000 */
[----:B0-----:R-:W0:-:S04]  /*0700*/  DMUL R52, R46, R52 ;  /* 0x000000342e347228 */ /* 0x001e080000000000 */
[----:B--2---:R-:W5:-:S04]  /*0710*/  DMUL R44, R44, R46 ;  /* 0x0000002e2c2c7228 */ /* 0x004f480000000000 */
[----:B0-----:R-:W-:-:S04]  /*0720*/  DFMA R52, R40, R50, -R52 ;  /* 0x000000322834722b */ /* 0x001fc80000000834 */
[----:B-----5:R0:W-:-:S04]  /*0730*/  DFMA R44, R40, R38, -R44 ;  /* 0x00000026282c722b */ /* 0x0201c8000000082c */
[----:B------:R-:W2:-:S04]  /*0740*/  DMUL R42, R24, R42 ;  /* 0x0000002a182a7228 */ /* 0x000e880000000000 */
[----:B------:R-:W3:Y:S01]  /*0750*/  DMUL R50, R24, R50 ;  /* 0x0000003218327228 */ /* 0x000ee20000000000 */
[----:B0-----:R-:W-:-:S03]  /*0760*/  MOV R38, 0x2 ;  /* 0x0000000200267802 */ /* 0x001fc60000000f00 */
[----:B--2---:R-:W0:-:S04]  /*0770*/  DFMA R42, R42, -R48, R44 ;  /* 0x800000302a2a722b */ /* 0x004e08000000002c */
[----:B---3--:R2:W3:Y:S02]  /*0780*/  DFMA R50, -R48, R50, R52 ;  /* 0x000000323032722b */ /* 0x0084e40000000134 */
[----:B--2---:R-:W-:Y:S02]  /*0790*/  IMAD R53, R23, c[0x0][0x178], R38 ;  /* 0x00005e0017357a24 */ /* 0x004fe400078e0226 */
[----:B0-----:R0:W2:-:S04]  /*07a0*/  DADD R64, R64, R42 ;  /* 0x0000000040407229 */ /* 0x001088000000002a */
[----:B-1-3--:R0:W1:Y:S01]  /*07b0*/  DADD R36, R36, R50 ;  /* 0x0000000024247229 */ /* 0x00a0620000000032 */
[----:B------:R-:W-:Y:S05]  /*07c0*/  @!P0 BRA `(.L_x_78) ;  /* 0x000001a000008947 */ /* 0x000fea0003800000 */
[----:B--2---:R-:W2:Y:S04]  /*07d0*/  LDG.E R27, [R26.64+0x8] ;  /* 0x000008241a1b7981 */ /* 0x004ea8000c1e1900 */
[----:B------:R-:W3:Y:S04]  /*07e0*/  LDG.E.64 R28, [R28.64+0x10] ;  /* 0x000010241c1c7981 */ /* 0x000ee8000c1e1b00 */
        /* <DEDUP_REMOVED lines=9> */
[----:B------:R-:W-:-:S03]  /*0880*/  IADD3 R0, R84, -0x3, RZ ;  /* 0xfffffffd54007810 */ /* 0x000fc60007ffe0ff */
[----:B--2---:R-:W2:-:S04]  /*0890*/  DMUL R46, R20, R44 ;  /* 0x0000002c142e7228 */ /* 0x004e880000000000 */
[----:B0---4-:R-:W0:-:S04]  /*08a0*/  DMUL R42, R20, R40 ;  /* 0x00000028142a7228 */ /* 0x011e080000000000 */
[----:B--2---:R-:W2:-:S04]  /*08b0*/  DMUL R46, R30, R46 ;  /* 0x0000002e1e2e7228 */ /* 0x004e880000000000 */
[----:B0-----:R-:W5:-:S04]  /*08c0*/  DMUL R42, R42, R30 ;  /* 0x0000001e2a2a7228 */ /* 0x001f480000000000 */
[----:B--2---:R-:W-:-:S04]  /*08d0*/  DFMA R46, R26, R44, -R46 ;  /* 0x0000002c1a2e722b */ /* 0x004fc8000000082e */
[----:B-----5:R0:W-:-:S04]  /*08e0*/  DFMA R42, R26, R38, -R42 ;  /* 0x000000261a2a722b */ /* 0x0201c8000000082a */
[----:B------:R-:W2:-:S04]  /*08f0*/  DMUL R40, R24, R40 ;  /* 0x0000002818287228 */ /* 0x000e880000000000 */
[----:B------:R-:W3:Y:S01]  /*0900*/  DMUL R44, R24, R44 ;  /* 0x0000002c182c7228 */ /* 0x000ee20000000000 */
[----:B0-----:R-:W-:-:S03]  /*0910*/  MOV R26, c[0x0][0x178] ;  /* 0x00005e00001a7a02 */ /* 0x001fc60000000f00 */
[----:B--2---:R-:W0:-:S04]  /*0920*/  DFMA R40, R40, -R34, R42 ;  /* 0x800000222828722b */ /* 0x004e08000000002a */
[----:B---3--:R-:W2:Y:S01]  /*0930*/  DFMA R44, -R34, R44, R46 ;  /* 0x0000002c222c722b */ /* 0x008ea2000000012e */
[----:B------:R-:W-:-:S03]  /*0940*/  IMAD R53, R23, R26, 0x3 ;  /* 0x0000000317357424 */ /* 0x000fc600078e021a */
[----:B0-----:R0:W3:-:S04]  /*0950*/  DADD R64, R64, R40 ;  /* 0x0000000040407229 */ /* 0x0010c80000000028 */
[----:B-12---:R0:W1:-:S04]  /*0960*/  DADD R36, R36, R44 ;  /* 0x0000000024247229 */ /* 0x006048000000002c */
.L_x_78:
[----:B0-23--:R-:W-:-:S04]  /*0970*/  IADD3 R26, R84, -0x1, RZ ;  /* 0xffffffff541a7810 */ /* 0x00dfc80007ffe0ff */
[----:B------:R-:W-:-:S13]  /*0980*/  ISETP.GE.U32.AND P0, PT, R26, 0x3, PT ;  /* 0x000000031a00780c */ /* 0x000fda0003f06070 */
[----:B------:R-:W-:Y:S05]  /*0990*/  @!P0 BRA `(.L_x_79) ;  /* 0x000006b000008947 */ /* 0x000fea0003800000 */
[----:B------:R-:W-:Y:S01]  /*09a0*/  BSSY B0, `(.L_x_80) ;  /* 0x0000067000007945 */ /* 0x000fe20003800000 */
[----:B------:R-:W-:-:S04]  /*09b0*/  IADD3 R85, R53, 0x3, RZ ;  /* 0x0000000335557810 */ /* 0x000fc80007ffe0ff */
.L_x_81:
[----:B------:R-:W-:-:S05]  /*09c0*/  IADD3 R87, R85, -0x3, RZ ;  /* 0xfffffffd55577810 */ /* 0x000fca0007ffe0ff */
[----:B0----5:R-:W-:-:S05]  /*09d0*/  IMAD.WIDE R26, R87, 0x4, R4 ;  /* 0x00000004571a7825 */ /* 0x021fca00078e0204 */
[----:B------:R-:W2:Y:S04]  /*09e0*/  LDG.E R77, [R26.64] ;  /* 0x000000241a4d7981 */ /* 0x000ea8000c1e1900 */
[----:B------:R-:W3:Y:S04]  /*09f0*/  LDG.E R55, [R26.64+0x4] ;  /* 0x000004241a377981 */ /* 0x000ee8000c1e1900 */
[----:B------:R-:W4:Y:S04]  /*0a00*/  LDG.E R31, [R26.64+0x8] ;  /* 0x000008241a1f7981 */ /* 0x000f28000c1e1900 */
[----:B------:R-:W3:Y:S01]  /*0a10*/  LDG.E R35, [R26.64+0xc] ;  /* 0x00000c241a237981 */ /* 0x000ee2000c1e1900 */
[----:B------:R-:W-:-:S04]  /*0a20*/  IMAD.WIDE R28, R87, 0x8, R6 ;  /* 0x00000008571c7825 */ /* 0x000fc800078e0206 */
[C---:B------:R-:W-:Y:S01]  /*0a30*/  IMAD.WIDE R40, R87.reuse, 0x8, R8 ;  /* 0x0000000857287825 */ /* 0x040fe200078e0208 */
[----:B------:R0:W4:Y:S04]  /*0a40*/  LDG.E.64 R82, [R28.64] ;  /* 0x000000241c527981 */ /* 0x000128000c1e1b00 */
[----:B-1----:R1:W4:Y:S01]  /*0a50*/  LDG.E.64 R78, [R40.64] ;  /* 0x00000024284e7981 */ /* 0x002322000c1e1b00 */
[----:B------:R-:W-:-:S03]  /*0a60*/  IMAD.WIDE R86, R87, 0x8, R12 ;  /* 0x0000000857567825 */ /* 0x000fc600078e020c */
[----:B------:R0:W4:Y:S04]  /*0a70*/  LDG.E.64 R68, [R28.64+0x8] ;  /* 0x000008241c447981 */ /* 0x000128000c1e1b00 */
[----:B------:R-:W4:Y:S04]  /*0a80*/  LDG.E.64 R72, [R86.64] ;  /* 0x0000002456487981 */ /* 0x000f28000c1e1b00 */
[----:B------:R1:W4:Y:S04]  /*0a90*/  LDG.E.64 R52, [R40.64+0x8] ;  /* 0x0000082428347981 */ /* 0x000328000c1e1b00 */
[----:B------:R0:W4:Y:S04]  /*0aa0*/  LDG.E.64 R48, [R28.64+0x10] ;  /* 0x000010241c307981 */ /* 0x000128000c1e1b00 */
[----:B------:R1:W4:Y:S04]  /*0ab0*/  LDG.E.64 R46, [R40.64+0x10] ;  /* 0x00001024282e7981 */ /* 0x000328000c1e1b00 */
[----:B------:R-:W4:Y:S04]  /*0ac0*/  LDG.E.64 R44, [R86.64+0x10] ;  /* 0x00001024562c7981 */ /* 0x000f28000c1e1b00 */
[----:B0-----:R-:W4:Y:S04]  /*0ad0*/  LDG.E.64 R28, [R28.64+0x18] ;  /* 0x000018241c1c7981 */ /* 0x001f28000c1e1b00 */
[----:B-1----:R-:W4:Y:S04]  /*0ae0*/  LDG.E.64 R40, [R40.64+0x18] ;  /* 0x0000182428287981 */ /* 0x002f28000c1e1b00 */
[----:B------:R-:W4:Y:S01]  /*0af0*/  LDG.E.64 R56, [R86.64+0x8] ;  /* 0x0000082456387981 */ /* 0x000f22000c1e1b00 */
[----:B--2---:R-:W-:-:S04]  /*0b00*/  IMAD.WIDE R74, R77, 0x8, R10 ;  /* 0x000000084d4a7825 */ /* 0x004fc800078e020a */
[C---:B------:R-:W-:Y:S02]  /*0b10*/  IMAD.WIDE R62, R77.reuse, 0x8, R14 ;  /* 0x000000084d3e7825 */ /* 0x040fe400078e020e */
[----:B------:R-:W2:Y:S04]  /*0b20*/  LDG.E.64 R74, [R74.64] ;  /* 0x000000244a4a7981 */ /* 0x000ea8000c1e1b00 */
[----:B------:R-:W2:Y:S01]  /*0b30*/  LDG.E.64 R62, [R62.64] ;  /* 0x000000243e3e7981 */ /* 0x000ea2000c1e1b00 */
[----:B------:R-:W-:-:S04]  /*0b40*/  IMAD.WIDE R76, R77, 0x8, R2 ;  /* 0x000000084d4c7825 */ /* 0x000fc800078e0202 */
[C---:B---3--:R-:W-:Y:S02]  /*0b50*/  IMAD.WIDE R50, R55.reuse, 0x8, R10 ;  /* 0x0000000837327825 */ /* 0x048fe400078e020a */
[----:B------:R-:W3:Y:S02]  /*0b60*/  LDG.E.64 R76, [R76.64] ;  /* 0x000000244c4c7981 */ /* 0x000ee4000c1e1b00 */
[C---:B------:R-:W-:Y:S02]  /*0b70*/  IMAD.WIDE R70, R55.reuse, 0x8, R2 ;  /* 0x0000000837467825 */ /* 0x040fe400078e0202 */
[----:B------:R-:W3:Y:S02]  /*0b80*/  LDG.E.64 R50, [R50.64] ;  /* 0x0000002432327981 */ /* 0x000ee4000c1e1b00 */
[----:B------:R-:W-:Y:S02]  /*0b90*/  IMAD.WIDE R54, R55, 0x8, R14 ;  /* 0x0000000837367825 */ /* 0x000fe400078e020e */
[----:B------:R-:W3:Y:S02]  /*0ba0*/  LDG.E.64 R70, [R70.64] ;  /* 0x0000002446467981 */ /* 0x000ee4000c1e1b00 */
[----:B----4-:R-:W-:-:S02]  /*0bb0*/  IMAD.WIDE R58, R31, 0x8, R10 ;  /* 0x000000081f3a7825 */ /* 0x010fc400078e020a */
[----:B------:R-:W4:Y:S02]  /*0bc0*/  LDG.E.64 R54, [R54.64] ;  /* 0x0000002436367981 */ /* 0x000f24000c1e1b00 */
[C---:B------:R-:W-:Y:S02]  /*0bd0*/  IMAD.WIDE R60, R31.reuse, 0x8, R2 ;  /* 0x000000081f3c7825 */ /* 0x040fe400078e0202 */
[----:B------:R-:W4:Y:S02]  /*0be0*/  LDG.E.64 R58, [R58.64] ;  /* 0x000000243a3a7981 */ /* 0x000f24000c1e1b00 */
[--C-:B------:R-:W-:Y:S02]  /*0bf0*/  IMAD.WIDE R30, R31, 0x8, R14.reuse ;  /* 0x000000081f1e7825 */ /* 0x100fe400078e020e */
[----:B------:R-:W4:Y:S04]  /*0c00*/  LDG.E.64 R60, [R60.64] ;  /* 0x000000243c3c7981 */ /* 0x000f28000c1e1b00 */
[----:B------:R-:W4:Y:S01]  /*0c10*/  LDG.E.64 R30, [R30.64] ;  /* 0x000000241e1e7981 */ /* 0x000f22000c1e1b00 */
[----:B------:R-:W-:-:S04]  /*0c20*/  IMAD.WIDE R38, R35, 0x8, R14 ;  /* 0x0000000823267825 */ /* 0x000fc800078e020e */
[C---:B------:R-:W-:Y:S02]  /*0c30*/  IMAD.WIDE R26, R35.reuse, 0x8, R10 ;  /* 0x00000008231a7825 */ /* 0x040fe400078e020a */
[----:B------:R-:W4:Y:S04]  /*0c40*/  LDG.E.64 R38, [R38.64] ;  /* 0x0000002426267981 */ /* 0x000f28000c1e1b00 */
[----:B------:R-:W4:Y:S01]  /*0c50*/  LDG.E.64 R26, [R26.64] ;  /* 0x000000241a1a7981 */ /* 0x000f22000c1e1b00 */
[----:B------:R-:W-:-:S03]  /*0c60*/  IMAD.WIDE R42, R35, 0x8, R2 ;  /* 0x00000008232a7825 */ /* 0x000fc600078e0202 */
[----:B------:R-:W4:Y:S04]  /*0c70*/  LDG.E.64 R34, [R86.64+0x18] ;  /* 0x0000182456227981 */ /* 0x000f28000c1e1b00 */
[----:B------:R-:W4:Y:S01]  /*0c80*/  LDG.E.64 R42, [R42.64] ;  /* 0x000000242a2a7981 */ /* 0x000f22000c1e1b00 */
[----:B------:R-:W-:-:S04]  /*0c90*/  DMUL R82, R82, c[0x0][0x180] ;  /* 0x0000600052527a28 */ /* 0x000fc80000000000 */
[----:B------:R-:W-:-:S04]  /*0ca0*/  DMUL R68, R68, c[0x0][0x180] ;  /* 0x0000600044447a28 */ /* 0x000fc80000000000 */
[----:B------:R-:W-:Y:S01]  /*0cb0*/  DMUL R48, R48, c[0x0][0x180] ;  /* 0x0000600030307a28 */ /* 0x000fe20000000000 */
[----:B------:R-:W-:-:S03]  /*0cc0*/  IADD3 R0, R0, -0x4, RZ ;  /* 0xfffffffc00007810 */ /* 0x000fc60007ffe0ff */
[----:B------:R-:W-:Y:S01]  /*0cd0*/  DMUL R28, R28, c[0x0][0x180] ;  /* 0x000060001c1c7a28 */ /* 0x000fe20000000000 */
[----:B------:R-:W-:Y:S02]  /*0ce0*/  ISETP.GT.AND P0, PT, R0, RZ, PT ;  /* 0x000000ff0000720c */ /* 0x000fe40003f04270 */
[----:B------:R-:W-:Y:S01]  /*0cf0*/  IADD3 R85, R85, 0x4, RZ ;  /* 0x0000000455557810 */ /* 0x000fe20007ffe0ff */
[----:B--2---:R-:W0:-:S04]  /*0d00*/  DMUL R80, R20, R74 ;  /* 0x0000004a14507228 */ /* 0x004e080000000000 */
[----:B------:R-:W1:-:S04]  /*0d10*/  DMUL R66, R20, R62 ;  /* 0x0000003e14427228 */ /* 0x000e480000000000 */
[----:B0-----:R-:W3:-:S04]  /*0d20*/  DMUL R80, R80, R78 ;  /* 0x0000004e50507228 */ /* 0x001ec80000000000 */
[----:B-1----:R-:W0:-:S04]  /*0d30*/  DMUL R66, R78, R66 ;  /* 0x000000424e427228 */ /* 0x002e080000000000 */
[----:B---3--:R-:W-:-:S04]  /*0d40*/  DFMA R76, R82, R76, -R80 ;  /* 0x0000004c524c722b */ /* 0x008fc80000000850 */
[----:B0-----:R-:W-:-:S04]  /*0d50*/  DFMA R82, R82, R62, -R66 ;  /* 0x0000003e5252722b */ /* 0x001fc80000000842 */
[----:B------:R-:W0:-:S04]  /*0d60*/  DMUL R62, R24, R62 ;  /* 0x0000003e183e7228 */ /* 0x000e080000000000 */
[----:B------:R-:W1:-:S04]  /*0d70*/  DMUL R66, R20, R50 ;  /* 0x0000003214427228 */ /* 0x000e480000000000 */
[----:B0-----:R-:W0:-:S04]  /*0d80*/  DFMA R62, -R72, R62, R82 ;  /* 0x0000003e483e722b */ /* 0x001e080000000152 */
[----:B------:R-:W2:-:S04]  /*0d90*/  DMUL R74, R24, R74 ;  /* 0x0000004a184a7228 */ /* 0x000e880000000000 */
[----:B-1----:R-:W1:-:S04]  /*0da0*/  DMUL R66, R66, R52 ;  /* 0x0000003442427228 */ /* 0x002e480000000000 */
[----:B0-----:R-:W-:-:S04]  /*0db0*/  DADD R36, R62, R36 ;  /* 0x000000003e247229 */ /* 0x001fc80000000024 */
[----:B----4-:R-:W0:-:S04]  /*0dc0*/  DMUL R62, R20, R54 ;  /* 0x00000036143e7228 */ /* 0x010e080000000000 */
[----:B--2---:R-:W2:-:S04]  /*0dd0*/  DFMA R74, R74, -R72, R76 ;  /* 0x800000484a4a722b */ /* 0x004e88000000004c */
[----:B-1----:R-:W-:-:S04]  /*0de0*/  DFMA R66, R68, R70, -R66 ;  /* 0x000000464442722b */ /* 0x002fc80000000842 */
[----:B------:R-:W-:-:S04]  /*0df0*/  DMUL R70, R24, R50 ;  /* 0x0000003218467228 */ /* 0x000fc80000000000 */
[----:B0-----:R-:W-:-:S04]  /*0e00*/  DMUL R62, R52, R62 ;  /* 0x0000003e343e7228 */ /* 0x001fc80000000000 */
[----:B--2---:R-:W-:-:S04]  /*0e10*/  DADD R50, R74, R64 ;  /* 0x000000004a327229 */ /* 0x004fc80000000040 */
[----:B------:R-:W0:-:S04]  /*0e20*/  DMUL R52, R20, R30 ;  /* 0x0000001e14347228 */ /* 0x000e080000000000 */
[----:B------:R-:W1:-:S04]  /*0e30*/  DMUL R64, R20, R58 ;  /* 0x0000003a14407228 */ /* 0x000e480000000000 */
[----:B0-----:R-:W0:-:S04]  /*0e40*/  DMUL R52, R46, R52 ;  /* 0x000000342e347228 */ /* 0x001e080000000000 */
[----:B-1----:R-:W1:-:S04]  /*0e50*/  DMUL R64, R64, R46 ;  /* 0x0000002e40407228 */ /* 0x002e480000000000 */
[----:B0-----:R-:W-:-:S04]  /*0e60*/  DFMA R52, R48, R30, -R52 ;  /* 0x0000001e3034722b */ /* 0x001fc80000000834 */
[----:B-1----:R-:W-:-:S04]  /*0e70*/  DFMA R60, R48, R60, -R64 ;  /* 0x0000003c303c722b */ /* 0x002fc80000000840 */
[----:B------:R-:W0:-:S04]  /*0e80*/  DMUL R58, R24, R58 ;  /* 0x0000003a183a7228 */ /* 0x000e080000000000 */
[----:B------:R-:W1:-:S04]  /*0e90*/  DMUL R30, R24, R30 ;  /* 0x0000001e181e7228 */ /* 0x000e480000000000 */
[----:B------:R-:W-:-:S04]  /*0ea0*/  DFMA R62, R68, R54, -R62 ;  /* 0x00000036443e722b */ /* 0x000fc8000000083e */
[----:B0-----:R-:W-:-:S04]  /*0eb0*/  DFMA R58, R58, -R44, R60 ;  /* 0x8000002c3a3a722b */ /* 0x001fc8000000003c */
[----:B-1----:R-:W-:-:S04]  /*0ec0*/  DFMA R30, -R44, R30, R52 ;  /* 0x0000001e2c1e722b */ /* 0x002fc80000000134 */
[----:B------:R-:W0:-:S04]  /*0ed0*/  DMUL R46, R20, R38 ;  /* 0x00000026142e7228 */ /* 0x000e080000000000 */
[----:B------:R-:W1:-:S04]  /*0ee0*/  DMUL R54, R24, R54 ;  /* 0x0000003618367228 */ /* 0x000e480000000000 */
[----:B------:R-:W2:-:S04]  /*0ef0*/  DMUL R44, R20, R26 ;  /* 0x0000001a142c7228 */ /* 0x000e880000000000 */
[----:B0-----:R-:W0:-:S04]  /*0f00*/  DMUL R46, R40, R46 ;  /* 0x0000002e282e7228 */ /* 0x001e080000000000 */
[----:B------:R-:W3:-:S04]  /*0f10*/  DFMA R66, R70, -R56, R66 ;  /* 0x800000384642722b */ /* 0x000ec80000000042 */
[----:B-1----:R-:W1:-:S04]  /*0f20*/  DFMA R54, -R56, R54, R62 ;  /* 0x000000363836722b */ /* 0x002e48000000013e */
[----:B--2---:R-:W2:-:S04]  /*0f30*/  DMUL R44, R44, R40 ;  /* 0x000000282c2c7228 */ /* 0x004e880000000000 */
[----:B0-----:R-:W-:-:S04]  /*0f40*/  DFMA R46, R28, R38, -R46 ;  /* 0x000000261c2e722b */ /* 0x001fc8000000082e */
[----:B---3--:R-:W0:-:S04]  /*0f50*/  DADD R50, R50, R66 ;  /* 0x0000000032327229 */ /* 0x008e080000000042 */
[----:B-1----:R-:W1:-:S04]  /*0f60*/  DADD R36, R36, R54 ;  /* 0x0000000024247229 */ /* 0x002e480000000036 */
[----:B--2---:R-:W-:-:S04]  /*0f70*/  DFMA R42, R28, R42, -R44 ;  /* 0x0000002a1c2a722b */ /* 0x004fc8000000082c */
[----:B------:R-:W2:-:S04]  /*0f80*/  DMUL R26, R24, R26 ;  /* 0x0000001a181a7228 */ /* 0x000e880000000000 */
[----:B------:R-:W3:-:S04]  /*0f90*/  DMUL R38, R24, R38 ;  /* 0x0000002618267228 */ /* 0x000ec80000000000 */
[----:B0-----:R-:W-:-:S04]  /*0fa0*/  DADD R50, R50, R58 ;  /* 0x0000000032327229 */ /* 0x001fc8000000003a */
[----:B-1----:R-:W-:-:S04]  /*0fb0*/  DADD R36, R36, R30 ;  /* 0x0000000024247229 */ /* 0x002fc8000000001e */
[----:B--2---:R-:W0:-:S04]  /*0fc0*/  DFMA R26, R26, -R34, R42 ;  /* 0x800000221a1a722b */ /* 0x004e08000000002a */
[----:B---3--:R-:W1:-:S04]  /*0fd0*/  DFMA R38, -R34, R38, R46 ;  /* 0x000000262226722b */ /* 0x008e48000000012e */
[----:B0-----:R0:W2:-:S04]  /*0fe0*/  DADD R64, R50, R26 ;  /* 0x0000000032407229 */ /* 0x001088000000001a */
[----:B-1----:R0:W1:Y:S01]  /*0ff0*/  DADD R36, R36, R38 ;  /* 0x0000000024247229 */ /* 0x0020620000000026 */
[----:B--2---:R-:W-:Y:S05]  /*1000*/  @P0 BRA `(.L_x_81) ;  /* 0xfffff9b000000947 */ /* 0x004fea000383ffff */
[----:B------:R-:W-:Y:S05]  /*1010*/  BSYNC B0 ;  /* 0x0000000000007941 */ /* 0x000fea0003800000 */
.L_x_80:
[----:B------:R-:W-:Y:S05]  /*1020*/  BRA `(.L_x_79) ;  /* 0x0000002000007947 */ /* 0x000fea0003800000 */
.L_x_77:
[----:B------:R-:W-:Y:S01]  /*1030*/  CS2R R64, SRZ ;  /* 0x0000000000407805 */ /* 0x000fe2000001ff00 */
[----:B------:R-:W-:Y:S02]  /*1040*/  CS2R R36, SRZ ;  /* 0x0000000000247805 */ /* 0x000fe4000001ff00 */
.L_x_79:
[----:B------:R-:W2:Y:S04]  /*1050*/  LDG.E.64.CONSTANT R2, [R16.64+0x4c] ;  /* 0x00004c2410027981 */ /* 0x000ea8000c1e9b00 */
[----:B-----5:R-:W3:Y:S01]  /*1060*/  LDG.E.64.CONSTANT R4, [R16.64+0x54] ;  /* 0x0000542410047981 */ /* 0x020ee2000c1e9b00 */
[--C-:B------:R-:W-:Y:S02]  /*1070*/  SHF.R.S64 R34, RZ, 0x1d, R23.reuse ;  /* 0x0000001dff227819 */ /* 0x100fe40000001017 */
[----:B------:R-:W-:Y:S01]  /*1080*/  SHF.R.S32.HI R35, RZ, 0x1d, R23 ;  /* 0x0000001dff237819 */ /* 0x000fe20000011417 */
[----:B------:R-:W-:Y:S01]  /*1090*/  IMAD.MOV.U32 R14, RZ, RZ, c[0x0][0x168] ;  /* 0x00005a00ff0e7624 */ /* 0x000fe200078e00ff */
[----:B------:R-:W4:Y:S01]  /*10a0*/  LDG.E.64.CONSTANT R12, [R18.64+0x58] ;  /* 0x00005824120c7981 */ /* 0x000f22000c1e9b00 */
[----:B------:R-:W-:-:S05]  /*10b0*/  IMAD.MOV.U32 R15, RZ, RZ, c[0x0][0x16c] ;  /* 0x00005b00ff0f7624 */ /* 0x000fca00078e00ff */
[----:B------:R-:W4:Y:S01]  /*10c0*/  LDG.E.64.CONSTANT R8, [R14.64+0x50] ;  /* 0x000050240e087981 */ /* 0x000f22000c1e9b00 */
[-C--:B--2---:R-:W-:Y:S02]  /*10d0*/  IADD3 R2, P1, R2, R34.reuse, RZ ;  /* 0x0000002202027210 */ /* 0x084fe40007f3e0ff */
[----:B---3--:R-:W-:-:S03]  /*10e0*/  IADD3 R4, P0, R4, R34, RZ ;  /* 0x0000002204047210 */ /* 0x008fc60007f1e0ff */
[--C-:B------:R-:W-:Y:S02]  /*10f0*/  IMAD.X R3, R3, 0x1, R35.reuse, P1 ;  /* 0x0000000103037824 */ /* 0x100fe400008e0623 */
[----:B------:R-:W-:-:S03]  /*1100*/  IMAD.X R5, R5, 0x1, R35, P0 ;  /* 0x0000000105057824 */ /* 0x000fc600000e0623 */
[----:B------:R-:W2:Y:S04]  /*1110*/  LDG.E.64 R10, [R2.64] ;  /* 0x00000024020a7981 */ /* 0x000ea8000c1e1b00 */
[----:B------:R-:W3:Y:S01]  /*1120*/  LDG.E.64 R6, [R4.64] ;  /* 0x0000002404067981 */ /* 0x000ee2000c1e1b00 */
[----:B--2---:R-:W3:-:S06]  /*1130*/  DMUL R10, R10, R64 ;  /* 0x000000400a0a7228 */ /* 0x004ecc0000000000 */
[----:B-1-3--:R4:W1:Y:S02]  /*1140*/  DFMA R6, R6, R36, R10 ;  /* 0x000000240606722b */ /* 0x00a864000000000a */
[----:B----4-:R-:W-:-:S04]  /*1150*/  IADD3 R10, P0, R12, R34, RZ ;  /* 0x000000220c0a7210 */ /* 0x010fc80007f1e0ff */
[----:B-1----:R-:W1:Y:S01]  /*1160*/  DMUL R8, R8, R6 ;  /* 0x0000000608087228 */ /* 0x002e620000000000 */
[----:B------:R-:W-:Y:S01]  /*1170*/  IMAD.X R11, R13, 0x1, R35, P0 ;  /* 0x000000010d0b7824 */ /* 0x000fe200000e0623 */
[----:B------:R-:W-:-:S05]  /*1180*/  ISETP.GE.AND P0, PT, R84, 0x2, PT ;  /* 0x000000025400780c */ /* 0x000fca0003f06270 */
[----:B-1----:R1:W-:Y:S08]  /*1190*/  STG.E.64 [R10.64], R8 ;  /* 0x000000080a007986 */ /* 0x0023f0000c101b24 */
[----:B------:R-:W-:Y:S05]  /*11a0*/  @!P0 BRA `(.L_x_82) ;  /* 0x0000056000008947 */ /* 0x000fea0003800000 */
[----:B------:R2:W5:Y:S04]  /*11b0*/  LDG.E.64.CONSTANT R6, [R18.64+-0x8] ;  /* 0xfffff82412067981 */ /* 0x000568000c1e9b00 */
[----:B-1----:R2:W5:Y:S04]  /*11c0*/  LDG.E.64.CONSTANT R10, [R16.64+0x8c] ;  /* 0x00008c24100a7981 */ /* 0x002568000c1e9b00 */
[----:B------:R2:W5:Y:S04]  /*11d0*/  LDG.E.64.CONSTANT R12, [R16.64+0xa4] ;  /* 0x0000a424100c7981 */ /* 0x000568000c1e9b00 */
[----:B------:R2:W5:Y:S01]  /*11e0*/  LDG.E.64.CONSTANT R14, [R16.64+0xac] ;  /* 0x0000ac24100e7981 */ /* 0x000562000c1e9b00 */
[C---:B------:R-:W-:Y:S01]  /*11f0*/  IADD3 R0, R84.reuse, -0x1, RZ ;  /* 0xffffffff54007810 */ /* 0x040fe20007ffe0ff */
[----:B0-----:R-:W-:Y:S01]  /*1200*/  IMAD R27, R23, c[0x0][0x178], RZ ;  /* 0x00005e00171b7a24 */ /* 0x001fe200078e02ff */
[----:B------:R-:W-:Y:S01]  /*1210*/  IADD3 R20, R84, -0x2, RZ ;  /* 0xfffffffe54147810 */ /* 0x000fe20007ffe0ff */
[----:B------:R-:W-:Y:S01]  /*1220*/  CS2R R24, SRZ ;  /* 0x0000000000187805 */ /* 0x000fe2000001ff00 */
[----:B------:R-:W-:-:S02]  /*1230*/  LOP3.LUT P1, R26, R0, 0x3, RZ, 0xc0, !PT ;  /* 0x00000003001a7812 */ /* 0x000fc4000782c0ff */
[----:B------:R-:W-:Y:S02]  /*1240*/  ISETP.GE.U32.AND P0, PT, R20, 0x3, PT ;  /* 0x000000031400780c */ /* 0x000fe40003f06070 */
[----:B------:R-:W-:-:S09]  /*1250*/  CS2R R20, SRZ ;  /* 0x0000000000147805 */ /* 0x000fd2000001ff00 */
[----:B------:R-:W-:Y:S05]  /*1260*/  @!P1 BRA `(.L_x_83) ;  /* 0x0000022000009947 */ /* 0x000fea0003800000 */
[----:B--2---:R-:W-:-:S05]  /*1270*/  MOV R48, c[0x0][0x178] ;  /* 0x00005e0000307a02 */ /* 0x004fca0000000f00 */
[----:B------:R-:W-:-:S04]  /*1280*/  IMAD R27, R23, R48, 0x1 ;  /* 0x00000001171b7424 */ /* 0x000fc800078e0230 */
[----:B-----5:R-:W-:-:S05]  /*1290*/  IMAD.WIDE R44, R27, 0x4, R10 ;  /* 0x000000041b2c7825 */ /* 0x020fca00078e020a */
[----:B------:R-:W2:Y:S01]  /*12a0*/  LDG.E R29, [R44.64] ;  /* 0x000000242c1d7981 */ /* 0x000ea2000c1e1900 */
[----:B------:R-:W-:-:S04]  /*12b0*/  IMAD.WIDE R30, R27, 0x8, R12 ;  /* 0x000000081b1e7825 */ /* 0x000fc800078e020c */
[----:B------:R-:W-:Y:S01]  /*12c0*/  IMAD.WIDE R46, R27, 0x8, R14 ;  /* 0x000000081b2e7825 */ /* 0x000fe200078e020e */
[----:B------:R-:W3:Y:S04]  /*12d0*/  LDG.E.64 R20, [R30.64] ;  /* 0x000000241e147981 */ /* 0x000ee8000c1e1b00 */
[----:B------:R-:W4:Y:S01]  /*12e0*/  LDG.E.64 R24, [R46.64] ;  /* 0x000000242e187981 */ /* 0x000f22000c1e1b00 */
[----:B--2---:R-:W-:-:S06]  /*12f0*/  IMAD.WIDE R28, R29, 0x8, R6 ;  /* 0x000000081d1c7825 */ /* 0x004fcc00078e0206 */
[----:B------:R-:W3:Y:S01]  /*1300*/  LDG.E.64 R28, [R28.64] ;  /* 0x000000241c1c7981 */ /* 0x000ee2000c1e1b00 */
[----:B------:R-:W-:Y:S02]  /*1310*/  ISETP.NE.AND P1, PT, R26, 0x1, PT ;  /* 0x000000011a00780c */ /* 0x000fe40003f25270 */
[----:B------:R-:W-:Y:S01]  /*1320*/  IADD3 R0, R84, -0x2, RZ ;  /* 0xfffffffe54007810 */ /* 0x000fe20007ffe0ff */
[----:B---3--:R0:W1:-:S04]  /*1330*/  DFMA R20, R20, R28, RZ ;  /* 0x0000001c1414722b */ /* 0x00804800000000ff */
[----:B----4-:R0:W2:-:S06]  /*1340*/  DFMA R24, R28, R24, RZ ;  /* 0x000000181c18722b */ /* 0x01008c00000000ff */
[----:B------:R-:W-:Y:S05]  /*1350*/  @!P1 BRA `(.L_x_83) ;  /* 0x0000013000009947 */ /* 0x000fea0003800000 */
[----:B-1----:R-:W-:Y:S01]  /*1360*/  ISETP.NE.AND P1, PT, R26, 0x2, PT ;  /* 0x000000021a00780c */ /* 0x002fe20003f25270 */
[----:B0-----:R-:W3:Y:S04]  /*1370*/  LDG.E R29, [R44.64+0x4] ;  /* 0x000004242c1d7981 */ /* 0x001ee8000c1e1900 */
[----:B------:R-:W4:Y:S04]  /*1380*/  LDG.E.64 R26, [R30.64+0x8] ;  /* 0x000008241e1a7981 */ /* 0x000f28000c1e1b00 */
[----:B------:R-:W5:Y:S04]  /*1390*/  LDG.E.64 R36, [R46.64+0x8] ;  /* 0x000008242e247981 */ /* 0x000f68000c1e1b00 */
[----:B--2---:R-:W2:Y:S04]  /*13a0*/  @P1 LDG.E R39, [R44.64+0x8] ;  /* 0x000008242c271981 */ /* 0x004ea8000c1e1900 */
[----:B------:R-:W4:Y:S04]  /*13b0*/  @P1 LDG.E.64 R40, [R30.64+0x10] ;  /* 0x000010241e281981 */ /* 0x000f28000c1e1b00 */
[----:B------:R-:W4:Y:S01]  /*13c0*/  @P1 LDG.E.64 R42, [R46.64+0x10] ;  /* 0x000010242e2a1981 */ /* 0x000f22000c1e1b00 */
[----:B---3--:R-:W-:-:S06]  /*13d0*/  IMAD.WIDE R28, R29, 0x8, R6 ;  /* 0x000000081d1c7825 */ /* 0x008fcc00078e0206 */
[----:B------:R-:W4:Y:S01]  /*13e0*/  LDG.E.64 R28, [R28.64] ;  /* 0x000000241c1c7981 */ /* 0x000f22000c1e1b00 */
[----:B--2---:R-:W-:-:S06]  /*13f0*/  @P1 IMAD.WIDE R38, R39, 0x8, R6 ;  /* 0x0000000827261825 */ /* 0x004fcc00078e0206 */
[----:B------:R-:W2:Y:S01]  /*1400*/  @P1 LDG.E.64 R38, [R38.64] ;  /* 0x0000002426261981 */ /* 0x000ea2000c1e1b00 */
[C---:B------:R-:W-:Y:S02]  /*1410*/  IADD3 R0, R84.reuse, -0x3, RZ ;  /* 0xfffffffd54007810 */ /* 0x040fe40007ffe0ff */
[----:B------:R-:W-:Y:S01]  /*1420*/  @P1 IADD3 R0, R84, -0x4, RZ ;  /* 0xfffffffc54001810 */ /* 0x000fe20007ffe0ff */
[----:B----4-:R0:W2:-:S04]  /*1430*/  DFMA R20, R26, R28, R20 ;  /* 0x0000001c1a14722b */ /* 0x0100880000000014 */
[----:B-----5:R-:W1:Y:S01]  /*1440*/  DFMA R24, R28, R36, R24 ;  /* 0x000000241c18722b */ /* 0x020e620000000018 */
[CC--:B0-----:R-:W-:Y:S02]  /*1450*/  IMAD R27, R23.reuse, R48.reuse, 0x2 ;  /* 0x00000002171b7424 */ /* 0x0c1fe400078e0230 */
[----:B------:R-:W-:Y:S01]  /*1460*/  @P1 IMAD R27, R23, R48, 0x3 ;  /* 0x00000003171b1424 */ /* 0x000fe200078e0230 */
[----:B--2---:R0:W2:-:S04]  /*1470*/  @P1 DFMA R20, R40, R38, R20 ;  /* 0x000000262814122b */ /* 0x0040880000000014 */
[----:B-1----:R0:W1:-:S06]  /*1480*/  @P1 DFMA R24, R38, R42, R24 ;  /* 0x0000002a2618122b */ /* 0x00204c0000000018 */
.L_x_83:
[----:B-12---:R-:W-:Y:S05]  /*1490*/  @!P0 BRA `(.L_x_84) ;  /* 0x000002a000008947 */ /* 0x006fea0003800000 */
[----:B------:R-:W-:Y:S02]  /*14a0*/  BSSY B0, `(.L_x_85) ;  /* 0x0000025000007945 */ /* 0x000fe40003800000 */
.L_x_86:
[----:B0-----:R-:W-:-:S05]  /*14b0*/  IADD3 R41, R27, 0x1, RZ ;  /* 0x000000011b297810 */ /* 0x001fca0007ffe0ff */
[----:B-1---5:R-:W-:-:S05]  /*14c0*/  IMAD.WIDE R28, R41, 0x4, R10 ;  /* 0x00000004291c7825 */ /* 0x022fca00078e020a */
[----:B------:R0:W2:Y:S04]  /*14d0*/  LDG.E R31, [R28.64] ;  /* 0x000000241c1f7981 */ /* 0x0000a8000c1e1900 */
[----:B------:R0:W3:Y:S04]  /*14e0*/  LDG.E R45, [R28.64+0x4] ;  /* 0x000004241c2d7981 */ /* 0x0000e8000c1e1900 */
[----:B------:R0:W4:Y:S04]  /*14f0*/  LDG.E R49, [R28.64+0x8] ;  /* 0x000008241c317981 */ /* 0x000128000c1e1900 */
[----:B------:R0:W4:Y:S01]  /*1500*/  LDG.E R55, [R28.64+0xc] ;  /* 0x00000c241c377981 */ /* 0x000122000c1e1900 */
[----:B------:R-:W-:-:S04]  /*1510*/  IMAD.WIDE R36, R41, 0x8, R12 ;  /* 0x0000000829247825 */ /* 0x000fc800078e020c */
[----:B------:R-:W-:Y:S01]  /*1520*/  IMAD.WIDE R40, R41, 0x8, R14 ;  /* 0x0000000829287825 */ /* 0x000fe200078e020e */
[----:B------:R-:W4:Y:S04]  /*1530*/  LDG.E.64 R38, [R36.64] ;  /* 0x0000002424267981 */ /* 0x000f28000c1e1b00 */
[----:B------:R-:W4:Y:S04]  /*1540*/  LDG.E.64 R42, [R40.64] ;  /* 0x00000024282a7981 */ /* 0x000f28000c1e1b00 */
[----:B------:R-:W4:Y:S04]  /*1550*/  LDG.E.64 R46, [R36.64+0x8] ;  /* 0x00000824242e7981 */ /* 0x000f28000c1e1b00 */
[----:B0-----:R-:W4:Y:S04]  /*1560*/  LDG.E.64 R28, [R40.64+0x8] ;  /* 0x00000824281c7981 */ /* 0x001f28000c1e1b00 */
[----:B------:R-:W4:Y:S04]  /*1570*/  LDG.E.64 R50, [R36.64+0x10] ;  /* 0x0000102424327981 */ /* 0x000f28000c1e1b00 */
[----:B------:R-:W4:Y:S04]  /*1580*/  LDG.E.64 R52, [R40.64+0x10] ;  /* 0x0000102428347981 */ /* 0x000f28000c1e1b00 */
[----:B------:R-:W4:Y:S04]  /*1590*/  LDG.E.64 R56, [R36.64+0x18] ;  /* 0x0000182424387981 */ /* 0x000f28000c1e1b00 */
[----:B------:R-:W4:Y:S01]  /*15a0*/  LDG.E.64 R58, [R40.64+0x18] ;  /* 0x00001824283a7981 */ /* 0x000f22000c1e1b00 */
[----:B--2---:R-:W-:-:S04]  /*15b0*/  IMAD.WIDE R30, R31, 0x8, R6 ;  /* 0x000000081f1e7825 */ /* 0x004fc800078e0206 */
[--C-:B---3--:R-:W-:Y:S02]  /*15c0*/  IMAD.WIDE R44, R45, 0x8, R6.reuse ;  /* 0x000000082d2c7825 */ /* 0x108fe400078e0206 */
[----:B------:R-:W2:Y:S02]  /*15d0*/  LDG.E.64 R30, [R30.64] ;  /* 0x000000241e1e7981 */ /* 0x000ea4000c1e1b00 */
[--C-:B----4-:R-:W-:Y:S02]  /*15e0*/  IMAD.WIDE R48, R49, 0x8, R6.reuse ;  /* 0x0000000831307825 */ /* 0x110fe400078e0206 */
[----:B------:R-:W3:Y:S02]  /*15f0*/  LDG.E.64 R44, [R44.64] ;  /* 0x000000242c2c7981 */ /* 0x000ee4000c1e1b00 */
[----:B------:R-:W-:Y:S02]  /*1600*/  IMAD.WIDE R54, R55, 0x8, R6 ;  /* 0x0000000837367825 */ /* 0x000fe400078e0206 */
[----:B------:R-:W4:Y:S04]  /*1610*/  LDG.E.64 R48, [R48.64] ;  /* 0x0000002430307981 */ /* 0x000f28000c1e1b00 */
[----:B------:R-:W4:Y:S01]  /*1620*/  LDG.E.64 R54, [R54.64] ;  /* 0x0000002436367981 */ /* 0x000f22000c1e1b00 */
[----:B------:R-:W-:-:S04]  /*1630*/  IADD3 R0, R0, -0x4, RZ ;  /* 0xfffffffc00007810 */ /* 0x000fc80007ffe0ff */
[----:B------:R-:W-:Y:S02]  /*1640*/  ISETP.GT.AND P0, PT, R0, RZ, PT ;  /* 0x000000ff0000720c */ /* 0x000fe40003f04270 */
[----:B------:R-:W-:Y:S01]  /*1650*/  IADD3 R27, R27, 0x4, RZ ;  /* 0x000000041b1b7810 */ /* 0x000fe20007ffe0ff */
[----:B--2---:R-:W3:-:S04]  /*1660*/  DFMA R38, R38, R30, R20 ;  /* 0x0000001e2626722b */ /* 0x004ec80000000014 */
[----:B------:R-:W0:-:S04]  /*1670*/  DFMA R42, R30, R42, R24 ;  /* 0x0000002a1e2a722b */ /* 0x000e080000000018 */
[----:B---3--:R-:W4:-:S04]  /*1680*/  DFMA R38, R46, R44, R38 ;  /* 0x0000002c2e26722b */ /* 0x008f080000000026 */
[----:B0-----:R-:W0:-:S04]  /*1690*/  DFMA R28, R44, R28, R42 ;  /* 0x0000001c2c1c722b */ /* 0x001e08000000002a */
[----:B----4-:R-:W1:-:S04]  /*16a0*/  DFMA R38, R50, R48, R38 ;  /* 0x000000303226722b */ /* 0x010e480000000026 */
[----:B0-----:R-:W0:-:S04]  /*16b0*/  DFMA R28, R48, R52, R28 ;  /* 0x00000034301c722b */ /* 0x001e08000000001c */
[----:B-1----:R1:W2:-:S04]  /*16c0*/  DFMA R20, R56, R54, R38 ;  /* 0x000000363814722b */ /* 0x0022880000000026 */
[----:B0-----:R1:W0:Y:S01]  /*16d0*/  DFMA R24, R54, R58, R28 ;  /* 0x0000003a3618722b */ /* 0x001222000000001c */
[----:B--2---:R-:W-:Y:S05]  /*16e0*/  @P0 BRA `(.L_x_86) ;  /* 0xfffffdc000000947 */ /* 0x004fea000383ffff */
[----:B------:R-:W-:Y:S05]  /*16f0*/  BSYNC B0 ;  /* 0x0000000000007941 */ /* 0x000fea0003800000 */
.L_x_85:
[----:B------:R-:W-:Y:S05]  /*1700*/  BRA `(.L_x_84) ;  /* 0x0000003000007947 */ /* 0x000fea0003800000 */
.L_x_82:
[----:B------:R2:W5:Y:S01]  /*1710*/  LDG.E.64.CONSTANT R12, [R16.64+0xa4] ;  /* 0x0000a424100c7981 */ /* 0x000562000c1e9b00 */
[----:B------:R-:W-:Y:S01]  /*1720*/  CS2R R20, SRZ ;  /* 0x0000000000147805 */ /* 0x000fe2000001ff00 */
[----:B------:R-:W-:Y:S02]  /*1730*/  CS2R R24, SRZ ;  /* 0x0000000000187805 */ /* 0x000fe4000001ff00 */
.L_x_84:
[----:B-----5:R-:W3:Y:S01]  /*1740*/  LDG.E.64.CONSTANT R6, [R16.64+0xac] ;  /* 0x0000ac2410067981 */ /* 0x020ee2000c1e9b00 */
[----:B------:R-:W-:-:S03]  /*1750*/  IMAD R15, R23, c[0x0][0x178], RZ ;  /* 0x00005e00170f7a24 */ /* 0x000fc600078e02ff */
[----:B------:R-:W4:Y:S01]  /*1760*/  LDG.E.64 R4, [R4.64] ;  /* 0x0000002404047981 */ /* 0x000f22000c1e1b00 */
[----:B------:R-:W-:-:S03]  /*1770*/  IMAD.WIDE R12, R15, 0x8, R12 ;  /* 0x000000080f0c7825 */ /* 0x000fc600078e020c */
[----:B--2---:R-:W2:Y:S01]  /*1780*/  LDG.E.64 R2, [R2.64] ;  /* 0x0000002402027981 */ /* 0x004ea2000c1e1b00 */
[----:B0--3--:R-:W-:-:S03]  /*1790*/  IMAD.WIDE R26, R15, 0x8, R6 ;  /* 0x000000080f1a7825 */ /* 0x009fc600078e0206 */
[----:B------:R-:W3:Y:S04]  /*17a0*/  LDG.E.64 R6, [R12.64] ;  /* 0x000000240c067981 */ /* 0x000ee8000c1e1b00 */
[----:B-1----:R-:W4:Y:S01]  /*17b0*/  LDG.E.64 R10, [R26.64] ;  /* 0x000000241a0a7981 */ /* 0x002f22000c1e1b00 */
[----:B--2---:R-:W-:Y:S01]  /*17c0*/  DFMA R8, R2, -R20, R8 ;  /* 0x800000140208722b */ /* 0x004fe20000000008 */
[----:B------:R-:W-:Y:S03]  /*17d0*/  BSSY B6, `(.L_x_87) ;  /* 0x0000017000067945 */ /* 0x000fe60003800000 */
[----:B----4-:R-:W3:-:S06]  /*17e0*/  DMUL R10, R10, R4 ;  /* 0x000000040a0a7228 */ /* 0x010ecc0000000000 */
[----:B---3--:R-:W0:-:S06]  /*17f0*/  DFMA R6, R6, R2, R10 ;  /* 0x000000020606722b */ /* 0x008e0c000000000a */
[----:B0-----:R-:W0:Y:S01]  /*1800*/  MUFU.RCP64H R11, R7 ;  /* 0x00000007000b7308 */ /* 0x001e220000001800 */
[----:B------:R-:W-:-:S06]  /*1810*/  MOV R10, 0x1 ;  /* 0x00000001000a7802 */ /* 0x000fcc0000000f00 */
[----:B0-----:R-:W0:-:S06]  /*1820*/  DFMA R14, -R6, R10, 1 ;  /* 0x3ff00000060e742b */ /* 0x001e0c000000010a */
[----:B0-----:R-:W0:-:S06]  /*1830*/  DFMA R14, R14, R14, R14 ;  /* 0x0000000e0e0e722b */ /* 0x001e0c000000000e */
[----:B0-----:R-:W0:-:S06]  /*1840*/  DFMA R14, R10, R14, R10 ;  /* 0x0000000e0a0e722b */ /* 0x001e0c000000000a */
[----:B0-----:R-:W0:-:S04]  /*1850*/  DFMA R10, -R6, R14, 1 ;  /* 0x3ff00000060a742b */ /* 0x001e08000000010e */
[----:B------:R-:W-:-:S04]  /*1860*/  DFMA R2, R4, -R24, R8 ;  /* 0x800000180402722b */ /* 0x000fc80000000008 */
[----:B0-----:R-:W0:-:S06]  /*1870*/  DFMA R10, R14, R10, R14 ;  /* 0x0000000a0e0a722b */ /* 0x001e0c000000000e */
[----:B0-----:R-:W0:-:S06]  /*1880*/  DMUL R4, R2, R10 ;  /* 0x0000000a02047228 */ /* 0x001e0c0000000000 */
[----:B0-----:R-:W0:-:S06]  /*1890*/  DFMA R8, -R6, R4, R2 ;  /* 0x000000040608722b */ /* 0x001e0c0000000102 */
[----:B0-----:R-:W0:Y:S01]  /*18a0*/  DFMA R4, R10, R8, R4 ;  /* 0x000000080a04722b */ /* 0x001e220000000004 */
[----:B------:R-:W-:-:S09]  /*18b0*/  FSETP.GEU.AND P1, PT, |R3|, 6.5827683646048100446e-37, PT ;  /* 0x036000000300780b */ /* 0x000fd20003f2e200 */
[----:B0-----:R-:W-:-:S05]  /*18c0*/  FFMA R0, RZ, R7, R5 ;  /* 0x00000007ff007223 */ /* 0x001fca0000000005 */
[----:B------:R-:W-:-:S13]  /*18d0*/  FSETP.GT.AND P0, PT, |R0|, 1.469367938527859385e-39, PT ;  /* 0x001000000000780b */ /* 0x000fda0003f04200 */
[----:B------:R-:W-:Y:S05]  /*18e0*/  @P0 BRA P1, `(.L_x_0) ;  /* 0x0000005000000947 */ /* 0x000fea0000800000 */
[----:B------:R-:W-:Y:S01]  /*18f0*/  IMAD.MOV.U32 R4, RZ, RZ, R2 ;  /* 0x000000ffff047224 */ /* 0x000fe200078e0002 */
[----:B------:R-:W-:Y:S01]  /*1900*/  MOV R20, 32@lo((_28header_files_timple_solver_c_update_boundary_pressure_vectorised_2d_668_gpu + .L_x_0@srel)) ;  /* 0x0000000000147802 */ /* 0x000fe20000000f00 */
[----:B------:R-:W-:Y:S01]  /*1910*/  IMAD.MOV.U32 R5, RZ, RZ, R3 ;  /* 0x000000ffff057224 */ /* 0x000fe200078e0003 */
[----:B------:R-:W-:-:S05]  /*1920*/  MOV R21, 32@hi((_28header_files_timple_solver_c_update_boundary_pressure_vectorised_2d_668_gpu + .L_x_0@srel)) ;  /* 0x0000000000157802 */ /* 0x000fca0000000f00 */
[----:B------:R-:W-:Y:S05]  /*1930*/  CALL.ABS.NOINC `(__cuda_sm20_div_rn_f64_full) ;  /* 0x0000000000007943 */ /* 0x000fea0003c00000 */
.L_x_0:
[----:B------:R-:W-:Y:S05]  /*1940*/  BSYNC B6 ;  /* 0x0000000000067941 */ /* 0x000fea0003800000 */
.L_x_87:
[----:B------:R-:W2:Y:S02]  /*1950*/  LDG.E.64.CONSTANT R18, [R18.64+-0x8] ;  /* 0xfffff82412127981 */ /* 0x000ea4000c1e9b00 */
[----:B--2---:R-:W-:-:S04]  /*1960*/  IADD3 R34, P0, R18, R34, RZ ;  /* 0x0000002212227210 */ /* 0x004fc80007f1e0ff */
[----:B------:R-:W-:-:S05]  /*1970*/  IADD3.X R35, R19, R35, RZ, P0, !PT ;  /* 0x0000002313237210 */ /* 0x000fca00007fe4ff */
[----:B------:R0:W-:Y:S04]  /*1980*/  STG.E.64 [R34.64], R4 ;  /* 0x0000000422007986 */ /* 0x0001e8000c101b24 */
.L_x_76:
[----:B------:R-:W-:Y:S05]  /*1990*/  BSYNC B7 ;  /* 0x0000000000077941 */ /* 0x000fea0003800000 */
.L_x_75:
[----:B------:R-:W-:Y:S02]  /*19a0*/  ISETP.NE.AND P0, PT, R33, RZ, PT ;  /* 0x000000ff2100720c */ /* 0x000fe40003f05270 */
[----:B------:R-:W-:-:S11]  /*19b0*/  IADD3 R23, R23, UR38, RZ ;  /* 0x0000002617177c10 */ /* 0x000fd6000fffe0ff */
[----:B------:R-:W-:Y:S01]  /*19c0*/  @!P0 CALL.REL.NOINC `(.L_x_88) ;  /* 0x0000001000008944 */ /* 0x000fe20003c00000 */
[----:B------:R-:W-:Y:S05]  /*19d0*/  BRA `(.L_x_89) ;  /* 0xffffe74000007947 */ /* 0x000fea000383ffff */
.L_x_88:
[----:B------:R-:W-:Y:S05]  /*19e0*/  EXIT ;  /* 0x000000000000794d */ /* 0x000fea0003800000 */
.L_x_90:
        /* <DEDUP_REMOVED lines=9> */
.L_x_704:


//--------------------- .text._28header_files_timple_solver_c_update_boundary_pressure_vectorised_621_gpu --------------------------
	.section	.text._28header_files_timple_solver_c_update_boundary_pressure_vectorised_621_gpu,"ax",@progbits
	.sectioninfo	@"SHI_REGISTERS=78"
	.align	128
        .global         _28header_files_timple_solver_c_update_boundary_pressure_vectorised_621_gpu
        .type           _28header_files_timple_solver_c_update_boundary_pressure_vectorised_621_gpu,@function
        .size           _28header_files_timple_solver_c_update_boundary_pressure_vectorised_621_gpu,(.L_x_705 - _28header_files_timple_solver_c_update_boundary_pressure_vectorised_621_gpu)
        .other          _28header_files_timple_solver_c_update_boundary_pressure_vectorised_621_gpu,@"STO_CUDA_ENTRY STV_DEFAULT"
_28header_files_timple_solver_c_update_boundary_pressure_vectorised_621_gpu:
.text._28header_files_timple_solver_c_update_boundary_pressure_vectorised_621_gpu:
        /* <DEDUP_REMOVED lines=11> */
[----:B------:R-:W0:Y:S03]  /*00b0*/  S2R R0, SR_TID.X ;  /* 0x0000000000007919 */ /* 0x000e260000002100 */
[----:B------:R-:W-:Y:S02]  /*00c0*/  UIADD3.X UR5, URZ, UR5, URZ, UP0, !UPT ;  /* 0x000000053f057290 */ /* 0x000fe400087fe43f */
[----:B------:R-:W-:-:S04]  /*00d0*/  MOV R22, UR4 ;  /* 0x0000000400167c02 */ /* 0x000fc80008000f00 */
[----:B------:R-:W-:Y:S01]  /*00e0*/  MOV R23, UR5 ;  /* 0x0000000500177c02 */ /* 0x000fe20008000f00 */
[----:B0-----:R-:W-:-:S05]  /*00f0*/  IMAD R17, R17, 0x80, R0 ;  /* 0x0000008011117824 */ /* 0x001fca00078e0200 */
.L_x_105:
[----:B------:R-:W-:Y:S01]  /*0100*/  ISETP.GT.AND P0, PT, R2, R17, PT ;  /* 0x000000110200720c */ /* 0x000fe20003f04270 */
[----:B------:R-:W-:-:S12]  /*0110*/  BSSY B7, `(.L_x_91) ;  /* 0x0000167000077945 */ /* 0x000fd80003800000 */
        /* <DEDUP_REMOVED lines=8> */
[----:B------:R-:W-:Y:S01]  /*01a0*/  HFMA2.MMA R0, -RZ, RZ, 0, 5.9604644775390625e-08 ;  /* 0x00000001ff007435 */ /* 0x000fe200000001ff */
[----:B------:R-:W-:-:S09]  /*01b0*/  MOV R19, c[0x0][0x168] ;  /* 0x00005a0000137a02 */ /* 0x000fd20000000f00 */
[----:B------:R-:W-:-:S04]  /*01c0*/  IMAD.WIDE.U32 R18, R0, R19, c[0x2][0x0] ;  /* 0x0080000000127625 */ /* 0x000fc800078e0013 */
[----:B------:R-:W-:-:S05]  /*01d0*/  IMAD R5, R0, c[0x0][0x16c], RZ ;  /* 0x00005b0000057a24 */ /* 0x000fca00078e02ff */
[----:B------:R-:W-:Y:S02]  /*01e0*/  IADD3 R19, R19, R5, RZ ;  /* 0x0000000513137210 */ /* 0x000fe40007ffe0ff */
[----:B--2---:R-:W-:-:S04]  /*01f0*/  PRMT R3, R34, 0x9910, RZ ;  /* 0x0000991022037816 */ /* 0x004fc800000000ff */
[----:B------:R-:W-:-:S13]  /*0200*/  ISETP.GE.AND P0, PT, R3, 0x1, PT ;  /* 0x000000010300780c */ /* 0x000fda0003f06270 */
[----:B------:R-:W-:Y:S05]  /*0210*/  @!P0 BRA `(.L_x_93) ;  /* 0x000009e000008947 */ /* 0x000fea0003800000 */
[----:B------:R-:W2:Y:S04]  /*0220*/  LDG.E.64.CONSTANT R6, [R18.64+0x8] ;  /* 0x0000082412067981 */ /* 0x000ea8000c1e9b00 */
[----:B------:R-:W3:Y:S04]  /*0230*/  LDG.E.64.CONSTANT R8, [R18.64+0x10] ;  /* 0x0000102412087981 */ /* 0x000ee8000c1e9b00 */
[----:B------:R-:W4:Y:S01]  /*0240*/  LDG.E.64.CONSTANT R4, [R18.64] ;  /* 0x0000002412047981 */ /* 0x000f22000c1e9b00 */
[--C-:B------:R-:W-:Y:S02]  /*0250*/  SHF.R.S64 R31, RZ, 0x1d, R17.reuse ;  /* 0x0000001dff1f7819 */ /* 0x100fe40000001011 */
[----:B------:R-:W-:Y:S01]  /*0260*/  SHF.R.S32.HI R21, RZ, 0x1d, R17 ;  /* 0x0000001dff157819 */ /* 0x000fe20000011411 */
[----:B------:R0:W5:Y:S04]  /*0270*/  LDG.E.64.CONSTANT R10, [R22.64+0xa4] ;  /* 0x0000a424160a7981 */ /* 0x000168000c1e9b00 */
[----:B------:R0:W5:Y:S04]  /*0280*/  LDG.E.64.CONSTANT R12, [R18.64+-0x20] ;  /* 0xffffe024120c7981 */ /* 0x000168000c1e9b00 */
[----:B------:R0:W5:Y:S04]  /*0290*/  LDG.E.64.CONSTANT R14, [R22.64+0xac] ;  /* 0x0000ac24160e7981 */ /* 0x000168000c1e9b00 */
[----:B------:R0:W5:Y:S04]  /*02a0*/  LDG.E.64.CONSTANT R24, [R18.64+-0x18] ;  /* 0xffffe82412187981 */ /* 0x000168000c1e9b00 */
[----:B------:R0:W5:Y:S01]  /*02b0*/  LDG.E.64.CONSTANT R26, [R18.64+-0x10] ;  /* 0xfffff024121a7981 */ /* 0x000162000c1e9b00 */
[----:B--2---:R-:W-:-:S02]  /*02c0*/  IADD3 R28, P0, R6, R31, RZ ;  /* 0x0000001f061c7210 */ /* 0x004fc40007f1e0ff */
[----:B---3--:R-:W-:-:S03]  /*02d0*/  IADD3 R32, P1, R8, R31, RZ ;  /* 0x0000001f08207210 */ /* 0x008fc60007f3e0ff */
[--C-:B------:R-:W-:Y:S02]  /*02e0*/  IMAD.X R29, R7, 0x1, R21.reuse, P0 ;  /* 0x00000001071d7824 */ /* 0x100fe400000e0615 */
[----:B------:R0:W5:Y:S01]  /*02f0*/  LDG.E.64.CONSTANT R6, [R22.64+0x8c] ;  /* 0x00008c2416067981 */ /* 0x000162000c1e9b00 */
[----:B----4-:R-:W-:Y:S01]  /*0300*/  IADD3 R30, P0, R4, R31, RZ ;  /* 0x0000001f041e7210 */ /* 0x010fe20007f1e0ff */
[--C-:B------:R-:W-:Y:S02]  /*0310*/  IMAD.X R33, R9, 0x1, R21.reuse, P1 ;  /* 0x0000000109217824 */ /* 0x100fe400008e0615 */
[----:B------:R0:W5:Y:S02]  /*0320*/  LDG.E.64.CONSTANT R8, [R22.64+0xbc] ;  /* 0x0000bc2416087981 */ /* 0x000164000c1e9b00 */
[----:B------:R-:W-:Y:S02]  /*0330*/  IMAD.X R31, R5, 0x1, R21, P0 ;  /* 0x00000001051f7824 */ /* 0x000fe400000e0615 */
[----:B------:R0:W5:Y:S04]  /*0340*/  LDG.E.64.CONSTANT R20, [R22.64+0xb4] ;  /* 0x0000b42416147981 */ /* 0x000168000c1e9b00 */
[----:B------:R-:W5:Y:S04]  /*0350*/  LDG.E.64 R28, [R28.64] ;  /* 0x000000241c1c7981 */ /* 0x000f68000c1e1b00 */
[----:B------:R-:W5:Y:S04]  /*0360*/  LDG.E.64 R30, [R30.64] ;  /* 0x000000241e1e7981 */ /* 0x000f68000c1e1b00 */
[----:B------:R-:W5:Y:S01]  /*0370*/  LDG.E.64 R32, [R32.64] ;  /* 0x0000002420207981 */ /* 0x000f62000c1e1b00 */
[----:B------:R-:W-:-:S04]  /*0380*/  LOP3.LUT R34, R34, 0x1, RZ, 0xc0, !PT ;  /* 0x0000000122227812 */ /* 0x000fc800078ec0ff */
[----:B------:R-:W-:Y:S01]  /*0390*/  ISETP.NE.U32.AND P0, PT, R34, 0x1, PT ;  /* 0x000000012200780c */ /* 0x000fe20003f05070 */
[----:B------:R-:W-:Y:S01]  /*03a0*/  IMAD R37, R17, c[0x0][0x170], RZ ;  /* 0x00005c0011257a24 */ /* 0x000fe200078e02ff */
[----:B------:R-:W-:Y:S01]  /*03b0*/  ISETP.NE.AND P1, PT, R3, 0x1, PT ;  /* 0x000000010300780c */ /* 0x000fe20003f25270 */
[----:B------:R-:W-:Y:S01]  /*03c0*/  IMAD.MOV.U32 R75, RZ, RZ, R3 ;  /* 0x000000ffff4b7224 */ /* 0x000fe200078e0003 */
[----:B------:R-:W-:Y:S01]  /*03d0*/  CS2R R70, SRZ ;  /* 0x0000000000467805 */ /* 0x000fe2000001ff00 */
[----:B------:R-:W-:Y:S01]  /*03e0*/  CS2R R68, SRZ ;  /* 0x0000000000447805 */ /* 0x000fe2000001ff00 */
[----:B------:R-:W-:-:S07]  /*03f0*/  CS2R R34, SRZ ;  /* 0x0000000000227805 */ /* 0x000fce000001ff00 */
[----:B------:R-:W-:Y:S05]  /*0400*/  @P0 BRA `(.L_x_94) ;  /* 0x000002a000000947 */ /* 0x000fea0003800000 */
[----:B0----5:R-:W-:-:S06]  /*0410*/  IMAD.WIDE R34, R37, 0x4, R6 ;  /* 0x0000000425227825 */ /* 0x021fcc00078e0206 */
[----:B------:R-:W2:Y:S01]  /*0420*/  LDG.E R35, [R34.64] ;  /* 0x0000002422237981 */ /* 0x000ea2000c1e1900 */
[----:B------:R-:W-:-:S05]  /*0430*/  IMAD.WIDE R42, R37, 0x8, R8 ;  /* 0x00000008252a7825 */ /* 0x000fca00078e0208 */
[----:B------:R0:W3:Y:S01]  /*0440*/  LDG.E.64 R50, [R42.64] ;  /* 0x000000242a327981 */ /* 0x0000e2000c1e1b00 */
[----:B------:R-:W-:-:S04]  /*0450*/  IMAD.WIDE R46, R37, 0x8, R10 ;  /* 0x00000008252e7825 */ /* 0x000fc800078e020a */
[C---:B------:R-:W-:Y:S02]  /*0460*/  IMAD.WIDE R44, R37.reuse, 0x8, R14 ;  /* 0x00000008252c7825 */ /* 0x040fe400078e020e */
[----:B------:R-:W4:Y:S02]  /*0470*/  LDG.E.64 R46, [R46.64] ;  /* 0x000000242e2e7981 */ /* 0x000f24000c1e1b00 */
[----:B0-----:R-:W-:Y:S02]  /*0480*/  IMAD.WIDE R42, R37, 0x8, R20 ;  /* 0x00000008252a7825 */ /* 0x001fe400078e0214 */
[----:B------:R-:W3:Y:S04]  /*0490*/  LDG.E.64 R44, [R44.64] ;  /* 0x000000242c2c7981 */ /* 0x000ee8000c1e1b00 */
[----:B------:R-:W4:Y:S01]  /*04a0*/  LDG.E.64 R42, [R42.64] ;  /* 0x000000242a2a7981 */ /* 0x000f22000c1e1b00 */
[----:B--2---:R-:W-:-:S04]  /*04b0*/  IMAD.WIDE R48, R35, 0x8, R4 ;  /* 0x0000000823307825 */ /* 0x004fc800078e0204 */
[C---:B------:R-:W-:Y:S02]  /*04c0*/  IMAD.WIDE R38, R35.reuse, 0x8, R24 ;  /* 0x0000000823267825 */ /* 0x040fe400078e0218 */
[----:B------:R-:W2:Y:S02]  /*04d0*/  LDG.E.64 R48, [R48.64] ;  /* 0x0000002430307981 */ /* 0x000ea4000c1e1b00 */
[C---:B------:R-:W-:Y:S02]  /*04e0*/  IMAD.WIDE R40, R35.reuse, 0x8, R12 ;  /* 0x0000000823287825 */ /* 0x040fe400078e020c */
[----:B------:R-:W4:Y:S02]  /*04f0*/  LDG.E.64 R38, [R38.64] ;  /* 0x0000002426267981 */ /* 0x000f24000c1e1b00 */
[----:B------:R-:W-:Y:S02]  /*0500*/  IMAD.WIDE R58, R35, 0x8, R26 ;  /* 0x00000008233a7825 */ /* 0x000fe400078e021a */
[----:B------:R-:W4:Y:S04]  /*0510*/  LDG.E.64 R40, [R40.64] ;  /* 0x0000002428287981 */ /* 0x000f28000c1e1b00 */
[----:B------:R-:W4:Y:S01]  /*0520*/  LDG.E.64 R34, [R58.64] ;  /* 0x000000243a227981 */ /* 0x000f22000c1e1b00 */
[----:B---3--:R-:W2:Y:S01]  /*0530*/  DMUL R50, R50, c[0x0][0x178] ;  /* 0x00005e0032327a28 */ /* 0x008ea20000000000 */
[----:B------:R-:W-:-:S02]  /*0540*/  IADD3 R75, R75, -0x1, RZ ;  /* 0xffffffff4b4b7810 */ /* 0x000fc40007ffe0ff */
[----:B------:R-:W-:-:S03]  /*0550*/  IADD3 R37, R37, 0x1, RZ ;  /* 0x0000000125257810 */ /* 0x000fc60007ffe0ff */
[----:B--2---:R-:W-:-:S04]  /*0560*/  DFMA R48, R50, R48, RZ ;  /* 0x000000303230722b */ /* 0x004fc800000000ff */
[----:B----4-:R-:W-:-:S04]  /*0570*/  DFMA R54, R50, R38, RZ ;  /* 0x000000263236722b */ /* 0x010fc800000000ff */
[----:B------:R-:W0:-:S04]  /*0580*/  DMUL R52, R30, R40 ;  /* 0x000000281e347228 */ /* 0x000e080000000000 */
[----:B------:R-:W1:-:S04]  /*0590*/  DMUL R56, R30, R38 ;  /* 0x000000261e387228 */ /* 0x000e480000000000 */
[----:B------:R-:W-:-:S04]  /*05a0*/  DFMA R50, R50, R34, RZ ;  /* 0x000000223232722b */ /* 0x000fc800000000ff */
[----:B------:R-:W2:-:S04]  /*05b0*/  DMUL R58, R30, R34 ;  /* 0x000000221e3a7228 */ /* 0x000e880000000000 */
[----:B0-----:R-:W-:-:S04]  /*05c0*/  DFMA R48, R52, -R46, R48 ;  /* 0x8000002e3430722b */ /* 0x001fc80000000030 */
[----:B-1----:R-:W-:-:S04]  /*05d0*/  DFMA R54, -R46, R56, R54 ;  /* 0x000000382e36722b */ /* 0x002fc80000000136 */
[----:B--2---:R-:W-:-:S04]  /*05e0*/  DFMA R58, -R46, R58, R50 ;  /* 0x0000003a2e3a722b */ /* 0x004fc80000000132 */
[----:B------:R-:W0:-:S04]  /*05f0*/  DMUL R46, R28, R40 ;  /* 0x000000281c2e7228 */ /* 0x000e080000000000 */
[----:B------:R-:W1:-:S04]  /*0600*/  DMUL R50, R28, R38 ;  /* 0x000000261c327228 */ /* 0x000e480000000000 */
[----:B------:R-:W2:-:S04]  /*0610*/  DMUL R52, R28, R34 ;  /* 0x000000221c347228 */ /* 0x000e880000000000 */
[----:B0-----:R-:W-:-:S04]  /*0620*/  DFMA R46, R46, -R44, R48 ;  /* 0x8000002c2e2e722b */ /* 0x001fc80000000030 */
[----:B-1----:R-:W-:-:S04]  /*0630*/  DFMA R50, -R44, R50, R54 ;  /* 0x000000322c32722b */ /* 0x002fc80000000136 */
[----:B--2---:R-:W-:-:S04]  /*0640*/  DFMA R52, -R44, R52, R58 ;  /* 0x000000342c34722b */ /* 0x004fc8000000013a */
[----:B------:R-:W0:-:S04]  /*0650*/  DMUL R40, R32, R40 ;  /* 0x0000002820287228 */ /* 0x000e080000000000 */
[----:B------:R-:W1:-:S04]  /*0660*/  DMUL R38, R32, R38 ;  /* 0x0000002620267228 */ /* 0x000e480000000000 */
[----:B------:R-:W2:-:S04]  /*0670*/  DMUL R34, R32, R34 ;  /* 0x0000002220227228 */ /* 0x000e880000000000 */
[----:B0-----:R0:W3:-:S04]  /*0680*/  DFMA R70, -R40, R42, R46 ;  /* 0x0000002a2846722b */ /* 0x0010c8000000012e */
[----:B-1----:R0:W1:-:S04]  /*0690*/  DFMA R68, -R42, R38, R50 ;  /* 0x000000262a44722b */ /* 0x0020480000000132 */
[----:B--2---:R0:W2:-:S06]  /*06a0*/  DFMA R34, -R42, R34, R52 ;  /* 0x000000222a22722b */ /* 0x00408c0000000134 */
.L_x_94:
[----:B01-3--:R-:W-:Y:S05]  /*06b0*/  @!P1 BRA `(.L_x_95) ;  /* 0x0000057000009947 */ /* 0x00bfea0003800000 */
[----:B------:R-:W-:Y:S01]  /*06c0*/  BSSY B0, `(.L_x_96) ;  /* 0x0000052000007945 */ /* 0x000fe20003800000 */
[----:B------:R-:W-:-:S04]  /*06d0*/  IADD3 R74, R37, 0x1, RZ ;  /* 0x00000001254a7810 */ /* 0x000fc80007ffe0ff */
.L_x_97:
[----:B0-----:R-:W-:-:S05]  /*06e0*/  IADD3 R63, R74, -0x1, RZ ;  /* 0xffffffff4a3f7810 */ /* 0x001fca0007ffe0ff */
[----:B-----5:R-:W-:-:S05]  /*06f0*/  IMAD.WIDE R42, R63, 0x4, R6 ;  /* 0x000000043f2a7825 */ /* 0x020fca00078e0206 */
[----:B------:R-:W3:Y:S04]  /*0700*/  LDG.E R45, [R42.64] ;  /* 0x000000242a2d7981 */ /* 0x000ee8000c1e1900 */
[----:B------:R0:W4:Y:S01]  /*0710*/  LDG.E R59, [R42.64+0x4] ;  /* 0x000004242a3b7981 */ /* 0x000122000c1e1900 */
[----:B------:R-:W-:-:S05]  /*0720*/  IMAD.WIDE R48, R63, 0x8, R8 ;  /* 0x000000083f307825 */ /* 0x000fca00078e0208 */
[----:B-12---:R1:W2:Y:S01]  /*0730*/  LDG.E.64 R64, [R48.64] ;  /* 0x0000002430407981 */ /* 0x0062a2000c1e1b00 */
[----:B------:R-:W-:-:S04]  /*0740*/  IMAD.WIDE R54, R63, 0x8, R10 ;  /* 0x000000083f367825 */ /* 0x000fc800078e020a */
[C---:B------:R-:W-:Y:S01]  /*0750*/  IMAD.WIDE R60, R63.reuse, 0x8, R14 ;  /* 0x000000083f3c7825 */ /* 0x040fe200078e020e */
[----:B------:R0:W2:Y:S03]  /*0760*/  LDG.E.64 R38, [R54.64] ;  /* 0x0000002436267981 */ /* 0x0000a6000c1e1b00 */
[----:B------:R-:W-:Y:S01]  /*0770*/  IMAD.WIDE R62, R63, 0x8, R20 ;  /* 0x000000083f3e7825 */ /* 0x000fe200078e0214 */
[----:B-1----:R-:W2:Y:S04]  /*0780*/  LDG.E.64 R48, [R48.64+0x8] ;  /* 0x0000082430307981 */ /* 0x002ea8000c1e1b00 */
[----:B------:R1:W2:Y:S04]  /*0790*/  LDG.E.64 R46, [R62.64] ;  /* 0x000000243e2e7981 */ /* 0x0002a8000c1e1b00 */
[----:B0-----:R-:W2:Y:S04]  /*07a0*/  LDG.E.64 R54, [R54.64+0x8] ;  /* 0x0000082436367981 */ /* 0x001ea8000c1e1b00 */
[----:B-1----:R-:W2:Y:S01]  /*07b0*/  LDG.E.64 R62, [R62.64+0x8] ;  /* 0x000008243e3e7981 */ /* 0x002ea2000c1e1b00 */
[----:B---3--:R-:W-:-:S04]  /*07c0*/  IMAD.WIDE R66, R45, 0x8, R4 ;  /* 0x000000082d427825 */ /* 0x008fc800078e0204 */
[C---:B------:R-:W-:Y:S02]  /*07d0*/  IMAD.WIDE R36, R45.reuse, 0x8, R12 ;  /* 0x000000082d247825 */ /* 0x040fe400078e020c */
[----:B------:R-:W3:Y:S02]  /*07e0*/  LDG.E.64 R66, [R66.64] ;  /* 0x0000002442427981 */ /* 0x000ee4000c1e1b00 */
[C---:B------:R-:W-:Y:S02]  /*07f0*/  IMAD.WIDE R40, R45.reuse, 0x8, R24 ;  /* 0x000000082d287825 */ /* 0x040fe400078e0218 */
[----:B------:R-:W3:Y:S02]  /*0800*/  LDG.E.64 R36, [R36.64] ;  /* 0x0000002424247981 */ /* 0x000ee4000c1e1b00 */
[----:B------:R-:W-:Y:S02]  /*0810*/  IMAD.WIDE R42, R45, 0x8, R26 ;  /* 0x000000082d2a7825 */ /* 0x000fe400078e021a */
[----:B------:R-:W3:Y:S04]  /*0820*/  LDG.E.64 R40, [R40.64] ;  /* 0x0000002428287981 */ /* 0x000ee8000c1e1b00 */
[----:B------:R-:W3:Y:S04]  /*0830*/  LDG.E.64 R42, [R42.64] ;  /* 0x000000242a2a7981 */ /* 0x000ee8000c1e1b00 */
[----:B------:R0:W3:Y:S01]  /*0840*/  LDG.E.64 R44, [R60.64] ;  /* 0x000000243c2c7981 */ /* 0x0000e2000c1e1b00 */
[----:B----4-:R-:W-:-:S04]  /*0850*/  IMAD.WIDE R50, R59, 0x8, R4 ;  /* 0x000000083b327825 */ /* 0x010fc800078e0204 */
[C---:B------:R-:W-:Y:S02]  /*0860*/  IMAD.WIDE R52, R59.reuse, 0x8, R12 ;  /* 0x000000083b347825 */ /* 0x040fe400078e020c */
[----:B------:R-:W4:Y:S02]  /*0870*/  LDG.E.64 R50, [R50.64] ;  /* 0x0000002432327981 */ /* 0x000f24000c1e1b00 */
[C---:B------:R-:W-:Y:S02]  /*0880*/  IMAD.WIDE R56, R59.reuse, 0x8, R24 ;  /* 0x000000083b387825 */ /* 0x040fe400078e0218 */
[----:B------:R-:W4:Y:S02]  /*0890*/  LDG.E.64 R52, [R52.64] ;  /* 0x0000002434347981 */ /* 0x000f24000c1e1b00 */
[----:B------:R-:W-:Y:S02]  /*08a0*/  IMAD.WIDE R58, R59, 0x8, R26 ;  /* 0x000000083b3a7825 */ /* 0x000fe400078e021a */
[----:B------:R-:W4:Y:S04]  /*08b0*/  LDG.E.64 R56, [R56.64] ;  /* 0x0000002438387981 */ /* 0x000f28000c1e1b00 */
[----:B------:R-:W4:Y:S04]  /*08c0*/  LDG.E.64 R58, [R58.64] ;  /* 0x000000243a3a7981 */ /* 0x000f28000c1e1b00 */
[----:B0-----:R-:W4:Y:S01]  /*08d0*/  LDG.E.64 R60, [R60.64+0x8] ;  /* 0x000008243c3c7981 */ /* 0x001f22000c1e1b00 */
[----:B--2---:R-:W3:-:S04]  /*08e0*/  DMUL R64, R64, c[0x0][0x178] ;  /* 0x00005e0040407a28 */ /* 0x004ec80000000000 */
[----:B------:R-:W-:Y:S01]  /*08f0*/  DMUL R48, R48, c[0x0][0x178] ;  /* 0x00005e0030307a28 */ /* 0x000fe20000000000 */
[----:B------:R-:W-:-:S04]  /*0900*/  IADD3 R75, R75, -0x2, RZ ;  /* 0xfffffffe4b4b7810 */ /* 0x000fc80007ffe0ff */
[----:B------:R-:W-:Y:S02]  /*0910*/  ISETP.GT.AND P0, PT, R75, RZ, PT ;  /* 0x000000ff4b00720c */ /* 0x000fe40003f04270 */
[----:B------:R-:W-:Y:S01]  /*0920*/  IADD3 R74, R74, 0x2, RZ ;  /* 0x000000024a4a7810 */ /* 0x000fe20007ffe0ff */
[----:B---3--:R-:W-:-:S04]  /*0930*/  DFMA R70, R64, R66, R70 ;  /* 0x000000424046722b */ /* 0x008fc80000000046 */
[----:B------:R-:W0:-:S04]  /*0940*/  DMUL R66, R30, R36 ;  /* 0x000000241e427228 */ /* 0x000e080000000000 */
[----:B------:R-:W-:-:S04]  /*0950*/  DFMA R68, R64, R40, R68 ;  /* 0x000000284044722b */ /* 0x000fc80000000044 */
[----:B0-----:R-:W-:-:S04]  /*0960*/  DFMA R66, R66, -R38, R70 ;  /* 0x800000264242722b */ /* 0x001fc80000000046 */
[----:B------:R-:W0:-:S04]  /*0970*/  DMUL R72, R28, R36 ;  /* 0x000000241c487228 */ /* 0x000e080000000000 */
[----:B------:R-:W-:-:S04]  /*0980*/  DFMA R34, R64, R42, R34 ;  /* 0x0000002a4022722b */ /* 0x000fc80000000022 */
[----:B------:R-:W1:-:S04]  /*0990*/  DMUL R70, R30, R40 ;  /* 0x000000281e467228 */ /* 0x000e480000000000 */
[----:B------:R-:W2:-:S04]  /*09a0*/  DMUL R64, R30, R42 ;  /* 0x0000002a1e407228 */ /* 0x000e880000000000 */
[----:B0-----:R-:W-:-:S04]  /*09b0*/  DFMA R72, R72, -R44, R66 ;  /* 0x8000002c4848722b */ /* 0x001fc80000000042 */
[----:B-1----:R-:W-:-:S04]  /*09c0*/  DFMA R68, -R38, R70, R68 ;  /* 0x000000462644722b */ /* 0x002fc80000000144 */
[----:B------:R-:W0:-:S04]  /*09d0*/  DMUL R66, R28, R40 ;  /* 0x000000281c427228 */ /* 0x000e080000000000 */
[----:B--2---:R-:W-:-:S04]  /*09e0*/  DFMA R34, -R38, R64, R34 ;  /* 0x000000402622722b */ /* 0x004fc80000000122 */
[----:B------:R-:W1:-:S04]  /*09f0*/  DMUL R36, R32, R36 ;  /* 0x0000002420247228 */ /* 0x000e480000000000 */
[----:B------:R-:W2:-:S04]  /*0a00*/  DMUL R38, R28, R42 ;  /* 0x0000002a1c267228 */ /* 0x000e880000000000 */
[----:B0-----:R-:W-:-:S04]  /*0a10*/  DFMA R66, -R44, R66, R68 ;  /* 0x000000422c42722b */ /* 0x001fc80000000144 */
[----:B------:R-:W0:-:S04]  /*0a20*/  DMUL R40, R32, R40 ;  /* 0x0000002820287228 */ /* 0x000e080000000000 */
[----:B-1----:R-:W4:-:S04]  /*0a30*/  DFMA R36, -R36, R46, R72 ;  /* 0x0000002e2424722b */ /* 0x002f080000000148 */
[----:B--2---:R-:W-:-:S04]  /*0a40*/  DFMA R34, -R44, R38, R34 ;  /* 0x000000262c22722b */ /* 0x004fc80000000122 */
[----:B------:R-:W1:-:S04]  /*0a50*/  DMUL R42, R32, R42 ;  /* 0x0000002a202a7228 */ /* 0x000e480000000000 */
[----:B0-----:R-:W0:-:S04]  /*0a60*/  DFMA R40, -R46, R40, R66 ;  /* 0x000000282e28722b */ /* 0x001e080000000142 */
[----:B----4-:R-:W-:-:S04]  /*0a70*/  DFMA R36, R48, R50, R36 ;  /* 0x000000323024722b */ /* 0x010fc80000000024 */
[----:B------:R-:W2:-:S04]  /*0a80*/  DMUL R38, R30, R52 ;  /* 0x000000341e267228 */ /* 0x000e880000000000 */
[----:B-1----:R-:W1:-:S04]  /*0a90*/  DFMA R34, -R46, R42, R34 ;  /* 0x0000002a2e22722b */ /* 0x002e480000000122 */
[----:B0-----:R-:W-:-:S04]  /*0aa0*/  DFMA R40, R48, R56, R40 ;  /* 0x000000383028722b */ /* 0x001fc80000000028 */
[----:B--2---:R-:W-:-:S04]  /*0ab0*/  DFMA R36, R38, -R54, R36 ;  /* 0x800000362624722b */ /* 0x004fc80000000024 */
[----:B-1----:R-:W-:-:S04]  /*0ac0*/  DFMA R48, R48, R58, R34 ;  /* 0x0000003a3030722b */ /* 0x002fc80000000022 */
[----:B------:R-:W0:-:S04]  /*0ad0*/  DMUL R70, R28, R52 ;  /* 0x000000341c467228 */ /* 0x000e080000000000 */
[----:B------:R-:W1:-:S04]  /*0ae0*/  DMUL R34, R30, R56 ;  /* 0x000000381e227228 */ /* 0x000e480000000000 */
[----:B------:R-:W2:-:S04]  /*0af0*/  DMUL R38, R30, R58 ;  /* 0x0000003a1e267228 */ /* 0x000e880000000000 */
[----:B0-----:R-:W-:-:S04]  /*0b00*/  DFMA R70, R70, -R60, R36 ;  /* 0x8000003c4646722b */ /* 0x001fc80000000024 */
[----:B-1----:R-:W-:-:S04]  /*0b10*/  DFMA R34, -R54, R34, R40 ;  /* 0x000000223622722b */ /* 0x002fc80000000128 */
[----:B------:R-:W0:-:S04]  /*0b20*/  DMUL R36, R28, R56 ;  /* 0x000000381c247228 */ /* 0x000e080000000000 */
[----:B--2---:R-:W-:-:S04]  /*0b30*/  DFMA R38, -R54, R38, R48 ;  /* 0x000000263626722b */ /* 0x004fc80000000130 */
[----:B------:R-:W1:-:S04]  /*0b40*/  DMUL R40, R28, R58 ;  /* 0x0000003a1c287228 */ /* 0x000e480000000000 */
[----:B0-----:R-:W-:-:S04]  /*0b50*/  DFMA R34, -R60, R36, R34 ;  /* 0x000000243c22722b */ /* 0x001fc80000000122 */
[----:B------:R-:W0:-:S04]  /*0b60*/  DMUL R56, R32, R56 ;  /* 0x0000003820387228 */ /* 0x000e080000000000 */
[----:B------:R-:W2:-:S04]  /*0b70*/  DMUL R52, R32, R52 ;  /* 0x0000003420347228 */ /* 0x000e880000000000 */
[----:B-1----:R-:W-:-:S04]  /*0b80*/  DFMA R38, -R60, R40, R38 ;  /* 0x000000283c26722b */ /* 0x002fc80000000126 */
[----:B------:R-:W1:-:S04]  /*0b90*/  DMUL R58, R32, R58 ;  /* 0x0000003a203a7228 */ /* 0x000e480000000000 */
[----:B0-----:R0:W3:-:S04]  /*0ba0*/  DFMA R68, -R62, R56, R34 ;  /* 0x000000383e44722b */ /* 0x0010c80000000122 */
[----:B--2---:R0:W2:-:S04]  /*0bb0*/  DFMA R70, -R52, R62, R70 ;  /* 0x0000003e3446722b */ /* 0x0040880000000146 */
[----:B-1----:R0:W1:Y:S01]  /*0bc0*/  DFMA R34, -R62, R58, R38 ;  /* 0x0000003a3e22722b */ /* 0x0020620000000126 */
[----:B--23--:R-:W-:Y:S05]  /*0bd0*/  @P0 BRA `(.L_x_97) ;  /* 0xfffffb0000000947 */ /* 0x00cfea000383ffff */
[----:B------:R-:W-:Y:S05]  /*0be0*/  BSYNC B0 ;  /* 0x0000000000007941 */ /* 0x000fea0003800000 */
.L_x_96:
[----:B------:R-:W-:Y:S05]  /*0bf0*/  BRA `(.L_x_95) ;  /* 0x0000003000007947 */ /* 0x000fea0003800000 */
.L_x_93:
[----:B------:R-:W-:Y:S01]  /*0c00*/  CS2R R70, SRZ ;  /* 0x0000000000467805 */ /* 0x000fe2000001ff00 */
[----:B------:R-:W-:Y:S01]  /*0c10*/  CS2R R68, SRZ ;  /* 0x0000000000447805 */ /* 0x000fe2000001ff00 */
[----:B------:R-:W-:Y:S02]  /*0c20*/  CS2R R34, SRZ ;  /* 0x0000000000227805 */ /* 0x000fe4000001ff00 */
.L_x_95:
[----:B------:R-:W3:Y:S04]  /*0c30*/  LDG.E.64.CONSTANT R4, [R22.64+0x4c] ;  /* 0x00004c2416047981 */ /* 0x000ee8000c1e9b00 */
[----:B-----5:R-:W4:Y:S04]  /*0c40*/  LDG.E.64.CONSTANT R8, [R22.64+0x54] ;  /* 0x0000542416087981 */ /* 0x020f28000c1e9b00 */
[----:B--2---:R-:W2:Y:S01]  /*0c50*/  LDG.E.64.CONSTANT R6, [R22.64+0x5c] ;  /* 0x00005c2416067981 */ /* 0x004ea2000c1e9b00 */
[----:B------:R-:W-:-:S02]  /*0c60*/  SHF.R.S64 R27, RZ, 0x1d, R17 ;  /* 0x0000001dff1b7819 */ /* 0x000fc40000001011 */
[----:B------:R-:W-:Y:S01]  /*0c70*/  SHF.R.S32.HI R29, RZ, 0x1d, R17 ;  /* 0x0000001dff1d7819 */ /* 0x000fe20000011411 */
[----:B------:R-:W2:Y:S04]  /*0c80*/  LDG.E.64.CONSTANT R24, [R18.64+0x58] ;  /* 0x0000582412187981 */ /* 0x000ea8000c1e9b00 */
[----:B------:R-:W2:Y:S01]  /*0c90*/  LDG.E.64.CONSTANT R20, [R18.64+0x78] ;  /* 0x0000782412147981 */ /* 0x000ea2000c1e9b00 */
[-C--:B---3--:R-:W-:Y:S02]  /*0ca0*/  IADD3 R4, P1, R4, R27.reuse, RZ ;  /* 0x0000001b04047210 */ /* 0x088fe40007f3e0ff */
[----:B----4-:R-:W-:-:S03]  /*0cb0*/  IADD3 R8, P0, R8, R27, RZ ;  /* 0x0000001b08087210 */ /* 0x010fc60007f1e0ff */
[--C-:B------:R-:W-:Y:S01]  /*0cc0*/  IMAD.X R5, R5, 0x1, R29.reuse, P1 ;  /* 0x0000000105057824 */ /* 0x100fe200008e061d */
[----:B--2---:R-:W-:Y:S01]  /*0cd0*/  IADD3 R10, P1, R6, R27, RZ ;  /* 0x0000001b060a7210 */ /* 0x004fe20007f3e0ff */
[----:B------:R-:W-:-:S03]  /*0ce0*/  IMAD.X R9, R9, 0x1, R29, P0 ;  /* 0x0000000109097824 */ /* 0x000fc600000e061d */
[----:B------:R-:W2:Y:S01]  /*0cf0*/  LDG.E.64 R14, [R4.64] ;  /* 0x00000024040e7981 */ /* 0x000ea2000c1e1b00 */
[----:B------:R-:W-:-:S03]  /*0d00*/  IMAD.X R11, R7, 0x1, R29, P1 ;  /* 0x00000001070b7824 */ /* 0x000fc600008e061d */
[----:B------:R-:W3:Y:S04]  /*0d10*/  LDG.E.64 R12, [R8.64] ;  /* 0x00000024080c7981 */ /* 0x000ee8000c1e1b00 */
[----:B------:R-:W4:Y:S01]  /*0d20*/  LDG.E.64 R6, [R10.64] ;  /* 0x000000240a067981 */ /* 0x000f22000c1e1b00 */
[----:B--2---:R-:W3:-:S06]  /*0d30*/  DMUL R14, R14, R70 ;  /* 0x000000460e0e7228 */ /* 0x004ecc0000000000 */
[----:B---3--:R-:W4:-:S06]  /*0d40*/  DFMA R12, R12, R68, R14 ;  /* 0x000000440c0c722b */ /* 0x008f0c000000000e */
[----:B-1--4-:R1:W2:Y:S02]  /*0d50*/  DFMA R12, R6, R34, R12 ;  /* 0x00000022060c722b */ /* 0x0122a4000000000c */
[----:B-1----:R-:W-:-:S04]  /*0d60*/  IADD3 R6, P0, R24, R27, RZ ;  /* 0x0000001b18067210 */ /* 0x002fc80007f1e0ff */
[----:B--2---:R-:W1:Y:S01]  /*0d70*/  DMUL R12, R12, R20 ;  /* 0x000000140c0c7228 */ /* 0x004e620000000000 */
[----:B------:R-:W-:Y:S01]  /*0d80*/  IMAD.X R7, R25, 0x1, R29, P0 ;  /* 0x0000000119077824 */ /* 0x000fe200000e061d */
[----:B------:R-:W-:-:S05]  /*0d90*/  ISETP.GE.AND P0, PT, R3, 0x2, PT ;  /* 0x000000020300780c */ /* 0x000fca0003f06270 */
[----:B-1----:R1:W-:Y:S08]  /*0da0*/  STG.E.64 [R6.64], R12 ;  /* 0x0000000c06007986 */ /* 0x0023f0000c101b24 */
[----:B------:R-:W-:Y:S05]  /*0db0*/  @!P0 BRA `(.L_x_98) ;  /* 0x000006b000008947 */ /* 0x000fea0003800000 */
[----:B-1----:R1:W5:Y:S04]  /*0dc0*/  LDG.E.64.CONSTANT R6, [R22.64+0xa4] ;  /* 0x0000a42416067981 */ /* 0x002368000c1e9b00 */
[----:B------:R1:W5:Y:S04]  /*0dd0*/  LDG.E.64.CONSTANT R26, [R18.64+-0x8] ;  /* 0xfffff824121a7981 */ /* 0x000368000c1e9b00 */
[----:B------:R1:W5:Y:S04]  /*0de0*/  LDG.E.64.CONSTANT R28, [R22.64+0x8c] ;  /* 0x00008c24161c7981 */ /* 0x000368000c1e9b00 */
[----:B------:R1:W5:Y:S04]  /*0df0*/  LDG.E.64.CONSTANT R30, [R22.64+0xac] ;  /* 0x0000ac24161e7981 */ /* 0x000368000c1e9b00 */
[----:B------:R1:W5:Y:S01]  /*0e00*/  LDG.E.64.CONSTANT R32, [R22.64+0xb4] ;  /* 0x0000b42416207981 */ /* 0x000362000c1e9b00 */
[----:B0-----:R-:W-:Y:S01]  /*0e10*/  IADD3 R34, R3, -0x1, RZ ;  /* 0xffffffff03227810 */ /* 0x001fe20007ffe0ff */
[----:B------:R-:W-:Y:S01]  /*0e20*/  IMAD R35, R17, c[0x0][0x170], RZ ;  /* 0x00005c0011237a24 */ /* 0x000fe200078e02ff */
[----:B------:R-:W-:Y:S01]  /*0e30*/  IADD3 R14, R3, -0x2, RZ ;  /* 0xfffffffe030e7810 */ /* 0x000fe20007ffe0ff */
[----:B------:R-:W-:Y:S01]  /*0e40*/  CS2R R24, SRZ ;  /* 0x0000000000187805 */ /* 0x000fe2000001ff00 */
[----:B------:R-:W-:Y:S01]  /*0e50*/  LOP3.LUT P1, R46, R34, 0x3, RZ, 0xc0, !PT ;  /* 0x00000003222e7812 */ /* 0x000fe2000782c0ff */
[----:B------:R-:W-:Y:S01]  /*0e60*/  CS2R R20, SRZ ;  /* 0x0000000000147805 */ /* 0x000fe2000001ff00 */
[----:B------:R-:W-:-:S02]  /*0e70*/  ISETP.GE.U32.AND P0, PT, R14, 0x3, PT ;  /* 0x000000030e00780c */ /* 0x000fc40003f06070 */
[----:B------:R-:W-:-:S09]  /*0e80*/  CS2R R14, SRZ ;  /* 0x00000000000e7805 */ /* 0x000fd2000001ff00 */
[----:B------:R-:W-:Y:S05]  /*0e90*/  @!P1 BRA `(.L_x_99) ;  /* 0x000002c000009947 */ /* 0x000fea0003800000 */
[----:B-1----:R-:W-:-:S04]  /*0ea0*/  IMAD R35, R17, c[0x0][0x170], R0 ;  /* 0x00005c0011237a24 */ /* 0x002fc800078e0200 */
[----:B-----5:R-:W-:-:S06]  /*0eb0*/  IMAD.WIDE R20, R35, 0x4, R28 ;  /* 0x0000000423147825 */ /* 0x020fcc00078e021c */
[----:B------:R-:W2:Y:S01]  /*0ec0*/  LDG.E R21, [R20.64] ;  /* 0x0000002414157981 */ /* 0x000ea2000c1e1900 */
[----:B------:R-:W-:-:S04]  /*0ed0*/  IMAD.WIDE R42, R35, 0x8, R30 ;  /* 0x00000008232a7825 */ /* 0x000fc800078e021e */
[C---:B------:R-:W-:Y:S02]  /*0ee0*/  IMAD.WIDE R38, R35.reuse, 0x8, R6 ;  /* 0x0000000823267825 */ /* 0x040fe400078e0206 */
[----:B------:R-:W3:Y:S02]  /*0ef0*/  LDG.E.64 R42, [R42.64] ;  /* 0x000000242a2a7981 */ /* 0x000ee4000c1e1b00 */
[----:B------:R-:W-:Y:S02]  /*0f00*/  IMAD.WIDE R36, R35, 0x8, R32 ;  /* 0x0000000823247825 */ /* 0x000fe400078e0220 */
[----:B------:R-:W4:Y:S04]  /*0f10*/  LDG.E.64 R24, [R38.64] ;  /* 0x0000002426187981 */ /* 0x000f28000c1e1b00 */
[----:B------:R-:W3:Y:S01]  /*0f20*/  LDG.E.64 R44, [R36.64] ;  /* 0x00000024242c7981 */ /* 0x000ee2000c1e1b00 */
[----:B--2---:R-:W-:-:S06]  /*0f30*/  IMAD.WIDE R40, R21, 0x8, R26 ;  /* 0x0000000815287825 */ /* 0x004fcc00078e021a */
[----:B------:R-:W3:Y:S01]  /*0f40*/  LDG.E.64 R40, [R40.64] ;  /* 0x0000002428287981 */ /* 0x000ee2000c1e1b00 */
[----:B------:R-:W-:Y:S02]  /*0f50*/  ISETP.NE.AND P1, PT, R46, 0x1, PT ;  /* 0x000000012e00780c */ /* 0x000fe40003f25270 */
[----:B------:R-:W-:Y:S01]  /*0f60*/  IADD3 R34, R3, -0x2, RZ ;  /* 0xfffffffe03227810 */ /* 0x000fe20007ffe0ff */
[----:B---3--:R0:W1:-:S04]  /*0f70*/  DFMA R14, R40, R42, RZ ;  /* 0x0000002a280e722b */ /* 0x00804800000000ff */
[----:B----4-:R0:W2:-:S04]  /*0f80*/  DFMA R24, R40, R24, RZ ;  /* 0x000000182818722b */ /* 0x01008800000000ff */
[----:B------:R0:W3:Y:S02]  /*0f90*/  DFMA R20, R40, R44, RZ ;  /* 0x0000002c2814722b */ /* 0x0000e400000000ff */
[----:B------:R-:W-:Y:S05]  /*0fa0*/  @!P1 BRA `(.L_x_99) ;  /* 0x000001b000009947 */ /* 0x000fea0003800000 */
[----:B-12---:R-:W-:Y:S01]  /*0fb0*/  MOV R0, c[0x0][0x170] ;  /* 0x00005c0000007a02 */ /* 0x006fe20000000f00 */
[----:B0-----:R-:W2:Y:S01]  /*0fc0*/  LDG.E.64 R40, [R38.64+0x8] ;  /* 0x0000082426287981 */ /* 0x001ea2000c1e1b00 */
[----:B------:R-:W-:-:S03]  /*0fd0*/  ISETP.NE.AND P1, PT, R46, 0x2, PT ;  /* 0x000000022e00780c */ /* 0x000fc60003f25270 */
[----:B------:R-:W-:Y:S01]  /*0fe0*/  IMAD R55, R17, R0, 0x1 ;  /* 0x0000000111377424 */ /* 0x000fe200078e0200 */
[----:B------:R-:W4:Y:S03]  /*0ff0*/  LDG.E.64 R44, [R36.64+0x8] ;  /* 0x00000824242c7981 */ /* 0x000f26000c1e1b00 */
[----:B------:R-:W-:-:S05]  /*1000*/  IMAD.WIDE R52, R55, 0x4, R28 ;  /* 0x0000000437347825 */ /* 0x000fca00078e021c */
[----:B------:R0:W5:Y:S04]  /*1010*/  LDG.E R35, [R52.64+0x4] ;  /* 0x0000042434237981 */ /* 0x000168000c1e1900 */
[----:B---3--:R0:W3:Y:S01]  /*1020*/  @P1 LDG.E R47, [R52.64+0x8] ;  /* 0x00000824342f1981 */ /* 0x0080e2000c1e1900 */
[----:B------:R-:W-:-:S03]  /*1030*/  IMAD.WIDE R54, R55, 0x8, R30 ;  /* 0x0000000837367825 */ /* 0x000fc600078e021e */
[----:B------:R-:W2:Y:S04]  /*1040*/  @P1 LDG.E.64 R48, [R38.64+0x10] ;  /* 0x0000102426301981 */ /* 0x000ea8000c1e1b00 */
[----:B------:R-:W2:Y:S04]  /*1050*/  LDG.E.64 R42, [R54.64+0x8] ;  /* 0x00000824362a7981 */ /* 0x000ea8000c1e1b00 */
[----:B------:R-:W2:Y:S04]  /*1060*/  @P1 LDG.E.64 R50, [R54.64+0x10] ;  /* 0x0000102436321981 */ /* 0x000ea8000c1e1b00 */
[----:B0-----:R-:W2:Y:S01]  /*1070*/  @P1 LDG.E.64 R52, [R36.64+0x10] ;  /* 0x0000102424341981 */ /* 0x001ea2000c1e1b00 */
[----:B-----5:R-:W-:-:S04]  /*1080*/  IMAD.WIDE R34, R35, 0x8, R26 ;  /* 0x0000000823227825 */ /* 0x020fc800078e021a */
[----:B---3--:R-:W-:Y:S02]  /*1090*/  @P1 IMAD.WIDE R46, R47, 0x8, R26 ;  /* 0x000000082f2e1825 */ /* 0x008fe400078e021a */
[----:B------:R-:W2:Y:S04]  /*10a0*/  LDG.E.64 R34, [R34.64] ;  /* 0x0000002422227981 */ /* 0x000ea8000c1e1b00 */
[----:B------:R-:W3:Y:S01]  /*10b0*/  @P1 LDG.E.64 R46, [R46.64] ;  /* 0x000000242e2e1981 */ /* 0x000ee2000c1e1b00 */
[----:B--2---:R-:W3:-:S04]  /*10c0*/  DFMA R24, R34, R40, R24 ;  /* 0x000000282218722b */ /* 0x004ec80000000018 */
[----:B------:R-:W0:-:S04]  /*10d0*/  DFMA R14, R34, R42, R14 ;  /* 0x0000002a220e722b */ /* 0x000e08000000000e */
[----:B----4-:R1:W2:Y:S02]  /*10e0*/  DFMA R20, R34, R44, R20 ;  /* 0x0000002c2214722b */ /* 0x0102a40000000014 */
[----:B-1----:R-:W-:Y:S01]  /*10f0*/  IADD3 R34, R3, -0x3, RZ ;  /* 0xfffffffd03227810 */ /* 0x002fe20007ffe0ff */
[-C--:B------:R-:W-:Y:S01]  /*1100*/  IMAD R35, R17, R0.reuse, 0x2 ;  /* 0x0000000211237424 */ /* 0x080fe200078e0200 */
[C---:B---3--:R1:W3:Y:S01]  /*1110*/  @P1 DFMA R24, R46.reuse, R48, R24 ;  /* 0x000000302e18122b */ /* 0x0482e20000000018 */
[----:B------:R-:W-:Y:S01]  /*1120*/  @P1 IADD3 R34, R3, -0x4, RZ ;  /* 0xfffffffc03221810 */ /* 0x000fe20007ffe0ff */
[----:B------:R-:W-:Y:S02]  /*1130*/  @P1 IMAD R35, R17, R0, 0x3 ;  /* 0x0000000311231424 */ /* 0x000fe400078e0200 */
[----:B0-----:R1:W0:-:S04]  /*1140*/  @P1 DFMA R14, R46, R50, R14 ;  /* 0x000000322e0e122b */ /* 0x001208000000000e */
[----:B--2---:R1:W2:-:S06]  /*1150*/  @P1 DFMA R20, R46, R52, R20 ;  /* 0x000000342e14122b */ /* 0x00428c0000000014 */
.L_x_99:
[----:B0123--:R-:W-:Y:S05]  /*1160*/  @!P0 BRA `(.L_x_100) ;  /* 0x0000034000008947 */ /* 0x00ffea0003800000 */
[----:B------:R-:W-:Y:S02]  /*1170*/  BSSY B0, `(.L_x_101) ;  /* 0x000002e000007945 */ /* 0x000fe40003800000 */
.L_x_102:
[----:B------:R-:W-:-:S05]  /*1180*/  IADD3 R69, R35, 0x1, RZ ;  /* 0x0000000123457810 */ /* 0x000fca0007ffe0ff */
[----:B-----5:R-:W-:-:S05]  /*1190*/  IMAD.WIDE R38, R69, 0x4, R28 ;  /* 0x0000000445267825 */ /* 0x020fca00078e021c */
[----:B--2---:R-:W2:Y:S04]  /*11a0*/  LDG.E R49, [R38.64] ;  /* 0x0000002426317981 */ /* 0x004ea8000c1e1900 */
[----:B------:R-:W3:Y:S04]  /*11b0*/  LDG.E R41, [R38.64+0x4] ;  /* 0x0000042426297981 */ /* 0x000ee8000c1e1900 */
[----:B------:R-:W4:Y:S04]  /*11c0*/  LDG.E R3, [R38.64+0x8] ;  /* 0x0000082426037981 */ /* 0x000f28000c1e1900 */
[----:B------:R4:W4:Y:S01]  /*11d0*/  LDG.E R57, [R38.64+0xc] ;  /* 0x00000c2426397981 */ /* 0x000922000c1e1900 */
[----:B------:R-:W-:-:S04]  /*11e0*/  IMAD.WIDE R72, R69, 0x8, R6 ;  /* 0x0000000845487825 */ /* 0x000fc800078e0206 */
[C---:B------:R-:W-:Y:S01]  /*11f0*/  IMAD.WIDE R70, R69.reuse, 0x8, R30 ;  /* 0x0000000845467825 */ /* 0x040fe200078e021e */
[----:B------:R-:W4:Y:S03]  /*1200*/  LDG.E.64 R36, [R72.64] ;  /* 0x0000002448247981 */ /* 0x000f26000c1e1b00 */
[----:B------:R-:W-:Y:S01]  /*1210*/  IMAD.WIDE R68, R69, 0x8, R32 ;  /* 0x0000000845447825 */ /* 0x000fe200078e0220 */
[----:B------:R-:W4:Y:S04]  /*1220*/  LDG.E.64 R54, [R70.64] ;  /* 0x0000002446367981 */ /* 0x000f28000c1e1b00 */
[----:B------:R-:W4:Y:S04]  /*1230*/  LDG.E.64 R50, [R68.64] ;  /* 0x0000002444327981 */ /* 0x000f28000c1e1b00 */
[----:B------:R-:W4:Y:S04]  /*1240*/  LDG.E.64 R52, [R72.64+0x8] ;  /* 0x0000082448347981 */ /* 0x000f28000c1e1b00 */
[----:B------:R-:W4:Y:S04]  /*1250*/  LDG.E.64 R46, [R70.64+0x8] ;  /* 0x00000824462e7981 */ /* 0x000f28000c1e1b00 */
[----:B------:R-:W4:Y:S04]  /*1260*/  LDG.E.64 R42, [R68.64+0x8] ;  /* 0x00000824442a7981 */ /* 0x000f28000c1e1b00 */
[----:B------:R-:W4:Y:S04]  /*1270*/  LDG.E.64 R44, [R72.64+0x10] ;  /* 0x00001024482c7981 */ /* 0x000f28000c1e1b00 */
[----:B------:R-:W4:Y:S04]  /*1280*/  LDG.E.64 R60, [R70.64+0x10] ;  /* 0x00001024463c7981 */ /* 0x000f28000c1e1b00 */
        /* <DEDUP_REMOVED lines=11> */
[----:B------:R-:W3:Y:S01]  /*1340*/  LDG.E.64 R56, [R56.64] ;  /* 0x0000002438387981 */ /* 0x000ee2000c1e1b00 */
[----:B------:R-:W-:-:S04]  /*1350*/  IADD3 R34, R34, -0x4, RZ ;  /* 0xfffffffc22227810 */ /* 0x000fc80007ffe0ff */
[----:B------:R-:W-:Y:S02]  /*1360*/  ISETP.GT.AND P0, PT, R34, RZ, PT ;  /* 0x000000ff2200720c */ /* 0x000fe40003f04270 */
[----:B------:R-:W-:Y:S01]  /*1370*/  IADD3 R35, R35, 0x4, RZ ;  /* 0x0000000423237810 */ /* 0x000fe20007ffe0ff */
[----:B--2---:R-:W3:-:S04]  /*1380*/  DFMA R36, R48, R36, R24 ;  /* 0x000000243024722b */ /* 0x004ec80000000018 */
[----:B------:R-:W0:-:S04]  /*1390*/  DFMA R54, R48, R54, R14 ;  /* 0x000000363036722b */ /* 0x000e08000000000e */
[----:B-1----:R-:W1:-:S04]  /*13a0*/  DFMA R50, R48, R50, R20 ;  /* 0x000000323032722b */ /* 0x002e480000000014 */
[----:B---3--:R-:W4:-:S04]  /*13b0*/  DFMA R36, R40, R52, R36 ;  /* 0x000000342824722b */ /* 0x008f080000000024 */
[----:B0-----:R-:W0:-:S04]  /*13c0*/  DFMA R46, R40, R46, R54 ;  /* 0x0000002e282e722b */ /* 0x001e080000000036 */
[----:B-1----:R-:W1:-:S04]  /*13d0*/  DFMA R42, R40, R42, R50 ;  /* 0x0000002a282a722b */ /* 0x002e480000000032 */
[----:B----4-:R-:W2:-:S04]  /*13e0*/  DFMA R36, R38, R44, R36 ;  /* 0x0000002c2624722b */ /* 0x010e880000000024 */
[----:B0-----:R-:W0:-:S04]  /*13f0*/  DFMA R46, R38, R60, R46 ;  /* 0x0000003c262e722b */ /* 0x001e08000000002e */
[----:B-1----:R-:W1:-:S04]  /*1400*/  DFMA R42, R38, R58, R42 ;  /* 0x0000003a262a722b */ /* 0x002e48000000002a */
[----:B--2---:R2:W3:-:S04]  /*1410*/  DFMA R24, R56, R62, R36 ;  /* 0x0000003e3818722b */ /* 0x0044c80000000024 */
[----:B0-----:R2:W0:-:S04]  /*1420*/  DFMA R14, R56, R64, R46 ;  /* 0x00000040380e722b */ /* 0x001408000000002e */
[----:B-1----:R2:W1:Y:S01]  /*1430*/  DFMA R20, R56, R66, R42 ;  /* 0x000000423814722b */ /* 0x002462000000002a */
[----:B0--3--:R-:W-:Y:S05]  /*1440*/  @P0 BRA `(.L_x_102) ;  /* 0xfffffd3000000947 */ /* 0x009fea000383ffff */
[----:B------:R-:W-:Y:S05]  /*1450*/  BSYNC B0 ;  /* 0x0000000000007941 */ /* 0x000fea0003800000 */
.L_x_101:
[----:B------:R-:W-:Y:S05]  /*1460*/  BRA `(.L_x_100) ;  /* 0x0000004000007947 */ /* 0x000fea0003800000 */
.L_x_98:
[----:B-1----:R1:W5:Y:S01]  /*1470*/  LDG.E.64.CONSTANT R6, [R22.64+0xa4] ;  /* 0x0000a42416067981 */ /* 0x002362000c1e9b00 */
[----:B------:R-:W-:Y:S01]  /*1480*/  CS2R R24, SRZ ;  /* 0x0000000000187805 */ /* 0x000fe2000001ff00 */
[----:B------:R-:W-:Y:S01]  /*1490*/  CS2R R14, SRZ ;  /* 0x00000000000e7805 */ /* 0x000fe2000001ff00 */
[----:B------:R-:W-:Y:S02]  /*14a0*/  CS2R R20, SRZ ;  /* 0x0000000000147805 */ /* 0x000fe4000001ff00 */
.L_x_100:
[----:B-----5:R-:W3:Y:S04]  /*14b0*/  LDG.E.64.CONSTANT R26, [R22.64+0xac] ;  /* 0x0000ac24161a7981 */ /* 0x020ee8000c1e9b00 */
[----:B------:R-:W4:Y:S01]  /*14c0*/  LDG.E.64.CONSTANT R30, [R22.64+0xb4] ;  /* 0x0000b424161e7981 */ /* 0x000f22000c1e9b00 */
[----:B0-----:R-:W-:-:S03]  /*14d0*/  IMAD R35, R17, c[0x0][0x170], RZ ;  /* 0x00005c0011237a24 */ /* 0x001fc600078e02ff */
[----:B--2---:R-:W2:Y:S04]  /*14e0*/  LDG.E.64 R8, [R8.64] ;  /* 0x0000002408087981 */ /* 0x004ea8000c1e1b00 */
[----:B------:R-:W2:Y:S04]  /*14f0*/  LDG.E.64 R4, [R4.64] ;  /* 0x0000002404047981 */ /* 0x000ea8000c1e1b00 */
[----:B------:R-:W2:Y:S01]  /*1500*/  LDG.E.64 R10, [R10.64] ;  /* 0x000000240a0a7981 */ /* 0x000ea2000c1e1b00 */
[----:B---3--:R-:W-:-:S04]  /*1510*/  IMAD.WIDE R32, R35, 0x8, R26 ;  /* 0x0000000823207825 */ /* 0x008fc800078e021a */
[C---:B------:R-:W-:Y:S01]  /*1520*/  IMAD.WIDE R26, R35.reuse, 0x8, R6 ;  /* 0x00000008231a7825 */ /* 0x040fe200078e0206 */
[----:B------:R0:W2:Y:S03]  /*1530*/  LDG.E.64 R28, [R32.64] ;  /* 0x00000024201c7981 */ /* 0x0000a6000c1e1b00 */
[----:B----4-:R-:W-:Y:S02]  /*1540*/  IMAD.WIDE R34, R35, 0x8, R30 ;  /* 0x0000000823227825 */ /* 0x010fe400078e021e */
[----:B------:R-:W3:Y:S04]  /*1550*/  LDG.E.64 R26, [R26.64] ;  /* 0x000000241a1a7981 */ /* 0x000ee8000c1e1b00 */
[----:B------:R4:W3:Y:S01]  /*1560*/  LDG.E.64 R30, [R34.64] ;  /* 0x00000024221e7981 */ /* 0x0008e2000c1e1b00 */
[----:B------:R-:W-:Y:S01]  /*1570*/  BSSY B6, `(.L_x_103) ;  /* 0x000001c000067945 */ /* 0x000fe20003800000 */
[----:B0-----:R-:W-:-:S02]  /*1580*/  SHF.R.S64 R33, RZ, 0x1d, R17 ;  /* 0x0000001dff217819 */ /* 0x001fc40000001011 */
[----:B----4-:R-:W-:Y:S01]  /*1590*/  SHF.R.S32.HI R35, RZ, 0x1d, R17 ;  /* 0x0000001dff237819 */ /* 0x010fe20000011411 */
[----:B--2---:R-:W3:-:S06]  /*15a0*/  DMUL R28, R8, R28 ;  /* 0x0000001c081c7228 */ /* 0x004ecc0000000000 */
[----:B---3--:R-:W0:-:S06]  /*15b0*/  DFMA R6, R4, R26, R28 ;  /* 0x0000001a0406722b */ /* 0x008e0c000000001c */
[----:B0-----:R-:W0:-:S06]  /*15c0*/  DFMA R6, R10, R30, R6 ;  /* 0x0000001e0a06722b */ /* 0x001e0c0000000006 */
[----:B0-----:R-:W0:Y:S01]  /*15d0*/  MUFU.RCP64H R29, R7 ;  /* 0x00000007001d7308 */ /* 0x001e220000001800 */
[----:B------:R-:W-:Y:S01]  /*15e0*/  MOV R28, 0x1 ;  /* 0x00000001001c7802 */ /* 0x000fe20000000f00 */
[----:B------:R-:W-:-:S05]  /*15f0*/  DFMA R4, R4, -R24, R12 ;  /* 0x800000180404722b */ /* 0x000fca000000000c */
[----:B0-----:R-:W0:-:S06]  /*1600*/  DFMA R30, -R6, R28, 1 ;  /* 0x3ff00000061e742b */ /* 0x001e0c000000011c */
[----:B0-----:R-:W0:-:S06]  /*1610*/  DFMA R30, R30, R30, R30 ;  /* 0x0000001e1e1e722b */ /* 0x001e0c000000001e */
[----:B0-----:R-:W0:-:S04]  /*1620*/  DFMA R30, R28, R30, R28 ;  /* 0x0000001e1c1e722b */ /* 0x001e08000000001c */
[----:B------:R-:W2:-:S04]  /*1630*/  DFMA R8, R8, -R14, R4 ;  /* 0x8000000e0808722b */ /* 0x000e880000000004 */
[----:B0-----:R-:W0:-:S04]  /*1640*/  DFMA R4, -R6, R30, 1 ;  /* 0x3ff000000604742b */ /* 0x001e08000000011e */
[----:B-12---:R-:W-:-:S04]  /*1650*/  DFMA R8, R10, -R20, R8 ;  /* 0x800000140a08722b */ /* 0x006fc80000000008 */
        /* <DEDUP_REMOVED lines=9> */
[----:B------:R-:W-:Y:S01]  /*16f0*/  MOV R20, 32@lo((_28header_files_timple_solver_c_update_boundary_pressure_vectorised_621_gpu + .L_x_1@srel)) ;  /* 0x0000000000147802 */ /* 0x000fe20000000f00 */
[----:B------:R-:W-:Y:S01]  /*1700*/  IMAD.MOV.U32 R5, RZ, RZ, R9 ;  /* 0x000000ffff057224 */ /* 0x000fe200078e0009 */
[----:B------:R-:W-:-:S05]  /*1710*/  MOV R21, 32@hi((_28header_files_timple_solver_c_update_boundary_pressure_vectorised_621_gpu + .L_x_1@srel)) ;  /* 0x0000000000157802 */ /* 0x000fca0000000f00 */
[----:B------:R-:W-:Y:S05]  /*1720*/  CALL.ABS.NOINC `(__cuda_sm20_div_rn_f64_full) ;  /* 0x0000000000007943 */ /* 0x000fea0003c00000 */
.L_x_1:
[----:B------:R-:W-:Y:S05]  /*1730*/  BSYNC B6 ;  /* 0x0000000000067941 */ /* 0x000fea0003800000 */
.L_x_103:
[----:B------:R-:W2:Y:S02]  /*1740*/  LDG.E.64.CONSTANT R18, [R18.64+-0x8] ;  /* 0xfffff82412127981 */ /* 0x000ea4000c1e9b00 */
[----:B--2---:R-:W-:-:S04]  /*1750*/  IADD3 R6, P0, R18, R33, RZ ;  /* 0x0000002112067210 */ /* 0x004fc80007f1e0ff */
[----:B------:R-:W-:-:S05]  /*1760*/  IADD3.X R7, R19, R35, RZ, P0, !PT ;  /* 0x0000002313077210 */ /* 0x000fca00007fe4ff */
[----:B------:R0:W-:Y:S04]  /*1770*/  STG.E.64 [R6.64], R4 ;  /* 0x0000000406007986 */ /* 0x0001e8000c101b24 */
.L_x_92:
[----:B------:R-:W-:Y:S05]  /*1780*/  BSYNC B7 ;  /* 0x0000000000077941 */ /* 0x000fea0003800000 */
.L_x_91:
[----:B------:R-:W-:Y:S02]  /*1790*/  ULDC UR4, c[0x0][0xc] ;  /* 0x0000030000047ab9 */ /* 0x000fe40000000800 */
[----:B------:R-:W-:-:S06]  /*17a0*/  USHF.L.U32 UR4, UR4, 0x7, URZ ;  /* 0x0000000704047899 */ /* 0x000fcc000800063f */
[----:B------:R-:W-:Y:S02]  /*17b0*/  IADD3 R16, R16, -UR4, RZ ;  /* 0x8000000410107c10 */ /* 0x000fe4000fffe0ff */
[----:B------:R-:W-:Y:S02]  /*17c0*/  IADD3 R17, R17, UR4, RZ ;  /* 0x0000000411117c10 */ /* 0x000fe4000fffe0ff */
[----:B------:R-:W-:-:S13]  /*17d0*/  ISETP.GT.AND P0, PT, R16, RZ, PT ;  /* 0x000000ff1000720c */ /* 0x000fda0003f04270 */
[----:B------:R-:W-:Y:S01]  /*17e0*/  @!P0 CALL.REL.NOINC `(.L_x_104) ;  /* 0x0000001000008944 */ /* 0x000fe20003c00000 */
[----:B------:R-:W-:Y:S05]  /*17f0*/  BRA `(.L_x_105) ;  /* 0xffffe90000007947 */ /* 0x000fea000383ffff */
.L_x_104:
[----:B------:R-:W-:Y:S05]  /*1800*/  EXIT ;  /* 0x000000000000794d */ /* 0x000fea0003800000 */
.L_x_106:
        /* <DEDUP_REMOVED lines=15> */
.L_x_705:


//--------------------- .text._28header_files_timple_solver_c_update_velocity_implicit_vectorised_2d_610_gpu --------------------------
	.section	.text._28header_files_timple_solver_c_update_velocity_implicit_vectorised_2d_610_gpu,"ax",@progbits
	.sectioninfo	@"SHI_REGISTERS=12"
	.align	128
        .global         _28header_files_timple_solver_c_update_velocity_implicit_vectorised_2d_610_gpu
        .type           _28header_files_timple_solver_c_update_velocity_implicit_vectorised_2d_610_gpu,@function
        .size           _28header_files_timple_solver_c_update_velocity_implicit_vectorised_2d_610_gpu,(.L_x_706 - _28header_files_timple_solver_c_update_velocity_implicit_vectorised_2d_610_gpu)
        .other          _28header_files_timple_solver_c_update_velocity_implicit_vectorised_2d_610_gpu,@"STO_CUDA_ENTRY STV_DEFAULT"
_28header_files_timple_solver_c_update_velocity_implicit_vectorised_2d_610_gpu:
.text._28header_files_timple_solver_c_update_velocity_implicit_vectorised_2d_610_gpu:
[----:B------:R-:W-:Y:S02]  /*0000*/  MOV R1, c[0x0][0x28] ;  /* 0x00000a0000017a02 */ /* 0x000fe40000000f00 */
[----:B------:R-:W0:Y:S01]  /*0010*/  S2R R0, SR_CTAID.X ;  /* 0x0000000000007919 */ /* 0x000e220000002500 */
[----:B------:R-:W-:Y:S02]  /*0020*/  ULDC UR4, c[0x0][0xc] ;  /* 0x0000030000047ab9 */ /* 0x000fe40000000800 */
[----:B------:R-:W-:Y:S01]  /*0030*/  USHF.L.U32 UR4, UR4, 0x7, URZ ;  /* 0x0000000704047899 */ /* 0x000fe2000800063f */
[----:B------:R-:W0:Y:S01]  /*0040*/  S2R R3, SR_TID.X ;  /* 0x0000000000037919 */ /* 0x000e220000002100 */
[----:B------:R-:W-:Y:S02]  /*0050*/  ULDC.64 UR6, c[0x0][0x118] ;  /* 0x0000460000067ab9 */ /* 0x000fe40000000a00 */
[----:B------:R-:W-:Y:S01]  /*0060*/  ULDC UR5, c[0x0][0x160] ;  /* 0x0000580000057ab9 */ /* 0x000fe20000000800 */
[----:B0-----:R-:W-:-:S05]  /*0070*/  IMAD R9, R0, 0x80, R3 ;  /* 0x0000008000097824 */ /* 0x001fca00078e0203 */
.L_x_107:
[----:B------:R-:W-:-:S13]  /*0080*/  ISETP.GE.AND P0, PT, R9, c[0x0][0x160], PT ;  /* 0x0000580009007a0c */ /* 0x000fda0003f06270 */
[----:B------:R-:W-:Y:S02]  /*0090*/  @!P0 IMAD.MOV.U32 R6, RZ, RZ, c[0x0][0x168] ;  /* 0x00005a00ff068624 */ /* 0x000fe400078e00ff */
[----:B------:R-:W-:-:S05]  /*00a0*/  @!P0 IMAD.MOV.U32 R7, RZ, RZ, c[0x0][0x16c] ;  /* 0x00005b00ff078624 */ /* 0x000fca00078e00ff */
[----:B------:R-:W2:Y:S01]  /*00b0*/  @!P0 LDG.E.64.CONSTANT R2, [R6.64+0x18] ;  /* 0x0000180606028981 */ /* 0x000ea2000c1e9b00 */
[----:B------:R-:W-:-:S04]  /*00c0*/  @!P0 SHF.R.S64 R5, RZ, 0x1d, R9 ;  /* 0x0000001dff058819 */ /* 0x000fc80000001009 */
[----:B--2---:R-:W-:-:S04]  /*00d0*/  @!P0 IADD3 R2, P1, R2, R5, RZ ;  /* 0x0000000502028210 */ /* 0x004fc80007f3e0ff */
[----:B------:R-:W-:-:S05]  /*00e0*/  @!P0 LEA.HI.X.SX32 R3, R9, R3, 0x3, P1 ;  /* 0x0000000309038211 */ /* 0x000fca00008f1eff */
[----:B------:R-:W2:Y:S01]  /*00f0*/  @!P0 LDG.E.64 R4, [R2.64] ;  /* 0x0000000602048981 */ /* 0x000ea2000c1e1b00 */
[----:B------:R-:W-:Y:S01]  /*0100*/  UIADD3 UR5, -UR4, UR5, URZ ;  /* 0x0000000504057290 */ /* 0x000fe2000fffe13f */
[----:B------:R-:W-:Y:S01]  /*0110*/  IADD3 R9, R9, UR4, RZ ;  /* 0x0000000409097c10 */ /* 0x000fe2000fffe0ff */
[----:B--2---:R-:W0:-:S07]  /*0120*/  @!P0 DADD R4, R4, -c[0x0][0x170] ;  /* 0x80005c0004048629 */ /* 0x004e0e0000000000 */
[----:B0-----:R0:W-:Y:S01]  /*0130*/  @!P0 STG.E.64 [R2.64], R4 ;  /* 0x0000000402008986 */ /* 0x0011e2000c101b06 */
[----:B------:R-:W-:-:S13]  /*0140*/  ISETP.LT.AND P0, PT, RZ, UR5, PT ;  /* 0x00000005ff007c0c */ /* 0x000fda000bf01270 */
[----:B0-----:R-:W-:Y:S05]  /*0150*/  @P0 BRA `(.L_x_107) ;  /* 0xffffff2000000947 */ /* 0x001fea000383ffff */
[----:B------:R-:W-:Y:S05]  /*0160*/  EXIT ;  /* 0x000000000000794d */ /* 0x000fea0003800000 */
.L_x_108:
        /* <DEDUP_REMOVED lines=9> */
.L_x_706:


//--------------------- .text._28header_files_timple_solver_c_update_velocity_implicit_vectorised_2d_598_gpu --------------------------
	.section	.text._28header_files_timple_solver_c_update_velocity_implicit_vectorised_2d_598_gpu,"ax",@progbits
	.sectioninfo	@"SHI_REGISTERS=44"
	.align	128
        .global         _28header_files_timple_solver_c_update_velocity_implicit_vectorised_2d_598_gpu
        .type           _28header_files_timple_solver_c_update_velocity_implicit_vectorised_2d_598_gpu,@function
        .size           _28header_files_timple_solver_c_update_velocity_implicit_vectorised_2d_598_gpu,(.L_x_707 - _28header_files_timple_solver_c_update_velocity_implicit_vectorised_2d_598_gpu)
        .other          _28header_files_timple_solver_c_update_velocity_implicit_vectorised_2d_598_gpu,@"STO_CUDA_ENTRY STV_DEFAULT"
_28header_files_timple_solver_c_update_velocity_implicit_vectorised_2d_598_gpu:
.text._28header_files_timple_solver_c_update_velocity_implicit_vectorised_2d_598_gpu:
[----:B------:R-:W-:Y:S02]  /*0000*/  MOV R1, c[0x0][0x28] ;  /* 0x00000a0000017a02 */ /* 0x000fe40000000f00 */
[----:B------:R-:W0:Y:S01]  /*0010*/  S2R R39, SR_CTAID.X ;  /* 0x0000000000277919 */ /* 0x000e220000002500 */
[----:B------:R-:W-:Y:S01]  /*0020*/  ULDC.64 UR4, c[0x0][0x178] ;  /* 0x00005e0000047ab9 */ /* 0x000fe20000000a00 */
[----:B------:R-:W-:Y:S01]  /*0030*/  MOV R40, c[0x0][0x160] ;  /* 0x0000580000287a02 */ /* 0x000fe20000000f00 */
[----:B------:R-:W-:Y:S01]  /*0040*/  UIADD3 UR4, UP0, UR4, 0x40, URZ ;  /* 0x0000004004047890 */ /* 0x000fe2000ff1e03f */
[----:B------:R-:W0:Y:S01]  /*0050*/  S2R R0, SR_TID.X ;  /* 0x0000000000007919 */ /* 0x000e220000002100 */
[----:B------:R-:W-:Y:S02]  /*0060*/  ULDC UR38, c[0x0][0xc] ;  /* 0x0000030000267ab9 */ /* 0x000fe40000000800 */
[----:B------:R-:W-:Y:S02]  /*0070*/  UIADD3.X UR5, URZ, UR5, URZ, UP0, !UPT ;  /* 0x000000053f057290 */ /* 0x000fe400087fe43f */
[----:B------:R-:W-:Y:S01]  /*0080*/  MOV R36, UR4 ;  /* 0x0000000400247c02 */ /* 0x000fe20008000f00 */
[----:B------:R-:W-:-:S02]  /*0090*/  USHF.L.U32 UR38, UR38, 0x7, URZ ;  /* 0x0000000726267899 */ /* 0x000fc4000800063f */
[----:B------:R-:W-:Y:S01]  /*00a0*/  ULDC.64 UR36, c[0x0][0x118] ;  /* 0x0000460000247ab9 */ /* 0x000fe20000000a00 */
[----:B------:R-:W-:Y:S01]  /*00b0*/  MOV R37, UR5 ;  /* 0x0000000500257c02 */ /* 0x000fe20008000f00 */
[----:B0-----:R-:W-:-:S05]  /*00c0*/  IMAD R39, R39, 0x80, R0 ;  /* 0x0000008027277824 */ /* 0x001fca00078e0200 */
.L_x_113:
[----:B------:R-:W-:Y:S01]  /*00d0*/  ISETP.GE.AND P0, PT, R39, c[0x0][0x160], PT ;  /* 0x0000580027007a0c */ /* 0x000fe20003f06270 */
[----:B------:R-:W-:Y:S01]  /*00e0*/  BSSY B7, `(.L_x_109) ;  /* 0x0000061000077945 */ /* 0x000fe20003800000 */
[----:B------:R-:W-:-:S04]  /*00f0*/  IADD3 R40, R40, -UR38, RZ ;  /* 0x8000002628287c10 */ /* 0x000fc8000fffe0ff */
[----:B------:R-:W-:-:S04]  /*0100*/  ISETP.GT.AND P1, PT, R40, RZ, PT ;  /* 0x000000ff2800720c */ /* 0x000fc80003f24270 */
[----:B------:R-:W-:-:S03]  /*0110*/  P2R R41, PR, RZ, 0x2 ;  /* 0x00000002ff297803 */ /* 0x000fc60000000000 */
[----:B0-----:R-:W-:Y:S05]  /*0120*/  @P0 BRA `(.L_x_110) ;  /* 0x000005c000000947 */ /* 0x001fea0003800000 */
[----:B------:R-:W-:Y:S02]  /*0130*/  IMAD.MOV.U32 R2, RZ, RZ, c[0x0][0x168] ;  /* 0x00005a00ff027624 */ /* 0x000fe400078e00ff */
[----:B------:R-:W-:-:S06]  /*0140*/  IMAD.MOV.U32 R3, RZ, RZ, c[0x0][0x16c] ;  /* 0x00005b00ff037624 */ /* 0x000fcc00078e00ff */
[----:B------:R-:W2:Y:S02]  /*0150*/  LDG.E.64.CONSTANT R2, [R2.64+0x160] ;  /* 0x0001602402027981 */ /* 0x000ea4000c1e9b00 */
[----:B--2---:R-:W-:-:S04]  /*0160*/  IADD3 R4, P0, R2, R39, RZ ;  /* 0x0000002702047210 */ /* 0x004fc80007f1e0ff */
[----:B------:R-:W-:-:S05]  /*0170*/  LEA.HI.X.SX32 R5, R39, R3, 0x1, P0 ;  /* 0x0000000327057211 */ /* 0x000fca00000f0eff */
[----:B------:R-:W2:Y:S02]  /*0180*/  LDG.E.U8 R4, [R4.64] ;  /* 0x0000002404047981 */ /* 0x000ea4000c1e1100 */
[----:B--2---:R-:W-:-:S13]  /*0190*/  ISETP.NE.AND P0, PT, R4, RZ, PT ;  /* 0x000000ff0400720c */ /* 0x004fda0003f05270 */
[----:B------:R-:W-:Y:S05]  /*01a0*/  @P0 BRA `(.L_x_110) ;  /* 0x0000054000000947 */ /* 0x000fea0003800000 */
[----:B------:R-:W-:Y:S01]  /*01b0*/  IMAD.MOV.U32 R34, RZ, RZ, c[0x0][0x170] ;  /* 0x00005c00ff227624 */ /* 0x000fe200078e00ff */
[----:B------:R-:W2:Y:S01]  /*01c0*/  LDG.E.64.CONSTANT R22, [R36.64+0x10] ;  /* 0x0000102424167981 */ /* 0x000ea2000c1e9b00 */
[----:B------:R-:W-:Y:S01]  /*01d0*/  IMAD.MOV.U32 R35, RZ, RZ, c[0x0][0x174] ;  /* 0x00005d00ff237624 */ /* 0x000fe200078e00ff */
[--C-:B------:R-:W-:Y:S02]  /*01e0*/  SHF.R.S64 R38, RZ, 0x1d, R39.reuse ;  /* 0x0000001dff267819 */ /* 0x100fe40000001027 */
[----:B------:R-:W-:Y:S01]  /*01f0*/  SHF.R.S32.HI R2, RZ, 0x1d, R39 ;  /* 0x0000001dff027819 */ /* 0x000fe20000011427 */
[----:B------:R-:W3:Y:S04]  /*0200*/  LDG.E.64.CONSTANT R32, [R36.64] ;  /* 0x0000002424207981 */ /* 0x000ee8000c1e9b00 */
[----:B------:R-:W4:Y:S04]  /*0210*/  LDG.E.64.CONSTANT R6, [R34.64+0x80] ;  /* 0x0000802422067981 */ /* 0x000f28000c1e9b00 */
[----:B------:R-:W2:Y:S01]  /*0220*/  LDG.E.64.CONSTANT R4, [R34.64] ;  /* 0x0000002422047981 */ /* 0x000ea2000c1e9b00 */
[----:B----4-:R-:W-:-:S05]  /*0230*/  IADD3 R10, P0, R6, R38, RZ ;  /* 0x00000026060a7210 */ /* 0x010fca0007f1e0ff */
[----:B------:R-:W-:-:S05]  /*0240*/  IMAD.X R11, R7, 0x1, R2, P0 ;  /* 0x00000001070b7824 */ /* 0x000fca00000e0602 */
[----:B------:R-:W3:Y:S01]  /*0250*/  LDG.E.64 R6, [R10.64] ;  /* 0x000000240a067981 */ /* 0x000ee2000c1e1b00 */
[----:B--2---:R-:W-:-:S05]  /*0260*/  IADD3 R18, P0, R4, R38, RZ ;  /* 0x0000002604127210 */ /* 0x004fca0007f1e0ff */
[----:B------:R-:W-:-:S05]  /*0270*/  IMAD.X R19, R5, 0x1, R2, P0 ;  /* 0x0000000105137824 */ /* 0x000fca00000e0602 */
[----:B------:R0:W5:Y:S01]  /*0280*/  LDG.E.64 R16, [R18.64] ;  /* 0x0000002412107981 */ /* 0x000162000c1e1b00 */
[----:B------:R-:W1:Y:S01]  /*0290*/  MUFU.RCP64H R5, R23 ;  /* 0x0000001700057308 */ /* 0x000e620000001800 */
[----:B------:R-:W-:-:S06]  /*02a0*/  IMAD.MOV.U32 R4, RZ, RZ, 0x1 ;  /* 0x00000001ff047424 */ /* 0x000fcc00078e00ff */
[----:B-1----:R-:W1:-:S06]  /*02b0*/  DFMA R8, -R22, R4, 1 ;  /* 0x3ff000001608742b */ /* 0x002e4c0000000104 */
[----:B-1----:R-:W1:-:S06]  /*02c0*/  DFMA R8, R8, R8, R8 ;  /* 0x000000080808722b */ /* 0x002e4c0000000008 */
[----:B-1----:R-:W1:-:S06]  /*02d0*/  DFMA R8, R4, R8, R4 ;  /* 0x000000080408722b */ /* 0x002e4c0000000004 */
[----:B-1----:R-:W1:-:S06]  /*02e0*/  DFMA R4, -R22, R8, 1 ;  /* 0x3ff000001604742b */ /* 0x002e4c0000000108 */
[----:B-1----:R-:W-:Y:S01]  /*02f0*/  DFMA R4, R8, R4, R8 ;  /* 0x000000040804722b */ /* 0x002fe20000000008 */
[----:B------:R-:W-:Y:S03]  /*0300*/  BSSY B6, `(.L_x_111) ;  /* 0x0000010000067945 */ /* 0x000fe60003800000 */
[----:B---3--:R-:W1:-:S06]  /*0310*/  DMUL R6, R6, R32 ;  /* 0x0000002006067228 */ /* 0x008e4c0000000000 */
[----:B-1----:R-:W1:-:S06]  /*0320*/  DMUL R8, R6, R4 ;  /* 0x0000000406087228 */ /* 0x002e4c0000000000 */
[----:B-1----:R-:W1:-:S06]  /*0330*/  DFMA R10, -R22, R8, R6 ;  /* 0x00000008160a722b */ /* 0x002e4c0000000106 */
[----:B-1----:R-:W1:Y:S01]  /*0340*/  DFMA R4, R4, R10, R8 ;  /* 0x0000000a0404722b */ /* 0x002e620000000008 */
[----:B------:R-:W-:-:S09]  /*0350*/  FSETP.GEU.AND P1, PT, |R7|, 6.5827683646048100446e-37, PT ;  /* 0x036000000700780b */ /* 0x000fd20003f2e200 */
[----:B-1----:R-:W-:-:S05]  /*0360*/  FFMA R0, RZ, R23, R5 ;  /* 0x00000017ff007223 */ /* 0x002fca0000000005 */
[----:B------:R-:W-:-:S13]  /*0370*/  FSETP.GT.AND P0, PT, |R0|, 1.469367938527859385e-39, PT ;  /* 0x001000000000780b */ /* 0x000fda0003f04200 */
[----:B------:R-:W-:Y:S05]  /*0380*/  @P0 BRA P1, `(.L_x_2) ;  /* 0x0000007000000947 */ /* 0x000fea0000800000 */
[----:B0-----:R-:W-:Y:S01]  /*0390*/  IMAD.MOV.U32 R4, RZ, RZ, R6 ;  /* 0x000000ffff047224 */ /* 0x001fe200078e0006 */
[----:B------:R-:W-:Y:S01]  /*03a0*/  MOV R6, R22 ;  /* 0x0000001600067202 */ /* 0x000fe20000000f00 */
[----:B------:R-:W-:Y:S01]  /*03b0*/  IMAD.MOV.U32 R5, RZ, RZ, R7 ;  /* 0x000000ffff057224 */ /* 0x000fe200078e0007 */
[----:B------:R-:W-:Y:S01]  /*03c0*/  MOV R20, 32@lo((_28header_files_timple_solver_c_update_velocity_implicit_vectorised_2d_598_gpu + .L_x_2@srel)) ;  /* 0x0000000000147802 */ /* 0x000fe20000000f00 */
[----:B------:R-:W-:Y:S01]  /*03d0*/  IMAD.MOV.U32 R7, RZ, RZ, R23 ;  /* 0x000000ffff077224 */ /* 0x000fe200078e0017 */
[----:B------:R-:W-:-:S04]  /*03e0*/  MOV R21, 32@hi((_28header_files_timple_solver_c_update_velocity_implicit_vectorised_2d_598_gpu + .L_x_2@srel)) ;  /* 0x0000000000157802 */ /* 0x000fc80000000f00 */
[----:B-----5:R-:W-:Y:S05]  /*03f0*/  CALL.ABS.NOINC `(__cuda_sm20_div_rn_f64_full) ;  /* 0x0000000000007943 */ /* 0x020fea0003c00000 */
.L_x_2:
[----:B0-----:R-:W-:Y:S05]  /*0400*/  BSYNC B6 ;  /* 0x0000000000067941 */ /* 0x001fea0003800000 */
.L_x_111:
[----:B------:R-:W2:Y:S01]  /*0410*/  LDG.E.64.CONSTANT R6, [R34.64+0x88] ;  /* 0x0000882422067981 */ /* 0x000ea2000c1e9b00 */
[----:B-----5:R-:W0:-:S07]  /*0420*/  DADD R16, R16, -R4 ;  /* 0x0000000010107229 */ /* 0x020e0e0000000804 */
[----:B0-----:R0:W-:Y:S01]  /*0430*/  STG.E.64 [R18.64], R16 ;  /* 0x0000001012007986 */ /* 0x0011e2000c101b24 */
[----:B------:R-:W1:Y:S01]  /*0440*/  MUFU.RCP64H R11, R23 ;  /* 0x00000017000b7308 */ /* 0x000e620000001800 */
[----:B------:R-:W-:Y:S01]  /*0450*/  IMAD.MOV.U32 R10, RZ, RZ, 0x1 ;  /* 0x00000001ff0a7424 */ /* 0x000fe200078e00ff */
[----:B--2---:R-:W-:-:S05]  /*0460*/  IADD3 R8, P0, R6, R38, RZ ;  /* 0x0000002606087210 */ /* 0x004fca0007f1e0ff */
[----:B------:R-:W-:Y:S02]  /*0470*/  IMAD.X R9, R7, 0x1, R2, P0 ;  /* 0x0000000107097824 */ /* 0x000fe400000e0602 */
[----:B------:R-:W0:Y:S04]  /*0480*/  LDG.E.64.CONSTANT R6, [R34.64+0x8] ;  /* 0x0000082422067981 */ /* 0x000e28000c1e9b00 */
[----:B------:R-:W2:Y:S01]  /*0490*/  LDG.E.64 R4, [R8.64] ;  /* 0x0000002408047981 */ /* 0x000ea2000c1e1b00 */
[----:B-1----:R-:W1:-:S06]  /*04a0*/  DFMA R12, -R22, R10, 1 ;  /* 0x3ff00000160c742b */ /* 0x002e4c000000010a */
[----:B-1----:R-:W1:-:S06]  /*04b0*/  DFMA R12, R12, R12, R12 ;  /* 0x0000000c0c0c722b */ /* 0x002e4c000000000c */
[----:B-1----:R-:W1:-:S06]  /*04c0*/  DFMA R12, R10, R12, R10 ;  /* 0x0000000c0a0c722b */ /* 0x002e4c000000000a */
[----:B-1----:R-:W1:-:S06]  /*04d0*/  DFMA R10, -R22, R12, 1 ;  /* 0x3ff00000160a742b */ /* 0x002e4c000000010c */
[----:B-1----:R-:W-:Y:S01]  /*04e0*/  DFMA R10, R12, R10, R12 ;  /* 0x0000000a0c0a722b */ /* 0x002fe2000000000c */
[----:B------:R-:W-:Y:S03]  /*04f0*/  BSSY B6, `(.L_x_112) ;  /* 0x0000012000067945 */ /* 0x000fe60003800000 */
[----:B--2---:R-:W1:-:S06]  /*0500*/  DMUL R32, R32, R4 ;  /* 0x0000000420207228 */ /* 0x004e4c0000000000 */
[----:B-1----:R-:W1:-:S06]  /*0510*/  DMUL R4, R10, R32 ;  /* 0x000000200a047228 */ /* 0x002e4c0000000000 */
[----:B-1----:R-:W1:-:S06]  /*0520*/  DFMA R8, -R22, R4, R32 ;  /* 0x000000041608722b */ /* 0x002e4c0000000120 */
[----:B-1----:R-:W1:Y:S01]  /*0530*/  DFMA R4, R10, R8, R4 ;  /* 0x000000080a04722b */ /* 0x002e620000000004 */
[----:B------:R-:W-:-:S09]  /*0540*/  FSETP.GEU.AND P2, PT, |R33|, 6.5827683646048100446e-37, PT ;  /* 0x036000002100780b */ /* 0x000fd20003f4e200 */
[----:B-1----:R-:W-:-:S05]  /*0550*/  FFMA R0, RZ, R23, R5 ;  /* 0x00000017ff007223 */ /* 0x002fca0000000005 */
[----:B------:R-:W-:Y:S02]  /*0560*/  FSETP.GT.AND P0, PT, |R0|, 1.469367938527859385e-39, PT ;  /* 0x001000000000780b */ /* 0x000fe40003f04200 */
[----:B0-----:R-:W-:-:S05]  /*0570*/  IADD3 R16, P1, R6, R38, RZ ;  /* 0x0000002606107210 */ /* 0x001fca0007f3e0ff */
[----:B------:R-:W-:-:S06]  /*0580*/  IMAD.X R17, R7, 0x1, R2, P1 ;  /* 0x0000000107117824 */ /* 0x000fcc00008e0602 */
[----:B------:R-:W-:Y:S05]  /*0590*/  @P0 BRA P2, `(.L_x_3) ;  /* 0x0000007000000947 */ /* 0x000fea0001000000 */
[----:B------:R-:W-:Y:S01]  /*05a0*/  IMAD.MOV.U32 R4, RZ, RZ, R32 ;  /* 0x000000ffff047224 */ /* 0x000fe200078e0020 */
[----:B------:R-:W-:Y:S01]  /*05b0*/  MOV R6, R22 ;  /* 0x0000001600067202 */ /* 0x000fe20000000f00 */
[----:B------:R-:W-:Y:S01]  /*05c0*/  IMAD.MOV.U32 R5, RZ, RZ, R33 ;  /* 0x000000ffff057224 */ /* 0x000fe200078e0021 */
[----:B------:R-:W-:Y:S01]  /*05d0*/  MOV R20, 32@lo((_28header_files_timple_solver_c_update_velocity_implicit_vectorised_2d_598_gpu + .L_x_3@srel)) ;  /* 0x0000000000147802 */ /* 0x000fe20000000f00 */
[----:B------:R-:W-:Y:S01]  /*05e0*/  IMAD.MOV.U32 R7, RZ, RZ, R23 ;  /* 0x000000ffff077224 */ /* 0x000fe200078e0017 */
[----:B------:R-:W-:-:S04]  /*05f0*/  MOV R21, 32@hi((_28header_files_timple_solver_c_update_velocity_implicit_vectorised_2d_598_gpu + .L_x_3@srel)) ;  /* 0x0000000000157802 */ /* 0x000fc80000000f00 */
[----:B------:R-:W-:Y:S05]  /*0600*/  CALL.ABS.NOINC `(__cuda_sm20_div_rn_f64_full) ;  /* 0x0000000000007943 */ /* 0x000fea0003c00000 */
.L_x_3:
[----:B------:R-:W-:Y:S05]  /*0610*/  BSYNC B6 ;  /* 0x0000000000067941 */ /* 0x000fea0003800000 */
.L_x_112:
[----:B------:R-:W2:Y:S04]  /*0620*/  LDG.E.64 R6, [R16.64] ;  /* 0x0000002410067981 */ /* 0x000ea8000c1e1b00 */
[----:B------:R-:W3:Y:S04]  /*0630*/  LDG.E.64.CONSTANT R8, [R34.64+0x58] ;  /* 0x0000582422087981 */ /* 0x000ee8000c1e9b00 */
[----:B------:R-:W4:Y:S01]  /*0640*/  LDG.E.64.CONSTANT R10, [R34.64+0x18] ;  /* 0x00001824220a7981 */ /* 0x000f22000c1e9b00 */
[----:B--2---:R-:W0:Y:S01]  /*0650*/  DADD R6, R6, -R4 ;  /* 0x0000000006067229 */ /* 0x004e220000000804 */
[----:B---3--:R-:W-:-:S06]  /*0660*/  IADD3 R8, P0, R8, R38, RZ ;  /* 0x0000002608087210 */ /* 0x008fcc0007f1e0ff */
[----:B0-----:R0:W-:Y:S01]  /*0670*/  STG.E.64 [R16.64], R6 ;  /* 0x0000000610007986 */ /* 0x0011e2000c101b24 */
[----:B----4-:R-:W-:Y:S01]  /*0680*/  IADD3 R4, P1, R10, R38, RZ ;  /* 0x000000260a047210 */ /* 0x010fe20007f3e0ff */
[----:B------:R-:W-:-:S04]  /*0690*/  IMAD.X R9, R9, 0x1, R2, P0 ;  /* 0x0000000109097824 */ /* 0x000fc800000e0602 */
[----:B------:R-:W-:Y:S02]  /*06a0*/  IMAD.X R5, R11, 0x1, R2, P1 ;  /* 0x000000010b057824 */ /* 0x000fe400008e0602 */
[----:B------:R-:W2:Y:S04]  /*06b0*/  LDG.E.64 R8, [R8.64] ;  /* 0x0000002408087981 */ /* 0x000ea8000c1e1b00 */
[----:B------:R-:W2:Y:S02]  /*06c0*/  LDG.E.64 R2, [R4.64] ;  /* 0x0000002404027981 */ /* 0x000ea4000c1e1b00 */
[----:B--2---:R-:W1:-:S07]  /*06d0*/  DADD R2, R2, R8 ;  /* 0x0000000002027229 */ /* 0x004e4e0000000008 */
[----:B-1----:R0:W-:Y:S04]  /*06e0*/  STG.E.64 [R4.64], R2 ;  /* 0x0000000204007986 */ /* 0x0021e8000c101b24 */
.L_x_110:
[----:B------:R-:W-:Y:S05]  /*06f0*/  BSYNC B7 ;  /* 0x0000000000077941 */ /* 0x000fea0003800000 */
.L_x_109:
[----:B------:R-:W-:Y:S02]  /*0700*/  ISETP.NE.AND P0, PT, R41, RZ, PT ;  /* 0x000000ff2900720c */ /* 0x000fe40003f05270 */
[----:B------:R-:W-:-:S11]  /*0710*/  IADD3 R39, R39, UR38, RZ ;  /* 0x0000002627277c10 */ /* 0x000fd6000fffe0ff */
[----:B------:R-:W-:Y:S05]  /*0720*/  @P0 BRA `(.L_x_113) ;  /* 0xfffff9a000000947 */ /* 0x000fea000383ffff */
[----:B------:R-:W-:Y:S05]  /*0730*/  EXIT ;  /* 0x000000000000794d */ /* 0x000fea0003800000 */
.L_x_114:
        /* <DEDUP_REMOVED lines=12> */
.L_x_707:


//--------------------- .text._28header_files_timple_solver_c_update_velocity_implicit_vectorised_586_gpu --------------------------
	.section	.text._28header_files_timple_solver_c_update_velocity_implicit_vectorised_586_gpu,"ax",@progbits
	.sectioninfo	@"SHI_REGISTERS=12"
	.align	128
        .global         _28header_files_timple_solver_c_update_velocity_implicit_vectorised_586_gpu
        .type           _28header_files_timple_solver_c_update_velocity_implicit_vectorised_586_gpu,@function
        .size           _28header_files_timple_solver_c_update_velocity_implicit_vectorised_586_gpu,(.L_x_708 - _28header_files_timple_solver_c_update_velocity_implicit_vectorised_586_gpu)
        .other          _28header_files_timple_solver_c_update_velocity_implicit_vectorised_586_gpu,@"STO_CUDA_ENTRY STV_DEFAULT"
_28header_files_timple_solver_c_update_velocity_implicit_vectorised_586_gpu:
.text._28header_files_timple_solver_c_update_velocity_implicit_vectorised_586_gpu:
        /* <DEDUP_REMOVED lines=8> */
.L_x_115:
        /* <DEDUP_REMOVED lines=15> */
.L_x_116:
        /* <DEDUP_REMOVED lines=9> */
.L_x_708:


//--------------------- .text._28header_files_timple_solver_c_update_velocity_implicit_vectorised_574_gpu --------------------------
	.section	.text._28header_files_timple_solver_c_update_velocity_implicit_vectorised_574_gpu,"ax",@progbits
	.sectioninfo	@"SHI_REGISTERS=44"
	.align	128
        .global         _28header_files_timple_solver_c_update_velocity_implicit_vectorised_574_gpu
        .type           _28header_files_timple_solver_c_update_velocity_implicit_vectorised_574_gpu,@function
        .size           _28header_files_timple_solver_c_update_velocity_implicit_vectorised_574_gpu,(.L_x_709 - _28header_files_timple_solver_c_update_velocity_implicit_vectorised_574_gpu)
        .other          _28header_files_timple_solver_c_update_velocity_implicit_vectorised_574_gpu,@"STO_CUDA_ENTRY STV_DEFAULT"
_28header_files_timple_solver_c_update_velocity_implicit_vectorised_574_gpu:
.text._28header_files_timple_solver_c_update_velocity_implicit_vectorised_574_gpu:
        /* <DEDUP_REMOVED lines=13> */
.L_x_122:
        /* <DEDUP_REMOVED lines=47> */
[----:B------:R-:W-:Y:S01]  /*03c0*/  MOV R20, 32@lo((_28header_files_timple_solver_c_update_velocity_implicit_vectorised_574_gpu + .L_x_4@srel)) ;  /* 0x0000000000147802 */ /* 0x000fe20000000f00 */
[----:B------:R-:W-:Y:S01]  /*03d0*/  IMAD.MOV.U32 R7, RZ, RZ, R23 ;  /* 0x000000ffff077224 */ /* 0x000fe200078e0017 */
[----:B------:R-:W-:-:S04]  /*03e0*/  MOV R21, 32@hi((_28header_files_timple_solver_c_update_velocity_implicit_vectorised_574_gpu + .L_x_4@srel)) ;  /* 0x0000000000157802 */ /* 0x000fc80000000f00 */
[----:B-----5:R-:W-:Y:S05]  /*03f0*/  CALL.ABS.NOINC `(__cuda_sm20_div_rn_f64_full) ;  /* 0x0000000000007943 */ /* 0x020fea0003c00000 */
.L_x_4:
[----:B0-----:R-:W-:Y:S05]  /*0400*/  BSYNC B6 ;  /* 0x0000000000067941 */ /* 0x001fea0003800000 */
.L_x_119:
[----:B------:R-:W2:Y:S01]  /*0410*/  LDG.E.64.CONSTANT R6, [R34.64+0x88] ;  /* 0x0000882422067981 */ /* 0x000ea2000c1e9b00 */
[----:B-----5:R-:W0:-:S03]  /*0420*/  DADD R16, R16, -R4 ;  /* 0x0000000010107229 */ /* 0x020e060000000804 */
[----:B------:R-:W3:Y:S04]  /*0430*/  LDG.E.64.CONSTANT R8, [R34.64+0x8] ;  /* 0x0000082422087981 */ /* 0x000ee8000c1e9b00 */
[----:B0-----:R3:W-:Y:S01]  /*0440*/  STG.E.64 [R18.64], R16 ;  /* 0x0000001012007986 */ /* 0x0017e2000c101b24 */
[----:B------:R-:W0:Y:S01]  /*0450*/  MUFU.RCP64H R5, R23 ;  /* 0x0000001700057308 */ /* 0x000e220000001800 */
[----:B------:R-:W-:Y:S01]  /*0460*/  IMAD.MOV.U32 R4, RZ, RZ, 0x1 ;  /* 0x00000001ff047424 */ /* 0x000fe200078e00ff */
[----:B--2---:R-:W-:-:S05]  /*0470*/  IADD3 R10, P0, R6, R38, RZ ;  /* 0x00000026060a7210 */ /* 0x004fca0007f1e0ff */
[----:B------:R-:W-:-:S05]  /*0480*/  IMAD.X R11, R7, 0x1, R2, P0 ;  /* 0x00000001070b7824 */ /* 0x000fca00000e0602 */
[----:B------:R-:W2:Y:S01]  /*0490*/  LDG.E.64 R6, [R10.64] ;  /* 0x000000240a067981 */ /* 0x000ea2000c1e1b00 */
[----:B0-----:R-:W0:-:S06]  /*04a0*/  DFMA R12, -R22, R4, 1 ;  /* 0x3ff00000160c742b */ /* 0x001e0c0000000104 */
[----:B0-----:R-:W0:-:S06]  /*04b0*/  DFMA R12, R12, R12, R12 ;  /* 0x0000000c0c0c722b */ /* 0x001e0c000000000c */
[----:B0-----:R-:W0:-:S06]  /*04c0*/  DFMA R12, R4, R12, R4 ;  /* 0x0000000c040c722b */ /* 0x001e0c0000000004 */
[----:B0-----:R-:W0:-:S06]  /*04d0*/  DFMA R4, -R22, R12, 1 ;  /* 0x3ff000001604742b */ /* 0x001e0c000000010c */
[----:B0-----:R-:W-:Y:S01]  /*04e0*/  DFMA R12, R12, R4, R12 ;  /* 0x000000040c0c722b */ /* 0x001fe2000000000c */
[----:B---3--:R-:W-:Y:S01]  /*04f0*/  IADD3 R16, P1, R8, R38, RZ ;  /* 0x0000002608107210 */ /* 0x008fe20007f3e0ff */
[----:B------:R-:W-:Y:S04]  /*0500*/  BSSY B6, `(.L_x_120) ;  /* 0x0000011000067945 */ /* 0x000fe80003800000 */
[----:B------:R-:W-:Y:S01]  /*0510*/  IMAD.X R17, R9, 0x1, R2, P1 ;  /* 0x0000000109117824 */ /* 0x000fe200008e0602 */
[----:B--2---:R-:W0:-:S06]  /*0520*/  DMUL R6, R32, R6 ;  /* 0x0000000620067228 */ /* 0x004e0c0000000000 */
        /* <DEDUP_REMOVED lines=8> */
[----:B------:R-:W-:Y:S01]  /*05b0*/  MOV R6, R22 ;  /* 0x0000001600067202 */ /* 0x000fe20000000f00 */
[----:B------:R-:W-:Y:S01]  /*05c0*/  IMAD.MOV.U32 R5, RZ, RZ, R7 ;  /* 0x000000ffff057224 */ /* 0x000fe200078e0007 */
[----:B------:R-:W-:Y:S01]  /*05d0*/  MOV R20, 32@lo((_28header_files_timple_solver_c_update_velocity_implicit_vectorised_574_gpu + .L_x_5@srel)) ;  /* 0x0000000000147802 */ /* 0x000fe20000000f00 */
[----:B------:R-:W-:Y:S01]  /*05e0*/  IMAD.MOV.U32 R7, RZ, RZ, R23 ;  /* 0x000000ffff077224 */ /* 0x000fe200078e0017 */
[----:B------:R-:W-:-:S04]  /*05f0*/  MOV R21, 32@hi((_28header_files_timple_solver_c_update_velocity_implicit_vectorised_574_gpu + .L_x_5@srel)) ;  /* 0x0000000000157802 */ /* 0x000fc80000000f00 */
[----:B------:R-:W-:Y:S05]  /*0600*/  CALL.ABS.NOINC `(__cuda_sm20_div_rn_f64_full) ;  /* 0x0000000000007943 */ /* 0x000fea0003c00000 */
.L_x_5:
[----:B------:R-:W-:Y:S05]  /*0610*/  BSYNC B6 ;  /* 0x0000000000067941 */ /* 0x000fea0003800000 */
.L_x_120:
[----:B------:R-:W2:Y:S04]  /*0620*/  LDG.E.64.CONSTANT R8, [R34.64+0x90] ;  /* 0x0000902422087981 */ /* 0x000ea8000c1e9b00 */
[----:B------:R-:W3:Y:S01]  /*0630*/  LDG.E.64 R6, [R16.64] ;  /* 0x0000002410067981 */ /* 0x000ee2000c1e1b00 */
[----:B------:R-:W0:Y:S01]  /*0640*/  MUFU.RCP64H R13, R23 ;  /* 0x00000017000d7308 */ /* 0x000e220000001800 */
[----:B------:R-:W-:Y:S01]  /*0650*/  IMAD.MOV.U32 R12, RZ, RZ, 0x1 ;  /* 0x00000001ff0c7424 */ /* 0x000fe200078e00ff */
[----:B--2---:R-:W-:Y:S01]  /*0660*/  IADD3 R10, P0, R8, R38, RZ ;  /* 0x00000026080a7210 */ /* 0x004fe20007f1e0ff */
[----:B---3--:R-:W1:-:S04]  /*0670*/  DADD R6, R6, -R4 ;  /* 0x0000000006067229 */ /* 0x008e480000000804 */
[----:B------:R-:W-:Y:S02]  /*0680*/  IMAD.X R11, R9, 0x1, R2, P0 ;  /* 0x00000001090b7824 */ /* 0x000fe400000e0602 */
[----:B------:R-:W2:Y:S04]  /*0690*/  LDG.E.64.CONSTANT R8, [R34.64+0x10] ;  /* 0x0000102422087981 */ /* 0x000ea8000c1e9b00 */
[----:B-1----:R1:W-:Y:S04]  /*06a0*/  STG.E.64 [R16.64], R6 ;  /* 0x0000000610007986 */ /* 0x0023e8000c101b24 */
[----:B------:R-:W3:Y:S01]  /*06b0*/  LDG.E.64 R4, [R10.64] ;  /* 0x000000240a047981 */ /* 0x000ee2000c1e1b00 */
[----:B0-----:R-:W0:-:S06]  /*06c0*/  DFMA R14, -R22, R12, 1 ;  /* 0x3ff00000160e742b */ /* 0x001e0c000000010c */
[----:B0-----:R-:W0:-:S06]  /*06d0*/  DFMA R14, R14, R14, R14 ;  /* 0x0000000e0e0e722b */ /* 0x001e0c000000000e */
[----:B0-----:R-:W0:-:S06]  /*06e0*/  DFMA R14, R12, R14, R12 ;  /* 0x0000000e0c0e722b */ /* 0x001e0c000000000c */
[----:B0-----:R-:W0:-:S06]  /*06f0*/  DFMA R12, -R22, R14, 1 ;  /* 0x3ff00000160c742b */ /* 0x001e0c000000010e */
[----:B0-----:R-:W-:Y:S01]  /*0700*/  DFMA R12, R14, R12, R14 ;  /* 0x0000000c0e0c722b */ /* 0x001fe2000000000e */
[----:B------:R-:W-:Y:S03]  /*0710*/  BSSY B6, `(.L_x_121) ;  /* 0x0000012000067945 */ /* 0x000fe60003800000 */
[----:B---3--:R-:W0:-:S06]  /*0720*/  DMUL R32, R32, R4 ;  /* 0x0000000420207228 */ /* 0x008e0c0000000000 */
[----:B0-----:R-:W1:-:S06]  /*0730*/  DMUL R4, R12, R32 ;  /* 0x000000200c047228 */ /* 0x001e4c0000000000 */
[----:B-1----:R-:W0:-:S06]  /*0740*/  DFMA R6, -R22, R4, R32 ;  /* 0x000000041606722b */ /* 0x002e0c0000000120 */
[----:B0-----:R-:W0:Y:S01]  /*0750*/  DFMA R4, R12, R6, R4 ;  /* 0x000000060c04722b */ /* 0x001e220000000004 */
[----:B------:R-:W-:-:S09]  /*0760*/  FSETP.GEU.AND P2, PT, |R33|, 6.5827683646048100446e-37, PT ;  /* 0x036000002100780b */ /* 0x000fd20003f4e200 */
[----:B0-----:R-:W-:-:S05]  /*0770*/  FFMA R0, RZ, R23, R5 ;  /* 0x00000017ff007223 */ /* 0x001fca0000000005 */
[----:B------:R-:W-:Y:S02]  /*0780*/  FSETP.GT.AND P0, PT, |R0|, 1.469367938527859385e-39, PT ;  /* 0x001000000000780b */ /* 0x000fe40003f04200 */
[----:B--2---:R-:W-:-:S05]  /*0790*/  IADD3 R16, P1, R8, R38, RZ ;  /* 0x0000002608107210 */ /* 0x004fca0007f3e0ff */
[----:B------:R-:W-:-:S06]  /*07a0*/  IMAD.X R17, R9, 0x1, R2, P1 ;  /* 0x0000000109117824 */ /* 0x000fcc00008e0602 */
        /* <DEDUP_REMOVED lines=8> */
.L_x_6:
[----:B------:R-:W-:Y:S05]  /*0830*/  BSYNC B6 ;  /* 0x0000000000067941 */ /* 0x000fea0003800000 */
.L_x_121:
        /* <DEDUP_REMOVED lines=13> */
.L_x_118:
[----:B------:R-:W-:Y:S05]  /*0910*/  BSYNC B7 ;  /* 0x0000000000077941 */ /* 0x000fea0003800000 */
.L_x_117:
[----:B------:R-:W-:Y:S02]  /*0920*/  ISETP.NE.AND P0, PT, R41, RZ, PT ;  /* 0x000000ff2900720c */ /* 0x000fe40003f05270 */
[----:B------:R-:W-:-:S11]  /*0930*/  IADD3 R39, R39, UR38, RZ ;  /* 0x0000002627277c10 */ /* 0x000fd6000fffe0ff */
[----:B------:R-:W-:Y:S05]  /*0940*/  @P0 BRA `(.L_x_122) ;  /* 0xfffff78000000947 */ /* 0x000fea000383ffff */
[----:B------:R-:W-:Y:S05]  /*0950*/  EXIT ;  /* 0x000000000000794d */ /* 0x000fea0003800000 */
.L_x_123:
        /* <DEDUP_REMOVED lines=10> */
.L_x_709:


//--------------------- .text._28header_files_timple_solver_c_prolongate_corrections_vectorised_2d_560_gpu --------------------------
	.section	.text._28header_files_timple_solver_c_prolongate_corrections_vectorised_2d_560_gpu,"ax",@progbits
	.sectioninfo	@"SHI_REGISTERS=10"
	.align	128
        .global         _28header_files_timple_solver_c_prolongate_corrections_vectorised_2d_560_gpu
        .type           _28header_files_timple_solver_c_prolongate_corrections_vectorised_2d_560_gpu,@function
        .size           _28header_files_timple_solver_c_prolongate_corrections_vectorised_2d_560_gpu,(.L_x_710 - _28header_files_timple_solver_c_prolongate_corrections_vectorised_2d_560_gpu)
        .other          _28header_files_timple_solver_c_prolongate_corrections_vectorised_2d_560_gpu,@"STO_CUDA_ENTRY STV_DEFAULT"
_28header_files_timple_solver_c_prolongate_corrections_vectorised_2d_560_gpu:
.text._28header_files_timple_solver_c_prolongate_corrections_vectorised_2d_560_gpu:
        /* <DEDUP_REMOVED lines=8> */
[----:B------:R-:W-:Y:S01]  /*0080*/  MOV R6, R0 ;  /* 0x0000000000067202 */ /* 0x000fe20000000f00 */
[----:B------:R-:W-:Y:S02]  /*0090*/  ULDC UR4, c[0x0][0xc] ;  /* 0x0000030000047ab9 */ /* 0x000fe40000000800 */
[----:B------:R-:W0:Y:S01]  /*00a0*/  S2R R3, SR_TID.X ;  /* 0x0000000000037919 */ /* 0x000e220000002100 */
[----:B------:R-:W-:Y:S01]  /*00b0*/  USHF.L.U32 UR4, UR4, 0x7, URZ ;  /* 0x0000000704047899 */ /* 0x000fe2000800063f */
[----:B0-----:R-:W-:-:S05]  /*00c0*/  IMAD R7, R2, 0x80, R3 ;  /* 0x0000008002077824 */ /* 0x001fca00078e0203 */
.L_x_124:
[----:B------:R-:W-:-:S13]  /*00d0*/  ISETP.GT.AND P0, PT, R0, R7, PT ;  /* 0x000000070000720c */ /* 0x000fda0003f04270 */
[----:B------:R-:W-:Y:S02]  /*00e0*/  @P0 IMAD.MOV.U32 R2, RZ, RZ, c[0x0][0x168] ;  /* 0x00005a00ff020624 */ /* 0x000fe400078e00ff */
[----:B------:R-:W-:-:S06]  /*00f0*/  @P0 IMAD.MOV.U32 R3, RZ, RZ, c[0x0][0x16c] ;  /* 0x00005b00ff030624 */ /* 0x000fcc00078e00ff */
[----:B------:R-:W2:Y:S01]  /*0100*/  @P0 LDG.E.64.CONSTANT R2, [R2.64+0x58] ;  /* 0x0000580602020981 */ /* 0x000ea2000c1e9b00 */
[----:B------:R-:W-:Y:S02]  /*0110*/  @P0 SHF.R.S64 R5, RZ, 0x1d, R7 ;  /* 0x0000001dff050819 */ /* 0x000fe40000001007 */
[----:B------:R-:W-:Y:S02]  /*0120*/  IADD3 R6, R6, -UR4, RZ ;  /* 0x8000000406067c10 */ /* 0x000fe4000fffe0ff */
[----:B--2---:R-:W-:-:S04]  /*0130*/  @P0 IADD3 R4, P1, R2, R5, RZ ;  /* 0x0000000502040210 */ /* 0x004fc80007f3e0ff */
[C---:B------:R-:W-:Y:S02]  /*0140*/  @P0 LEA.HI.X.SX32 R5, R7.reuse, R3, 0x3, P1 ;  /* 0x0000000307050211 */ /* 0x040fe400008f1eff */
[----:B------:R-:W-:-:S03]  /*0150*/  IADD3 R7, R7, UR4, RZ ;  /* 0x0000000407077c10 */ /* 0x000fc6000fffe0ff */
[----:B------:R0:W-:Y:S01]  /*0160*/  @P0 STG.E.64 [R4.64], RZ ;  /* 0x000000ff04000986 */ /* 0x0001e2000c101b06 */
[----:B------:R-:W-:-:S13]  /*0170*/  ISETP.GT.AND P0, PT, R6, RZ, PT ;  /* 0x000000ff0600720c */ /* 0x000fda0003f04270 */
[----:B0-----:R-:W-:Y:S05]  /*0180*/  @P0 BRA `(.L_x_124) ;  /* 0xffffff4000000947 */ /* 0x001fea000383ffff */
[----:B------:R-:W-:Y:S05]  /*0190*/  EXIT ;  /* 0x000000000000794d */ /* 0x000fea0003800000 */
.L_x_125:
        /* <DEDUP_REMOVED lines=14> */
.L_x_710:


//--------------------- .text._28header_files_timple_solver_c_prolongate_corrections_vectorised_2d_547_gpu --------------------------
	.section	.text._28header_files_timple_solver_c_prolongate_corrections_vectorised_2d_547_gpu,"ax",@progbits
	.sectioninfo	@"SHI_REGISTERS=88"
	.align	128
        .global         _28header_files_timple_solver_c_prolongate_corrections_vectorised_2d_547_gpu
        .type           _28header_files_timple_solver_c_prolongate_corrections_vectorised_2d_547_gpu,@function
        .size           _28header_files_timple_solver_c_prolongate_corrections_vectorised_2d_547_gpu,(.L_x_711 - _28header_files_timple_solver_c_prolongate_corrections_vectorised_2d_547_gpu)
        .other          _28header_files_timple_solver_c_prolongate_corrections_vectorised_2d_547_gpu,@"STO_CUDA_ENTRY STV_DEFAULT"
_28header_files_timple_solver_c_prolongate_corrections_vectorised_2d_547_gpu:
.text._28header_files_timple_solver_c_prolongate_corrections_vectorised_2d_547_gpu:
        /* <DEDUP_REMOVED lines=8> */
[----:B------:R-:W-:Y:S01]  /*0080*/  MOV R80, c[0x0][0x160] ;  /* 0x0000580000507a02 */ /* 0x000fe20000000f00 */
[----:B------:R-:W-:Y:S02]  /*0090*/  ULDC UR4, c[0x0][0xc] ;  /* 0x0000030000047ab9 */ /* 0x000fe40000000800 */
[----:B------:R-:W0:Y:S01]  /*00a0*/  S2R R4, SR_TID.X ;  /* 0x0000000000047919 */ /* 0x000e220000002100 */
[----:B------:R-:W-:Y:S01]  /*00b0*/  ISETP.GE.AND P0, PT, R80, 0x1, PT ;  /* 0x000000015000780c */ /* 0x000fe20003f06270 */
[----:B------:R-:W-:Y:S01]  /*00c0*/  USHF.L.U32 UR4, UR4, 0x7, URZ ;  /* 0x0000000704047899 */ /* 0x000fe2000800063f */
[----:B0-----:R-:W-:-:S11]  /*00d0*/  IMAD R79, R79, 0x80, R4 ;  /* 0x000000804f4f7824 */ /* 0x001fd600078e0204 */
[----:B------:R-:W-:Y:S05]  /*00e0*/  @!P0 BRA `(.L_x_126) ;  /* 0x000010a000008947 */ /* 0x000fea0003800000 */
[C---:B------:R-:W-:Y:S01]  /*00f0*/  LOP3.LUT R85, R80.reuse, 0x3, RZ, 0xc0, !PT ;  /* 0x0000000350557812 */ /* 0x040fe200078ec0ff */
[----:B------:R-:W-:Y:S01]  /*0100*/  IMAD.MOV.U32 R81, RZ, RZ, R0 ;  /* 0x000000ffff517224 */ /* 0x000fe200078e0000 */
[C---:B------:R-:W-:Y:S02]  /*0110*/  IADD3 R78, R80.reuse, -0x2, RZ ;  /* 0xfffffffe504e7810 */ /* 0x040fe40007ffe0ff */
[----:B------:R-:W-:Y:S02]  /*0120*/  IADD3 R80, R80, -0x3, RZ ;  /* 0xfffffffd50507810 */ /* 0x000fe40007ffe0ff */
.L_x_135:
[----:B------:R-:W-:Y:S01]  /*0130*/  ISETP.GT.AND P0, PT, R0, R79, PT ;  /* 0x0000004f0000720c */ /* 0x000fe20003f04270 */
[----:B------:R-:W-:Y:S01]  /*0140*/  BSSY B0, `(.L_x_127) ;  /* 0x0000100000007945 */ /* 0x000fe20003800000 */
[----:B------:R-:W-:-:S04]  /*0150*/  IADD3 R81, R81, -UR4, RZ ;  /* 0x8000000451517c10 */ /* 0x000fc8000fffe0ff */
[----:B------:R-:W-:-:S07]  /*0160*/  ISETP.GT.AND P1, PT, R81, RZ, PT ;  /* 0x000000ff5100720c */ /* 0x000fce0003f24270 */
[----:B0-----:R-:W-:Y:S05]  /*0170*/  @!P0 BRA `(.L_x_128) ;  /* 0x00000fc000008947 */ /* 0x001fea0003800000 */
[----:B------:R-:W2:Y:S02]  /*0180*/  LDG.E.64.CONSTANT R4, [R2.64+0x160] ;  /* 0x0001600602047981 */ /* 0x000ea4000c1e9b00 */
[----:B--2---:R-:W-:-:S04]  /*0190*/  IADD3 R4, P0, R4, R79, RZ ;  /* 0x0000004f04047210 */ /* 0x004fc80007f1e0ff */
[----:B------:R-:W-:-:S05]  /*01a0*/  LEA.HI.X.SX32 R5, R79, R5, 0x1, P0 ;  /* 0x000000054f057211 */ /* 0x000fca00000f0eff */
[----:B------:R-:W2:Y:S02]  /*01b0*/  LDG.E.U8 R4, [R4.64] ;  /* 0x0000000604047981 */ /* 0x000ea4000c1e1100 */
[----:B--2---:R-:W-:-:S13]  /*01c0*/  ISETP.NE.AND P0, PT, R4, RZ, PT ;  /* 0x000000ff0400720c */ /* 0x004fda0003f05270 */
[----:B------:R-:W-:Y:S05]  /*01d0*/  @P0 BRA `(.L_x_128) ;  /* 0x00000f6000000947 */ /* 0x000fea0003800000 */
[----:B------:R-:W2:Y:S01]  /*01e0*/  LDG.E.64.CONSTANT R4, [R2.64+0x190] ;  /* 0x0001900602047981 */ /* 0x000ea2000c1e9b00 */
[----:B------:R-:W-:Y:S01]  /*01f0*/  SHF.R.S64 R11, RZ, 0x1e, R79 ;  /* 0x0000001eff0b7819 */ /* 0x000fe2000000104f */
[----:B------:R-:W-:Y:S01]  /*0200*/  IMAD.MOV.U32 R6, RZ, RZ, c[0x0][0x178] ;  /* 0x00005e00ff067624 */ /* 0x000fe200078e00ff */
[----:B------:R-:W-:Y:S01]  /*0210*/  MOV R8, c[0x0][0x180] ;  /* 0x0000600000087a02 */ /* 0x000fe20000000f00 */
[----:B------:R-:W-:Y:S02]  /*0220*/  IMAD.MOV.U32 R7, RZ, RZ, c[0x0][0x17c] ;  /* 0x00005f00ff077624 */ /* 0x000fe400078e00ff */
[----:B------:R-:W-:-:S04]  /*0230*/  IMAD.MOV.U32 R9, RZ, RZ, c[0x0][0x184] ;  /* 0x00006100ff097624 */ /* 0x000fc800078e00ff */
[----:B------:R-:W5:Y:S04]  /*0240*/  LDG.E.64.CONSTANT R6, [R6.64+0x58] ;  /* 0x0000580606067981 */ /* 0x000f68000c1e9b00 */
[----:B------:R-:W5:Y:S01]  /*0250*/  LDG.E.64.CONSTANT R8, [R8.64+0x188] ;  /* 0x0001880608087981 */ /* 0x000f62000c1e9b00 */
[----:B--2---:R-:W-:-:S04]  /*0260*/  IADD3 R10, P0, R4, R11, RZ ;  /* 0x0000000b040a7210 */ /* 0x004fc80007f1e0ff */
[----:B------:R-:W-:Y:S02]  /*0270*/  LEA.HI.X.SX32 R11, R79, R5, 0x2, P0 ;  /* 0x000000054f0b7211 */ /* 0x000fe400000f16ff */
[----:B------:R0:W5:Y:S04]  /*0280*/  LDG.E.64.CONSTANT R4, [R2.64+0x1d0] ;  /* 0x0001d00602047981 */ /* 0x000168000c1e9b00 */
[----:B------:R-:W2:Y:S01]  /*0290*/  LDG.E R10, [R10.64] ;  /* 0x000000060a0a7981 */ /* 0x000ea2000c1e1900 */
[----:B------:R-:W-:Y:S01]  /*02a0*/  ISETP.NE.AND P2, PT, R85, RZ, PT ;  /* 0x000000ff5500720c */ /* 0x000fe20003f45270 */
[----:B------:R-:W-:Y:S02]  /*02b0*/  IMAD.MOV.U32 R14, RZ, RZ, c[0x0][0x160] ;  /* 0x00005800ff0e7624 */ /* 0x000fe400078e00ff */
[----:B------:R-:W-:-:S03]  /*02c0*/  IMAD R25, R79, c[0x0][0x188], RZ ;  /* 0x000062004f197a24 */ /* 0x000fc600078e02ff */
[----:B------:R-:W-:Y:S01]  /*02d0*/  IADD3 R12, R14, -0x1, RZ ;  /* 0xffffffff0e0c7810 */ /* 0x000fe20007ffe0ff */
[----:B------:R-:W-:Y:S01]  /*02e0*/  IMAD.MOV.U32 R83, RZ, RZ, R25 ;  /* 0x000000ffff537224 */ /* 0x000fe200078e0019 */
[----:B------:R-:W-:Y:S02]  /*02f0*/  MOV R82, c[0x0][0x160] ;  /* 0x0000580000527a02 */ /* 0x000fe40000000f00 */
[----:B------:R-:W-:Y:S01]  /*0300*/  ISETP.GE.U32.AND P0, PT, R12, 0x3, PT ;  /* 0x000000030c00780c */ /* 0x000fe20003f06070 */
[----:B--2---:R-:W-:Y:S02]  /*0310*/  IMAD R27, R10, c[0x0][0x188], RZ ;  /* 0x000062000a1b7a24 */ /* 0x004fe400078e02ff */
[----:B------:R-:W-:-:S03]  /*0320*/  CS2R R10, SRZ ;  /* 0x00000000000a7805 */ /* 0x000fc6000001ff00 */
[----:B------:R-:W-:Y:S01]  /*0330*/  MOV R84, R27 ;  /* 0x0000001b00547202 */ /* 0x000fe20000000f00 */
[----:B------:R-:W-:Y:S06]  /*0340*/  @!P2 BRA `(.L_x_129) ;  /* 0x000001e00000a947 */ /* 0x000fec0003800000 */
[----:B0----5:R-:W-:-:S05]  /*0350*/  IMAD.WIDE R20, R27, 0x4, R8 ;  /* 0x000000041b147825 */ /* 0x021fca00078e0208 */
[----:B------:R-:W2:Y:S01]  /*0360*/  LDG.E R13, [R20.64] ;  /* 0x00000006140d7981 */ /* 0x000ea2000c1e1900 */
[----:B------:R-:W-:-:S05]  /*0370*/  IMAD.WIDE R22, R25, 0x8, R4 ;  /* 0x0000000819167825 */ /* 0x000fca00078e0204 */
[----:B------:R-:W3:Y:S01]  /*0380*/  LDG.E.64 R10, [R22.64] ;  /* 0x00000006160a7981 */ /* 0x000ee2000c1e1b00 */
[----:B------:R-:W-:Y:S01]  /*0390*/  ISETP.NE.AND P2, PT, R85, 0x1, PT ;  /* 0x000000015500780c */ /* 0x000fe20003f45270 */
[----:B--2---:R-:W-:-:S06]  /*03a0*/  IMAD.WIDE R12, R13, 0x8, R6 ;  /* 0x000000080d0c7825 */ /* 0x004fcc00078e0206 */
[----:B------:R-:W3:Y:S01]  /*03b0*/  LDG.E.64 R12, [R12.64] ;  /* 0x000000060c0c7981 */ /* 0x000ee2000c1e1b00 */
[----:B------:R-:W-:Y:S02]  /*03c0*/  IADD3 R82, R14, -0x1, RZ ;  /* 0xffffffff0e527810 */ /* 0x000fe40007ffe0ff */
[----:B------:R-:W-:Y:S02]  /*03d0*/  IADD3 R84, R27, 0x1, RZ ;  /* 0x000000011b547810 */ /* 0x000fe40007ffe0ff */
[----:B------:R-:W-:Y:S01]  /*03e0*/  IADD3 R83, R25, 0x1, RZ ;  /* 0x0000000119537810 */ /* 0x000fe20007ffe0ff */
[----:B---3--:R0:W1:Y:S01]  /*03f0*/  DFMA R10, R10, R12, RZ ;  /* 0x0000000c0a0a722b */ /* 0x00806200000000ff */
[----:B------:R-:W-:Y:S05]  /*0400*/  @!P2 BRA `(.L_x_129) ;  /* 0x000001200000a947 */ /* 0x000fea0003800000 */
[----:B------:R-:W-:Y:S01]  /*0410*/  ISETP.NE.AND P2, PT, R85, 0x2, PT ;  /* 0x000000025500780c */ /* 0x000fe20003f45270 */
[----:B0-----:R-:W2:Y:S04]  /*0420*/  LDG.E R13, [R20.64+0x4] ;  /* 0x00000406140d7981 */ /* 0x001ea8000c1e1900 */
[----:B------:R-:W3:Y:S08]  /*0430*/  LDG.E.64 R14, [R22.64+0x8] ;  /* 0x00000806160e7981 */ /* 0x000ef0000c1e1b00 */
[----:B------:R-:W4:Y:S04]  /*0440*/  @P2 LDG.E R17, [R20.64+0x8] ;  /* 0x0000080614112981 */ /* 0x000f28000c1e1900 */
[----:B------:R-:W5:Y:S01]  /*0450*/  @P2 LDG.E.64 R18, [R22.64+0x10] ;  /* 0x0000100616122981 */ /* 0x000f62000c1e1b00 */
[----:B--2---:R-:W-:-:S06]  /*0460*/  IMAD.WIDE R12, R13, 0x8, R6 ;  /* 0x000000080d0c7825 */ /* 0x004fcc00078e0206 */
[----:B------:R-:W3:Y:S01]  /*0470*/  LDG.E.64 R12, [R12.64] ;  /* 0x000000060c0c7981 */ /* 0x000ee2000c1e1b00 */
[----:B----4-:R-:W-:-:S06]  /*0480*/  @P2 IMAD.WIDE R16, R17, 0x8, R6 ;  /* 0x0000000811102825 */ /* 0x010fcc00078e0206 */
[----:B------:R-:W5:Y:S01]  /*0490*/  @P2 LDG.E.64 R16, [R16.64] ;  /* 0x0000000610102981 */ /* 0x000f62000c1e1b00 */
[C---:B------:R-:W-:Y:S02]  /*04a0*/  IADD3 R84, R27.reuse, 0x2, RZ ;  /* 0x000000021b547810 */ /* 0x040fe40007ffe0ff */
[----:B------:R-:W-:Y:S01]  /*04b0*/  MOV R82, R78 ;  /* 0x0000004e00527202 */ /* 0x000fe20000000f00 */
[----:B------:R-:W-:Y:S01]  /*04c0*/  @P2 IMAD.MOV.U32 R82, RZ, RZ, R80 ;  /* 0x000000ffff522224 */ /* 0x000fe200078e0050 */
[----:B------:R-:W-:Y:S01]  /*04d0*/  @P2 IADD3 R84, R27, 0x3, RZ ;  /* 0x000000031b542810 */ /* 0x000fe20007ffe0ff */
[----:B-1-3--:R0:W5:Y:S02]  /*04e0*/  DFMA R10, R14, R12, R10 ;  /* 0x0000000c0e0a722b */ /* 0x00a164000000000a */
[----:B0-----:R-:W-:-:S04]  /*04f0*/  IMAD.MOV.U32 R14, RZ, RZ, c[0x0][0x188] ;  /* 0x00006200ff0e7624 */ /* 0x001fc800078e00ff */
[----:B------:R-:W-:Y:S01]  /*0500*/  IMAD R83, R79, R14, 0x2 ;  /* 0x000000024f537424 */ /* 0x000fe200078e020e */
[----:B------:R-:W-:Y:S01]  /*0510*/  @P2 IADD3 R83, R25, 0x3, RZ ;  /* 0x0000000319532810 */ /* 0x000fe20007ffe0ff */
[----:B-----5:R0:W1:-:S06]  /*0520*/  @P2 DFMA R10, R18, R16, R10 ;  /* 0x00000010120a222b */ /* 0x02004c000000000a */
.L_x_129:
[----:B0-----:R-:W-:Y:S05]  /*0530*/  @!P0 BRA `(.L_x_130) ;  /* 0x00000b7000008947 */ /* 0x001fea0003800000 */
[----:B------:R-:W-:Y:S02]  /*0540*/  ISETP.GT.AND P2, PT, R82, 0xc, PT ;  /* 0x0000000c5200780c */ /* 0x000fe40003f44270 */
[----:B------:R-:W-:Y:S02]  /*0550*/  IADD3 R84, R84, 0x3, RZ ;  /* 0x0000000354547810 */ /* 0x000fe40007ffe0ff */
[----:B------:R-:W-:-:S09]  /*0560*/  PLOP3.LUT P0, PT, PT, PT, PT, 0x80, 0x0 ;  /* 0x000000000000781c */ /* 0x000fd20003f0f070 */
[----:B------:R-:W-:Y:S05]  /*0570*/  @!P2 BRA `(.L_x_131) ;  /* 0x000006500000a947 */ /* 0x000fea0003800000 */
[----:B------:R-:W-:Y:S02]  /*0580*/  PLOP3.LUT P0, PT, PT, PT, PT, 0x8, 0x0 ;  /* 0x000000000000781c */ /* 0x000fe40003f0e170 */
.L_x_132:
[----:B0-----:R-:W-:-:S05]  /*0590*/  IADD3 R13, R84, -0x3, RZ ;  /* 0xfffffffd540d7810 */ /* 0x001fca0007ffe0ff */
[----:B-----5:R-:W-:-:S05]  /*05a0*/  IMAD.WIDE R12, R13, 0x4, R8 ;  /* 0x000000040d0c7825 */ /* 0x020fca00078e0208 */
[----:B------:R-:W2:Y:S04]  /*05b0*/  LDG.E R17, [R12.64] ;  /* 0x000000060c117981 */ /* 0x000ea8000c1e1900 */
[----:B------:R2:W3:Y:S01]  /*05c0*/  LDG.E R21, [R12.64+0x4] ;  /* 0x000004060c157981 */ /* 0x0004e2000c1e1900 */
[----:B------:R-:W-:-:S03]  /*05d0*/  IADD3 R15, R84, 0x1, RZ ;  /* 0x00000001540f7810 */ /* 0x000fc60007ffe0ff */
[----:B------:R2:W4:Y:S02]  /*05e0*/  LDG.E R23, [R12.64+0x8] ;  /* 0x000008060c177981 */ /* 0x000524000c1e1900 */
[----:B------:R-:W-:Y:S02]  /*05f0*/  IMAD.WIDE R14, R15, 0x4, R8 ;  /* 0x000000040f0e7825 */ /* 0x000fe400078e0208 */
[----:B------:R2:W4:Y:S04]  /*0600*/  LDG.E R29, [R12.64+0xc] ;  /* 0x00000c060c1d7981 */ /* 0x000528000c1e1900 */
[----:B------:R0:W4:Y:S04]  /*0610*/  LDG.E R37, [R14.64] ;  /* 0x000000060e257981 */ /* 0x000128000c1e1900 */
[----:B------:R0:W4:Y:S01]  /*0620*/  LDG.E R33, [R14.64+0x4] ;  /* 0x000004060e217981 */ /* 0x000122000c1e1900 */
[----:B------:R-:W-:-:S03]  /*0630*/  IADD3 R19, R84, 0x5, RZ ;  /* 0x0000000554137810 */ /* 0x000fc60007ffe0ff */
[----:B------:R0:W4:Y:S02]  /*0640*/  LDG.E R41, [R14.64+0x8] ;  /* 0x000008060e297981 */ /* 0x000124000c1e1900 */
[----:B------:R-:W-:Y:S02]  /*0650*/  IMAD.WIDE R18, R19, 0x4, R8 ;  /* 0x0000000413127825 */ /* 0x000fe400078e0208 */
[----:B------:R0:W4:Y:S04]  /*0660*/  LDG.E R43, [R14.64+0xc] ;  /* 0x00000c060e2b7981 */ /* 0x000128000c1e1900 */
[----:B-1----:R1:W4:Y:S04]  /*0670*/  LDG.E R45, [R18.64] ;  /* 0x00000006122d7981 */ /* 0x002328000c1e1900 */
[----:B------:R1:W4:Y:S01]  /*0680*/  LDG.E R49, [R18.64+0x4] ;  /* 0x0000040612317981 */ /* 0x000322000c1e1900 */
[----:B------:R-:W-:-:S03]  /*0690*/  IADD3 R25, R84, 0x9, RZ ;  /* 0x0000000954197810 */ /* 0x000fc60007ffe0ff */
[----:B------:R1:W4:Y:S02]  /*06a0*/  LDG.E R53, [R18.64+0x8] ;  /* 0x0000080612357981 */ /* 0x000324000c1e1900 */
[----:B------:R-:W-:Y:S02]  /*06b0*/  IMAD.WIDE R24, R25, 0x4, R8 ;  /* 0x0000000419187825 */ /* 0x000fe400078e0208 */
[----:B------:R1:W4:Y:S04]  /*06c0*/  LDG.E R57, [R18.64+0xc] ;  /* 0x00000c0612397981 */ /* 0x000328000c1e1900 */
[----:B------:R0:W4:Y:S04]  /*06d0*/  LDG.E R63, [R24.64] ;  /* 0x00000006183f7981 */ /* 0x000128000c1e1900 */
[----:B------:R0:W4:Y:S04]  /*06e0*/  LDG.E R67, [R24.64+0x4] ;  /* 0x0000040618437981 */ /* 0x000128000c1e1900 */
[----:B------:R0:W4:Y:S04]  /*06f0*/  LDG.E R71, [R24.64+0x8] ;  /* 0x0000080618477981 */ /* 0x000128000c1e1900 */
[----:B------:R1:W4:Y:S01]  /*0700*/  LDG.E R77, [R24.64+0xc] ;  /* 0x00000c06184d7981 */ /* 0x000322000c1e1900 */
[----:B------:R-:W-:-:S05]  /*0710*/  IMAD.WIDE R26, R83, 0x8, R4 ;  /* 0x00000008531a7825 */ /* 0x000fca00078e0204 */
[----:B0-----:R0:W4:Y:S04]  /*0720*/  LDG.E.64 R14, [R26.64] ;  /* 0x000000061a0e7981 */ /* 0x001128000c1e1b00 */
[----:B-1----:R0:W4:Y:S01]  /*0730*/  LDG.E.64 R18, [R26.64+0x8] ;  /* 0x000008061a127981 */ /* 0x002122000c1e1b00 */
[----:B------:R-:W-:-:S03]  /*0740*/  IADD3 R55, R83, 0x4, RZ ;  /* 0x0000000453377810 */ /* 0x000fc60007ffe0ff */
[----:B------:R0:W4:Y:S02]  /*0750*/  LDG.E.64 R38, [R26.64+0x18] ;  /* 0x000018061a267981 */ /* 0x000124000c1e1b00 */
[----:B------:R-:W-:-:S05]  /*0760*/  IMAD.WIDE R54, R55, 0x8, R4 ;  /* 0x0000000837367825 */ /* 0x000fca00078e0204 */
[----:B------:R1:W4:Y:S04]  /*0770*/  LDG.E.64 R34, [R54.64] ;  /* 0x0000000636227981 */ /* 0x000328000c1e1b00 */
[----:B------:R1:W4:Y:S01]  /*0780*/  LDG.E.64 R30, [R54.64+0x8] ;  /* 0x00000806361e7981 */ /* 0x000322000c1e1b00 */
[----:B------:R-:W-:-:S05]  /*0790*/  IADD3 R75, R83, 0x8, RZ ;  /* 0x00000008534b7810 */ /* 0x000fca0007ffe0ff */
[----:B------:R-:W-:Y:S01]  /*07a0*/  IMAD.WIDE R74, R75, 0x8, R4 ;  /* 0x000000084b4a7825 */ /* 0x000fe200078e0204 */
[----:B------:R-:W-:-:S03]  /*07b0*/  IADD3 R59, R83, 0xc, RZ ;  /* 0x0000000c533b7810 */ /* 0x000fc60007ffe0ff */
[----:B--2---:R-:W-:-:S04]  /*07c0*/  IMAD.WIDE R12, R17, 0x8, R6 ;  /* 0x00000008110c7825 */ /* 0x004fc800078e0206 */
[--C-:B---3--:R-:W-:Y:S02]  /*07d0*/  IMAD.WIDE R16, R21, 0x8, R6.reuse ;  /* 0x0000000815107825 */ /* 0x108fe400078e0206 */
[----:B------:R-:W2:Y:S02]  /*07e0*/  LDG.E.64 R12, [R12.64] ;  /* 0x000000060c0c7981 */ /* 0x000ea4000c1e1b00 */
[--C-:B----4-:R-:W-:Y:S02]  /*07f0*/  IMAD.WIDE R20, R23, 0x8, R6.reuse ;  /* 0x0000000817147825 */ /* 0x110fe400078e0206 */
[----:B------:R-:W3:Y:S02]  /*0800*/  LDG.E.64 R16, [R16.64] ;  /* 0x0000000610107981 */ /* 0x000ee4000c1e1b00 */
[--C-:B------:R-:W-:Y:S02]  /*0810*/  IMAD.WIDE R24, R29, 0x8, R6.reuse ;  /* 0x000000081d187825 */ /* 0x100fe400078e0206 */
[----:B------:R0:W4:Y:S04]  /*0820*/  LDG.E.64 R22, [R26.64+0x10] ;  /* 0x000010061a167981 */ /* 0x000128000c1e1b00 */
[----:B------:R-:W4:Y:S01]  /*0830*/  LDG.E.64 R20, [R20.64] ;  /* 0x0000000614147981 */ /* 0x000f22000c1e1b00 */
[----:B------:R-:W-:-:S03]  /*0840*/  IMAD.WIDE R36, R37, 0x8, R6 ;  /* 0x0000000825247825 */ /* 0x000fc600078e0206 */
[----:B------:R-:W4:Y:S01]  /*0850*/  LDG.E.64 R24, [R24.64] ;  /* 0x0000000618187981 */ /* 0x000f22000c1e1b00 */
[----:B------:R-:W-:-:S03]  /*0860*/  IMAD.WIDE R32, R33, 0x8, R6 ;  /* 0x0000000821207825 */ /* 0x000fc600078e0206 */
[----:B------:R-:W4:Y:S01]  /*0870*/  LDG.E.64 R36, [R36.64] ;  /* 0x0000000624247981 */ /* 0x000f22000c1e1b00 */
[----:B------:R-:W-:-:S03]  /*0880*/  IMAD.WIDE R28, R41, 0x8, R6 ;  /* 0x00000008291c7825 */ /* 0x000fc600078e0206 */
[----:B------:R-:W4:Y:S01]  /*0890*/  LDG.E.64 R32, [R32.64] ;  /* 0x0000000620207981 */ /* 0x000f22000c1e1b00 */
[----:B------:R-:W-:-:S03]  /*08a0*/  IMAD.WIDE R42, R43, 0x8, R6 ;  /* 0x000000082b2a7825 */ /* 0x000fc600078e0206 */
[----:B0-----:R1:W4:Y:S04]  /*08b0*/  LDG.E.64 R26, [R54.64+0x10] ;  /* 0x00001006361a7981 */ /* 0x001328000c1e1b00 */
[----:B------:R-:W4:Y:S01]  /*08c0*/  LDG.E.64 R28, [R28.64] ;  /* 0x000000061c1c7981 */ /* 0x000f22000c1e1b00 */
[----:B------:R-:W-:-:S03]  /*08d0*/  IMAD.WIDE R46, R45, 0x8, R6 ;  /* 0x000000082d2e7825 */ /* 0x000fc600078e0206 */
[----:B------:R1:W4:Y:S04]  /*08e0*/  LDG.E.64 R40, [R54.64+0x18] ;  /* 0x0000180636287981 */ /* 0x000328000c1e1b00 */
[----:B------:R-:W4:Y:S01]  /*08f0*/  LDG.E.64 R42, [R42.64] ;  /* 0x000000062a2a7981 */ /* 0x000f22000c1e1b00 */
[----:B------:R-:W-:-:S03]  /*0900*/  IMAD.WIDE R50, R49, 0x8, R6 ;  /* 0x0000000831327825 */ /* 0x000fc600078e0206 */
[----:B------:R0:W4:Y:S04]  /*0910*/  LDG.E.64 R44, [R74.64] ;  /* 0x000000064a2c7981 */ /* 0x000128000c1e1b00 */
[----:B------:R-:W4:Y:S01]  /*0920*/  LDG.E.64 R46, [R46.64] ;  /* 0x000000062e2e7981 */ /* 0x000f22000c1e1b00 */
[----:B------:R-:W-:-:S03]  /*0930*/  IMAD.WIDE R72, R53, 0x8, R6 ;  /* 0x0000000835487825 */ /* 0x000fc600078e0206 */
[----:B------:R0:W4:Y:S04]  /*0940*/  LDG.E.64 R48, [R74.64+0x8] ;  /* 0x000008064a307981 */ /* 0x000128000c1e1b00 */
[----:B------:R-:W4:Y:S01]  /*0950*/  LDG.E.64 R50, [R50.64] ;  /* 0x0000000632327981 */ /* 0x000f22000c1e1b00 */
[----:B------:R-:W-:-:S03]  /*0960*/  IMAD.WIDE R60, R57, 0x8, R6 ;  /* 0x00000008393c7825 */ /* 0x000fc600078e0206 */
[----:B------:R0:W4:Y:S04]  /*0970*/  LDG.E.64 R52, [R74.64+0x10] ;  /* 0x000010064a347981 */ /* 0x000128000c1e1b00 */
[----:B-1----:R1:W4:Y:S01]  /*0980*/  LDG.E.64 R54, [R72.64] ;  /* 0x0000000648367981 */ /* 0x002322000c1e1b00 */
[----:B------:R-:W-:-:S03]  /*0990*/  IMAD.WIDE R56, R59, 0x8, R4 ;  /* 0x000000083b387825 */ /* 0x000fc600078e0204 */
[----:B------:R0:W4:Y:S01]  /*09a0*/  LDG.E.64 R58, [R74.64+0x18] ;  /* 0x000018064a3a7981 */ /* 0x000122000c1e1b00 */
[----:B------:R-:W-:-:S03]  /*09b0*/  IMAD.WIDE R64, R63, 0x8, R6 ;  /* 0x000000083f407825 */ /* 0x000fc600078e0206 */
[----:B------:R-:W4:Y:S01]  /*09c0*/  LDG.E.64 R60, [R60.64] ;  /* 0x000000063c3c7981 */ /* 0x000f22000c1e1b00 */
[----:B------:R-:W-:-:S03]  /*09d0*/  IMAD.WIDE R68, R67, 0x8, R6 ;  /* 0x0000000843447825 */ /* 0x000fc600078e0206 */
[----:B------:R-:W4:Y:S04]  /*09e0*/  LDG.E.64 R62, [R56.64] ;  /* 0x00000006383e7981 */ /* 0x000f28000c1e1b00 */
[----:B------:R-:W4:Y:S01]  /*09f0*/  LDG.E.64 R64, [R64.64] ;  /* 0x0000000640407981 */ /* 0x000f22000c1e1b00 */
[----:B-1----:R-:W-:-:S03]  /*0a00*/  IMAD.WIDE R72, R71, 0x8, R6 ;  /* 0x0000000847487825 */ /* 0x002fc600078e0206 */
[----:B------:R-:W4:Y:S04]  /*0a10*/  LDG.E.64 R66, [R56.64+0x8] ;  /* 0x0000080638427981 */ /* 0x000f28000c1e1b00 */
[----:B------:R-:W4:Y:S01]  /*0a20*/  LDG.E.64 R68, [R68.64] ;  /* 0x0000000644447981 */ /* 0x000f22000c1e1b00 */
[----:B0-----:R-:W-:-:S03]  /*0a30*/  IMAD.WIDE R74, R77, 0x8, R6 ;  /* 0x000000084d4a7825 */ /* 0x001fc600078e0206 */
[----:B------:R-:W4:Y:S04]  /*0a40*/  LDG.E.64 R70, [R56.64+0x10] ;  /* 0x0000100638467981 */ /* 0x000f28000c1e1b00 */
[----:B------:R-:W4:Y:S04]  /*0a50*/  LDG.E.64 R72, [R72.64] ;  /* 0x0000000648487981 */ /* 0x000f28000c1e1b00 */
[----:B------:R-:W4:Y:S04]  /*0a60*/  LDG.E.64 R76, [R56.64+0x18] ;  /* 0x00001806384c7981 */ /* 0x000f28000c1e1b00 */
[----:B------:R-:W4:Y:S01]  /*0a70*/  LDG.E.64 R74, [R74.64] ;  /* 0x000000064a4a7981 */ /* 0x000f22000c1e1b00 */
[----:B------:R-:W-:-:S04]  /*0a80*/  IADD3 R82, R82, -0x10, RZ ;  /* 0xfffffff052527810 */ /* 0x000fc80007ffe0ff */
[----:B------:R-:W-:Y:S02]  /*0a90*/  ISETP.GT.AND P2, PT, R82, 0xc, PT ;  /* 0x0000000c5200780c */ /* 0x000fe40003f44270 */
[----:B------:R-:W-:Y:S02]  /*0aa0*/  IADD3 R83, R83, 0x10, RZ ;  /* 0x0000001053537810 */ /* 0x000fe40007ffe0ff */
[----:B------:R-:W-:Y:S01]  /*0ab0*/  IADD3 R84, R84, 0x10, RZ ;  /* 0x0000001054547810 */ /* 0x000fe20007ffe0ff */
[----:B--2---:R-:W3:-:S06]  /*0ac0*/  DFMA R12, R14, R12, R10 ;  /* 0x0000000c0e0c722b */ /* 0x004ecc000000000a */
[----:B---3--:R-:W4:-:S06]  /*0ad0*/  DFMA R12, R18, R16, R12 ;  /* 0x00000010120c722b */ /* 0x008f0c000000000c */
[----:B----4-:R-:W0:-:S06]  /*0ae0*/  DFMA R12, R22, R20, R12 ;  /* 0x00000014160c722b */ /* 0x010e0c000000000c */
        /* <DEDUP_REMOVED lines=14> */
.L_x_131:
[----:B------:R-:W-:-:S13]  /*0bd0*/  ISETP.GT.AND P2, PT, R82, 0x4, PT ;  /* 0x000000045200780c */ /* 0x000fda0003f44270 */
[----:B------:R-:W-:Y:S05]  /*0be0*/  @!P2 BRA `(.L_x_133) ;  /* 0x000003300000a947 */ /* 0x000fea0003800000 */
[----:B------:R-:W-:-:S05]  /*0bf0*/  IADD3 R17, R84, -0x3, RZ ;  /* 0xfffffffd54117810 */ /* 0x000fca0007ffe0ff */
[----:B-----5:R-:W-:-:S05]  /*0c00*/  IMAD.WIDE R16, R17, 0x4, R8 ;  /* 0x0000000411107825 */ /* 0x020fca00078e0208 */
[----:B------:R2:W3:Y:S04]  /*0c10*/  LDG.E R15, [R16.64] ;  /* 0x00000006100f7981 */ /* 0x0004e8000c1e1900 */
        /* <DEDUP_REMOVED lines=11> */
[----:B--2---:R0:W2:Y:S01]  /*0cd0*/  LDG.E.64 R16, [R18.64+0x8] ;  /* 0x0000080612107981 */ /* 0x0040a2000c1e1b00 */
[----:B------:R-:W-:-:S03]  /*0ce0*/  IADD3 R33, R83, 0x4, RZ ;  /* 0x0000000453217810 */ /* 0x000fc60007ffe0ff */
[----:B------:R0:W2:Y:S02]  /*0cf0*/  LDG.E.64 R24, [R18.64+0x10] ;  /* 0x0000100612187981 */ /* 0x0000a4000c1e1b00 */
[----:B------:R-:W-:-:S05]  /*0d00*/  IMAD.WIDE R32, R33, 0x8, R4 ;  /* 0x0000000821207825 */ /* 0x000fca00078e0204 */
[----:B------:R-:W2:Y:S04]  /*0d10*/  LDG.E.64 R34, [R32.64] ;  /* 0x0000000620227981 */ /* 0x000ea8000c1e1b00 */
[----:B------:R-:W2:Y:S04]  /*0d20*/  LDG.E.64 R38, [R32.64+0x8] ;  /* 0x0000080620267981 */ /* 0x000ea8000c1e1b00 */
[----:B------:R-:W2:Y:S01]  /*0d30*/  LDG.E.64 R42, [R32.64+0x10] ;  /* 0x00001006202a7981 */ /* 0x000ea2000c1e1b00 */
[----:B---3--:R-:W-:-:S04]  /*0d40*/  IMAD.WIDE R14, R15, 0x8, R6 ;  /* 0x000000080f0e7825 */ /* 0x008fc800078e0206 */
[--C-:B----4-:R-:W-:Y:S02]  /*0d50*/  IMAD.WIDE R20, R21, 0x8, R6.reuse ;  /* 0x0000000815147825 */ /* 0x110fe400078e0206 */
[----:B------:R-:W3:Y:S02]  /*0d60*/  LDG.E.64 R14, [R14.64] ;  /* 0x000000060e0e7981 */ /* 0x000ee4000c1e1b00 */
[--C-:B------:R-:W-:Y:S02]  /*0d70*/  IMAD.WIDE R22, R23, 0x8, R6.reuse ;  /* 0x0000000817167825 */ /* 0x100fe400078e0206 */
[----:B------:R-:W2:Y:S02]  /*0d80*/  LDG.E.64 R20, [R20.64] ;  /* 0x0000000614147981 */ /* 0x000ea4000c1e1b00 */
[--C-:B------:R-:W-:Y:S02]  /*0d90*/  IMAD.WIDE R26, R29, 0x8, R6.reuse ;  /* 0x000000081d1a7825 */ /* 0x100fe400078e0206 */
[----:B------:R-:W4:Y:S02]  /*0da0*/  LDG.E.64 R22, [R22.64] ;  /* 0x0000000616167981 */ /* 0x000f24000c1e1b00 */
[----:B------:R-:W-:-:S02]  /*0db0*/  IMAD.WIDE R30, R31, 0x8, R6 ;  /* 0x000000081f1e7825 */ /* 0x000fc400078e0206 */
[----:B------:R0:W4:Y:S04]  /*0dc0*/  LDG.E.64 R28, [R18.64+0x18] ;  /* 0x00001806121c7981 */ /* 0x000128000c1e1b00 */
[----:B------:R-:W4:Y:S01]  /*0dd0*/  LDG.E.64 R26, [R26.64] ;  /* 0x000000061a1a7981 */ /* 0x000f22000c1e1b00 */
[----:B------:R-:W-:-:S03]  /*0de0*/  IMAD.WIDE R36, R37, 0x8, R6 ;  /* 0x0000000825247825 */ /* 0x000fc600078e0206 */
[----:B------:R-:W4:Y:S01]  /*0df0*/  LDG.E.64 R30, [R30.64] ;  /* 0x000000061e1e7981 */ /* 0x000f22000c1e1b00 */
[----:B------:R-:W-:-:S03]  /*0e00*/  IMAD.WIDE R40, R41, 0x8, R6 ;  /* 0x0000000829287825 */ /* 0x000fc600078e0206 */
[----:B------:R-:W4:Y:S01]  /*0e10*/  LDG.E.64 R36, [R36.64] ;  /* 0x0000000624247981 */ /* 0x000f22000c1e1b00 */
[----:B0-----:R-:W-:-:S03]  /*0e20*/  IMAD.WIDE R18, R45, 0x8, R6 ;  /* 0x000000082d127825 */ /* 0x001fc600078e0206 */
[----:B------:R-:W4:Y:S04]  /*0e30*/  LDG.E.64 R40, [R40.64] ;  /* 0x0000000628287981 */ /* 0x000f28000c1e1b00 */
[----:B------:R-:W4:Y:S04]  /*0e40*/  LDG.E.64 R44, [R32.64+0x18] ;  /* 0x00001806202c7981 */ /* 0x000f28000c1e1b00 */
[----:B------:R-:W4:Y:S01]  /*0e50*/  LDG.E.64 R18, [R18.64] ;  /* 0x0000000612127981 */ /* 0x000f22000c1e1b00 */
[----:B------:R-:W-:Y:S02]  /*0e60*/  PLOP3.LUT P0, PT, PT, PT, PT, 0x8, 0x0 ;  /* 0x000000000000781c */ /* 0x000fe40003f0e170 */
[----:B------:R-:W-:-:S02]  /*0e70*/  IADD3 R82, R82, -0x8, RZ ;  /* 0xfffffff852527810 */ /* 0x000fc40007ffe0ff */
[----:B------:R-:W-:Y:S02]  /*0e80*/  IADD3 R83, R83, 0x8, RZ ;  /* 0x0000000853537810 */ /* 0x000fe40007ffe0ff */
[----:B------:R-:W-:Y:S01]  /*0e90*/  IADD3 R84, R84, 0x8, RZ ;  /* 0x0000000854547810 */ /* 0x000fe20007ffe0ff */
[----:B-1-3--:R-:W2:-:S06]  /*0ea0*/  DFMA R12, R12, R14, R10 ;  /* 0x0000000e0c0c722b */ /* 0x00ae8c000000000a */
[----:B--2---:R-:W4:-:S06]  /*0eb0*/  DFMA R12, R16, R20, R12 ;  /* 0x00000014100c722b */ /* 0x004f0c000000000c */
[----:B----4-:R-:W0:-:S06]  /*0ec0*/  DFMA R12, R24, R22, R12 ;  /* 0x00000016180c722b */ /* 0x010e0c000000000c */
[----:B0-----:R-:W0:-:S06]  /*0ed0*/  DFMA R12, R28, R26, R12 ;  /* 0x0000001a1c0c722b */ /* 0x001e0c000000000c */
[----:B0-----:R-:W0:-:S06]  /*0ee0*/  DFMA R12, R34, R30, R12 ;  /* 0x0000001e220c722b */ /* 0x001e0c000000000c */
[----:B0-----:R-:W0:-:S06]  /*0ef0*/  DFMA R12, R38, R36, R12 ;  /* 0x00000024260c722b */ /* 0x001e0c000000000c */
[----:B0-----:R-:W0:-:S06]  /*0f00*/  DFMA R12, R42, R40, R12 ;  /* 0x000000282a0c722b */ /* 0x001e0c000000000c */
[----:B0-----:R0:W1:-:S04]  /*0f10*/  DFMA R10, R44, R18, R12 ;  /* 0x000000122c0a722b */ /* 0x001048000000000c */
.L_x_133:
[----:B------:R-:W-:-:S13]  /*0f20*/  ISETP.GT.OR P0, PT, R82, RZ, P0 ;  /* 0x000000ff5200720c */ /* 0x000fda0000704670 */
[----:B------:R-:W-:Y:S05]  /*0f30*/  @!P0 BRA `(.L_x_130) ;  /* 0x0000017000008947 */ /* 0x000fea0003800000 */
[----:B0-----:R-:W-:-:S05]  /*0f40*/  IADD3 R13, R84, -0x3, RZ ;  /* 0xfffffffd540d7810 */ /* 0x001fca0007ffe0ff */
[----:B-----5:R-:W-:-:S05]  /*0f50*/  IMAD.WIDE R8, R13, 0x4, R8 ;  /* 0x000000040d087825 */ /* 0x020fca00078e0208 */
[----:B------:R0:W2:Y:S04]  /*0f60*/  LDG.E R15, [R8.64] ;  /* 0x00000006080f7981 */ /* 0x0000a8000c1e1900 */
[----:B------:R0:W3:Y:S04]  /*0f70*/  LDG.E R17, [R8.64+0x4] ;  /* 0x0000040608117981 */ /* 0x0000e8000c1e1900 */
[----:B------:R0:W4:Y:S04]  /*0f80*/  LDG.E R21, [R8.64+0x8] ;  /* 0x0000080608157981 */ /* 0x000128000c1e1900 */
[----:B------:R0:W4:Y:S01]  /*0f90*/  LDG.E R25, [R8.64+0xc] ;  /* 0x00000c0608197981 */ /* 0x000122000c1e1900 */
[----:B------:R-:W-:-:S05]  /*0fa0*/  IMAD.WIDE R12, R83, 0x8, R4 ;  /* 0x00000008530c7825 */ /* 0x000fca00078e0204 */
[----:B------:R-:W4:Y:S04]  /*0fb0*/  LDG.E.64 R18, [R12.64+0x8] ;  /* 0x000008060c127981 */ /* 0x000f28000c1e1b00 */
[----:B------:R-:W4:Y:S04]  /*0fc0*/  LDG.E.64 R22, [R12.64+0x10] ;  /* 0x000010060c167981 */ /* 0x000f28000c1e1b00 */
[----:B0-----:R-:W4:Y:S01]  /*0fd0*/  LDG.E.64 R8, [R12.64+0x18] ;  /* 0x000018060c087981 */ /* 0x001f22000c1e1b00 */
[----:B--2---:R-:W-:-:S03]  /*0fe0*/  IMAD.WIDE R4, R15, 0x8, R6 ;  /* 0x000000080f047825 */ /* 0x004fc600078e0206 */
[----:B------:R-:W2:Y:S01]  /*0ff0*/  LDG.E.64 R14, [R12.64] ;  /* 0x000000060c0e7981 */ /* 0x000ea2000c1e1b00 */
[----:B---3--:R-:W-:-:S03]  /*1000*/  IMAD.WIDE R16, R17, 0x8, R6 ;  /* 0x0000000811107825 */ /* 0x008fc600078e0206 */
[----:B------:R-:W2:Y:S01]  /*1010*/  LDG.E.64 R4, [R4.64] ;  /* 0x0000000604047981 */ /* 0x000ea2000c1e1b00 */
[----:B----4-:R-:W-:-:S03]  /*1020*/  IMAD.WIDE R20, R21, 0x8, R6 ;  /* 0x0000000815147825 */ /* 0x010fc600078e0206 */
[----:B------:R-:W3:Y:S01]  /*1030*/  LDG.E.64 R16, [R16.64] ;  /* 0x0000000610107981 */ /* 0x000ee2000c1e1b00 */
[----:B------:R-:W-:-:S03]  /*1040*/  IMAD.WIDE R6, R25, 0x8, R6 ;  /* 0x0000000819067825 */ /* 0x000fc600078e0206 */
[----:B------:R-:W4:Y:S04]  /*1050*/  LDG.E.64 R20, [R20.64] ;  /* 0x0000000614147981 */ /* 0x000f28000c1e1b00 */
[----:B------:R-:W4:Y:S01]  /*1060*/  LDG.E.64 R6, [R6.64] ;  /* 0x0000000606067981 */ /* 0x000f22000c1e1b00 */
[----:B-12---:R-:W3:-:S06]  /*1070*/  DFMA R14, R14, R4, R10 ;  /* 0x000000040e0e722b */ /* 0x006ecc000000000a */
[----:B---3--:R-:W4:-:S06]  /*1080*/  DFMA R14, R18, R16, R14 ;  /* 0x00000010120e722b */ /* 0x008f0c000000000e */
[----:B----4-:R-:W0:-:S06]  /*1090*/  DFMA R14, R22, R20, R14 ;  /* 0x00000014160e722b */ /* 0x010e0c000000000e */
[----:B0-----:R0:W1:-:S04]  /*10a0*/  DFMA R10, R8, R6, R14 ;  /* 0x00000006080a722b */ /* 0x001048000000000e */
.L_x_130:
[----:B0----5:R-:W-:Y:S02]  /*10b0*/  IMAD.MOV.U32 R8, RZ, RZ, c[0x0][0x170] ;  /* 0x00005c00ff087624 */ /* 0x021fe400078e00ff */
[----:B------:R-:W-:-:S05]  /*10c0*/  IMAD.MOV.U32 R9, RZ, RZ, c[0x0][0x174] ;  /* 0x00005d00ff097624 */ /* 0x000fca00078e00ff */
[----:B------:R-:W2:Y:S01]  /*10d0*/  LDG.E.64.CONSTANT R4, [R8.64+0x58] ;  /* 0x0000580608047981 */ /* 0x000ea2000c1e9b00 */
[----:B------:R-:W-:-:S04]  /*10e0*/  SHF.R.S64 R7, RZ, 0x1d, R79 ;  /* 0x0000001dff077819 */ /* 0x000fc8000000104f */
[----:B--2---:R-:W-:-:S04]  /*10f0*/  IADD3 R4, P0, R4, R7, RZ ;  /* 0x0000000704047210 */ /* 0x004fc80007f1e0ff */
[----:B------:R-:W-:-:S05]  /*1100*/  LEA.HI.X.SX32 R5, R79, R5, 0x3, P0 ;  /* 0x000000054f057211 */ /* 0x000fca00000f1eff */
[----:B------:R-:W2:Y:S02]  /*1110*/  LDG.E.64 R6, [R4.64] ;  /* 0x0000000604067981 */ /* 0x000ea4000c1e1b00 */
[----:B-12---:R-:W0:-:S07]  /*1120*/  DADD R6, R6, R10 ;  /* 0x0000000006067229 */ /* 0x006e0e000000000a */
[----:B0-----:R0:W-:Y:S04]  /*1130*/  STG.E.64 [R4.64], R6 ;  /* 0x0000000604007986 */ /* 0x0011e8000c101b06 */
.L_x_128:
[----:B------:R-:W-:Y:S05]  /*1140*/  BSYNC B0 ;  /* 0x0000000000007941 */ /* 0x000fea0003800000 */
.L_x_127:
[----:B------:R-:W-:Y:S01]  /*1150*/  IADD3 R79, R79, UR4, RZ ;  /* 0x000000044f4f7c10 */ /* 0x000fe2000fffe0ff */
[----:B------:R-:W-:Y:S01]  /*1160*/  @!P1 CALL.REL.NOINC `(.L_x_134) ;  /* 0x0000001000009944 */ /* 0x000fe20003c00000 */
[----:B------:R-:W-:Y:S05]  /*1170*/  BRA `(.L_x_135) ;  /* 0xffffefb000007947 */ /* 0x000fea000383ffff */
.L_x_134:
[----:B------:R-:W-:Y:S05]  /*1180*/  EXIT ;  /* 0x000000000000794d */ /* 0x000fea0003800000 */
.L_x_126:
[----:B------:R-:W-:Y:S02]  /*1190*/  MOV R10, R0 ;  /* 0x00000000000a7202 */ /* 0x000fe40000000f00 */
.L_x_138:
        /* <DEDUP_REMOVED lines=11> */
[----:B------:R-:W-:Y:S02]  /*1250*/  IMAD.MOV.U32 R8, RZ, RZ, c[0x0][0x170] ;  /* 0x00005c00ff087624 */ /* 0x000fe400078e00ff */
[----:B------:R-:W-:-:S06]  /*1260*/  IMAD.MOV.U32 R9, RZ, RZ, c[0x0][0x174] ;  /* 0x00005d00ff097624 */ /* 0x000fcc00078e00ff */
[----:B------:R-:W2:Y:S01]  /*1270*/  LDG.E.64.CONSTANT R8, [R8.64+0x58] ;  /* 0x0000580608087981 */ /* 0x000ea2000c1e9b00 */
[----:B------:R-:W-:-:S04]  /*1280*/  SHF.R.S64 R5, RZ, 0x1d, R79 ;  /* 0x0000001dff057819 */ /* 0x000fc8000000104f */
[----:B--2---:R-:W-:-:S04]  /*1290*/  IADD3 R4, P1, R8, R5, RZ ;  /* 0x0000000508047210 */ /* 0x004fc80007f3e0ff */
[----:B------:R-:W-:-:S05]  /*12a0*/  LEA.HI.X.SX32 R5, R79, R9, 0x3, P1 ;  /* 0x000000094f057211 */ /* 0x000fca00008f1eff */
[----:B------:R-:W2:Y:S02]  /*12b0*/  LDG.E.64 R6, [R4.64] ;  /* 0x0000000604067981 */ /* 0x000ea4000c1e1b00 */
[----:B--2---:R-:W0:-:S07]  /*12c0*/  DADD R6, RZ, R6 ;  /* 0x00000000ff067229 */ /* 0x004e0e0000000006 */
[----:B0-----:R0:W-:Y:S04]  /*12d0*/  STG.E.64 [R4.64], R6 ;  /* 0x0000000604007986 */ /* 0x0011e8000c101b06 */
.L_x_137:
[----:B------:R-:W-:Y:S05]  /*12e0*/  BSYNC B0 ;  /* 0x0000000000007941 */ /* 0x000fea0003800000 */
.L_x_136:
[----:B------:R-:W-:Y:S01]  /*12f0*/  IADD3 R79, R79, UR4, RZ ;  /* 0x000000044f4f7c10 */ /* 0x000fe2000fffe0ff */
[----:B------:R-:W-:Y:S05]  /*1300*/  @P0 BRA `(.L_x_138) ;  /* 0xfffffe9000000947 */ /* 0x000fea000383ffff */
[----:B------:R-:W-:Y:S05]  /*1310*/  EXIT ;  /* 0x000000000000794d */ /* 0x000fea0003800000 */
.L_x_139:
        /* <DEDUP_REMOVED lines=14> */
.L_x_711:


//--------------------- .text._28header_files_timple_solver_c_prolongate_corrections_vectorised_535_gpu --------------------------
	.section	.text._28header_files_timple_solver_c_prolongate_corrections_vectorised_535_gpu,"ax",@progbits
	.sectioninfo	@"SHI_REGISTERS=10"
	.align	128
        .global         _28header_files_timple_solver_c_prolongate_corrections_vectorised_535_gpu
        .type           _28header_files_timple_solver_c_prolongate_corrections_vectorised_535_gpu,@function
        .size           _28header_files_timple_solver_c_prolongate_corrections_vectorised_535_gpu,(.L_x_712 - _28header_files_timple_solver_c_prolongate_corrections_vectorised_535_gpu)
        .other          _28header_files_timple_solver_c_prolongate_corrections_vectorised_535_gpu,@"STO_CUDA_ENTRY STV_DEFAULT"
_28header_files_timple_solver_c_prolongate_corrections_vectorised_535_gpu:
.text._28header_files_timple_solver_c_prolongate_corrections_vectorised_535_gpu:
        /* <DEDUP_REMOVED lines=13> */
.L_x_140:
        /* <DEDUP_REMOVED lines=13> */
.L_x_141:
        /* <DEDUP_REMOVED lines=14> */
.L_x_712:


//--------------------- .text._28header_files_timple_solver_c_prolongate_corrections_vectorised_521_gpu --------------------------
	.section	.text._28header_files_timple_solver_c_prolongate_corrections_vectorised_521_gpu,"ax",@progbits
	.sectioninfo	@"SHI_REGISTERS=88"
	.align	128
        .global         _28header_files_timple_solver_c_prolongate_corrections_vectorised_521_gpu
        .type           _28header_files_timple_solver_c_prolongate_corrections_vectorised_521_gpu,@function
        .size           _28header_files_timple_solver_c_prolongate_corrections_vectorised_521_gpu,(.L_x_713 - _28header_files_timple_solver_c_prolongate_corrections_vectorised_521_gpu)
        .other          _28header_files_timple_solver_c_prolongate_corrections_vectorised_521_gpu,@"STO_CUDA_ENTRY STV_DEFAULT"
_28header_files_timple_solver_c_prolongate_corrections_vectorised_521_gpu:
.text._28header_files_timple_solver_c_prolongate_corrections_vectorised_521_gpu:
        /* <DEDUP_REMOVED lines=19> */
.L_x_151:
        /* <DEDUP_REMOVED lines=55> */
[----:B------:R-:W-:Y:S01]  /*04a0*/  IMAD.MOV.U32 R84, RZ, RZ, 0x2 ;  /* 0x00000002ff547424 */ /* 0x000fe200078e00ff */
[----:B------:R-:W-:Y:S02]  /*04b0*/  IADD3 R83, R27, 0x2, RZ ;  /* 0x000000021b537810 */ /* 0x000fe40007ffe0ff */
[----:B------:R-:W-:Y:S01]  /*04c0*/  MOV R82, R78 ;  /* 0x0000004e00527202 */ /* 0x000fe20000000f00 */
[----:B------:R-:W-:Y:S01]  /*04d0*/  IMAD R84, R79, c[0x0][0x188], R84 ;  /* 0x000062004f547a24 */ /* 0x000fe200078e0254 */
[----:B------:R-:W-:Y:S01]  /*04e0*/  @P2 IADD3 R83, R27, 0x3, RZ ;  /* 0x000000031b532810 */ /* 0x000fe20007ffe0ff */
[----:B------:R-:W-:Y:S01]  /*04f0*/  @P2 IMAD.MOV.U32 R82, RZ, RZ, R80 ;  /* 0x000000ffff522224 */ /* 0x000fe200078e0050 */
[----:B------:R-:W-:Y:S01]  /*0500*/  @P2 IADD3 R84, R25, 0x3, RZ ;  /* 0x0000000319542810 */ /* 0x000fe20007ffe0ff */
[----:B-1-3--:R-:W5:-:S06]  /*0510*/  DFMA R10, R14, R12, R10 ;  /* 0x0000000c0e0a722b */ /* 0x00af4c000000000a */
[----:B-----5:R0:W1:-:S06]  /*0520*/  @P2 DFMA R10, R18, R16, R10 ;  /* 0x00000010120a222b */ /* 0x02004c000000000a */
.L_x_145:
[----:B0-----:R-:W-:Y:S05]  /*0530*/  @!P0 BRA `(.L_x_146) ;  /* 0x00000b7000008947 */ /* 0x001fea0003800000 */
[----:B------:R-:W-:Y:S02]  /*0540*/  ISETP.GT.AND P2, PT, R82, 0xc, PT ;  /* 0x0000000c5200780c */ /* 0x000fe40003f44270 */
[----:B------:R-:W-:Y:S02]  /*0550*/  IADD3 R84, R84, 0x3, RZ ;  /* 0x0000000354547810 */ /* 0x000fe40007ffe0ff */
[----:B------:R-:W-:-:S09]  /*0560*/  PLOP3.LUT P0, PT, PT, PT, PT, 0x80, 0x0 ;  /* 0x000000000000781c */ /* 0x000fd20003f0f070 */
[----:B------:R-:W-:Y:S05]  /*0570*/  @!P2 BRA `(.L_x_147) ;  /* 0x000006500000a947 */ /* 0x000fea0003800000 */
[----:B------:R-:W-:Y:S02]  /*0580*/  PLOP3.LUT P0, PT, PT, PT, PT, 0x8, 0x0 ;  /* 0x000000000000781c */ /* 0x000fe40003f0e170 */
.L_x_148:
[----:B0----5:R-:W-:-:S05]  /*0590*/  IMAD.WIDE R12, R83, 0x4, R8 ;  /* 0x00000004530c7825 */ /* 0x021fca00078e0208 */
        /* <DEDUP_REMOVED lines=19> */
[----:B------:R1:W4:Y:S04]  /*06d0*/  LDG.E R67, [R22.64+0x4] ;  /* 0x0000040616437981 */ /* 0x000328000c1e1900 */
[----:B------:R1:W4:Y:S04]  /*06e0*/  LDG.E R71, [R22.64+0x8] ;  /* 0x0000080616477981 */ /* 0x000328000c1e1900 */
[----:B------:R1:W4:Y:S01]  /*06f0*/  LDG.E R77, [R22.64+0xc] ;  /* 0x00000c06164d7981 */ /* 0x000322000c1e1900 */
[----:B------:R-:W-:-:S05]  /*0700*/  IADD3 R29, R84, -0x3, RZ ;  /* 0xfffffffd541d7810 */ /* 0x000fca0007ffe0ff */
[----:B------:R-:W-:-:S05]  /*0710*/  IMAD.WIDE R28, R29, 0x8, R4 ;  /* 0x000000081d1c7825 */ /* 0x000fca00078e0204 */
[----:B0-----:R0:W4:Y:S01]  /*0720*/  LDG.E.64 R14, [R28.64] ;  /* 0x000000061c0e7981 */ /* 0x001122000c1e1b00 */
[----:B------:R-:W-:-:S03]  /*0730*/  IADD3 R55, R84, 0x1, RZ ;  /* 0x0000000154377810 */ /* 0x000fc60007ffe0ff */
[----:B-1----:R0:W4:Y:S02]  /*0740*/  LDG.E.64 R22, [R28.64+0x10] ;  /* 0x000010061c167981 */ /* 0x002124000c1e1b00 */
[----:B------:R-:W-:Y:S02]  /*0750*/  IMAD.WIDE R54, R55, 0x8, R4 ;  /* 0x0000000837367825 */ /* 0x000fe400078e0204 */
[----:B------:R0:W4:Y:S04]  /*0760*/  LDG.E.64 R38, [R28.64+0x18] ;  /* 0x000018061c267981 */ /* 0x000128000c1e1b00 */
[----:B------:R1:W4:Y:S04]  /*0770*/  LDG.E.64 R34, [R54.64] ;  /* 0x0000000636227981 */ /* 0x000328000c1e1b00 */
[----:B------:R1:W4:Y:S01]  /*0780*/  LDG.E.64 R30, [R54.64+0x8] ;  /* 0x00000806361e7981 */ /* 0x000322000c1e1b00 */
[----:B------:R-:W-:-:S03]  /*0790*/  IADD3 R75, R84, 0x5, RZ ;  /* 0x00000005544b7810 */ /* 0x000fc60007ffe0ff */
[----:B------:R1:W4:Y:S02]  /*07a0*/  LDG.E.64 R40, [R54.64+0x18] ;  /* 0x0000180636287981 */ /* 0x000324000c1e1b00 */
[----:B------:R-:W-:-:S04]  /*07b0*/  IMAD.WIDE R74, R75, 0x8, R4 ;  /* 0x000000084b4a7825 */ /* 0x000fc800078e0204 */
[--C-:B--2---:R-:W-:Y:S02]  /*07c0*/  IMAD.WIDE R12, R19, 0x8, R6.reuse ;  /* 0x00000008130c7825 */ /* 0x104fe400078e0206 */
[----:B------:R0:W2:Y:S02]  /*07d0*/  LDG.E.64 R18, [R28.64+0x8] ;  /* 0x000008061c127981 */ /* 0x0000a4000c1e1b00 */
[--C-:B---3--:R-:W-:Y:S02]  /*07e0*/  IMAD.WIDE R16, R21, 0x8, R6.reuse ;  /* 0x0000000815107825 */ /* 0x108fe400078e0206 */
[----:B------:R-:W3:Y:S02]  /*07f0*/  LDG.E.64 R12, [R12.64] ;  /* 0x000000060c0c7981 */ /* 0x000ee4000c1e1b00 */
[--C-:B----4-:R-:W-:Y:S02]  /*0800*/  IMAD.WIDE R20, R25, 0x8, R6.reuse ;  /* 0x0000000819147825 */ /* 0x110fe400078e0206 */
[----:B------:R-:W2:Y:S02]  /*0810*/  LDG.E.64 R16, [R16.64] ;  /* 0x0000000610107981 */ /* 0x000ea4000c1e1b00 */
[----:B------:R-:W-:-:S02]  /*0820*/  IMAD.WIDE R24, R27, 0x8, R6 ;  /* 0x000000081b187825 */ /* 0x000fc400078e0206 */
[----:B------:R-:W4:Y:S02]  /*0830*/  LDG.E.64 R20, [R20.64] ;  /* 0x0000000614147981 */ /* 0x000f24000c1e1b00 */
[--C-:B------:R-:W-:Y:S02]  /*0840*/  IMAD.WIDE R36, R37, 0x8, R6.reuse ;  /* 0x0000000825247825 */ /* 0x100fe400078e0206 */
[----:B------:R-:W4:Y:S02]  /*0850*/  LDG.E.64 R24, [R24.64] ;  /* 0x0000000618187981 */ /* 0x000f24000c1e1b00 */
[--C-:B------:R-:W-:Y:S02]  /*0860*/  IMAD.WIDE R32, R33, 0x8, R6.reuse ;  /* 0x0000000821207825 */ /* 0x100fe400078e0206 */
[----:B------:R-:W4:Y:S02]  /*0870*/  LDG.E.64 R36, [R36.64] ;  /* 0x0000000624247981 */ /* 0x000f24000c1e1b00 */
[----:B------:R-:W-:-:S02]  /*0880*/  IMAD.WIDE R58, R59, 0x8, R6 ;  /* 0x000000083b3a7825 */ /* 0x000fc400078e0206 */
[----:B------:R-:W4:Y:S02]  /*0890*/  LDG.E.64 R32, [R32.64] ;  /* 0x0000000620207981 */ /* 0x000f24000c1e1b00 */
[--C-:B------:R-:W-:Y:S02]  /*08a0*/  IMAD.WIDE R42, R43, 0x8, R6.reuse ;  /* 0x000000082b2a7825 */ /* 0x100fe400078e0206 */
[----:B------:R1:W4:Y:S04]  /*08b0*/  LDG.E.64 R26, [R54.64+0x10] ;  /* 0x00001006361a7981 */ /* 0x000328000c1e1b00 */
[----:B0-----:R0:W4:Y:S01]  /*08c0*/  LDG.E.64 R28, [R58.64] ;  /* 0x000000063a1c7981 */ /* 0x001122000c1e1b00 */
[----:B------:R-:W-:-:S03]  /*08d0*/  IMAD.WIDE R46, R45, 0x8, R6 ;  /* 0x000000082d2e7825 */ /* 0x000fc600078e0206 */
[----:B------:R-:W4:Y:S01]  /*08e0*/  LDG.E.64 R42, [R42.64] ;  /* 0x000000062a2a7981 */ /* 0x000f22000c1e1b00 */
[----:B------:R-:W-:-:S03]  /*08f0*/  IMAD.WIDE R50, R49, 0x8, R6 ;  /* 0x0000000831327825 */ /* 0x000fc600078e0206 */
[----:B------:R0:W4:Y:S04]  /*0900*/  LDG.E.64 R44, [R74.64] ;  /* 0x000000064a2c7981 */ /* 0x000128000c1e1b00 */
[----:B------:R-:W4:Y:S01]  /*0910*/  LDG.E.64 R46, [R46.64] ;  /* 0x000000062e2e7981 */ /* 0x000f22000c1e1b00 */
[----:B------:R-:W-:-:S03]  /*0920*/  IMAD.WIDE R72, R53, 0x8, R6 ;  /* 0x0000000835487825 */ /* 0x000fc600078e0206 */
[----:B------:R1:W4:Y:S04]  /*0930*/  LDG.E.64 R48, [R74.64+0x8] ;  /* 0x000008064a307981 */ /* 0x000328000c1e1b00 */
[----:B------:R-:W4:Y:S01]  /*0940*/  LDG.E.64 R50, [R50.64] ;  /* 0x0000000632327981 */ /* 0x000f22000c1e1b00 */
[----:B0-----:R-:W-:Y:S01]  /*0950*/  IADD3 R59, R84, 0x9, RZ ;  /* 0x00000009543b7810 */ /* 0x001fe20007ffe0ff */
[----:B------:R-:W-:Y:S02]  /*0960*/  IMAD.WIDE R60, R57, 0x8, R6 ;  /* 0x00000008393c7825 */ /* 0x000fe400078e0206 */
        /* <DEDUP_REMOVED lines=21> */
[----:B---3--:R-:W2:-:S06]  /*0ac0*/  DFMA R12, R14, R12, R10 ;  /* 0x0000000c0e0c722b */ /* 0x008e8c000000000a */
[----:B--2---:R-:W4:-:S06]  /*0ad0*/  DFMA R12, R18, R16, R12 ;  /* 0x00000010120c722b */ /* 0x004f0c000000000c */
        /* <DEDUP_REMOVED lines=15> */
.L_x_147:
[----:B------:R-:W-:-:S13]  /*0bd0*/  ISETP.GT.AND P2, PT, R82, 0x4, PT ;  /* 0x000000045200780c */ /* 0x000fda0003f44270 */
[----:B------:R-:W-:Y:S05]  /*0be0*/  @!P2 BRA `(.L_x_149) ;  /* 0x000003300000a947 */ /* 0x000fea0003800000 */
        /* <DEDUP_REMOVED lines=11> */
[----:B------:R-:W-:-:S05]  /*0ca0*/  IADD3 R19, R84, -0x3, RZ ;  /* 0xfffffffd54137810 */ /* 0x000fca0007ffe0ff */
[----:B------:R-:W-:-:S05]  /*0cb0*/  IMAD.WIDE R18, R19, 0x8, R4 ;  /* 0x0000000813127825 */ /* 0x000fca00078e0204 */
[----:B0-----:R0:W4:Y:S04]  /*0cc0*/  LDG.E.64 R12, [R18.64] ;  /* 0x00000006120c7981 */ /* 0x001128000c1e1b00 */
[----:B--2---:R0:W2:Y:S01]  /*0cd0*/  LDG.E.64 R16, [R18.64+0x8] ;  /* 0x0000080612107981 */ /* 0x0040a2000c1e1b00 */
[----:B------:R-:W-:-:S03]  /*0ce0*/  IADD3 R33, R84, 0x1, RZ ;  /* 0x0000000154217810 */ /* 0x000fc60007ffe0ff */
[----:B------:R0:W2:Y:S02]  /*0cf0*/  LDG.E.64 R24, [R18.64+0x10] ;  /* 0x0000100612187981 */ /* 0x0000a4000c1e1b00 */
[----:B------:R-:W-:Y:S02]  /*0d00*/  IMAD.WIDE R32, R33, 0x8, R4 ;  /* 0x0000000821207825 */ /* 0x000fe400078e0204 */
[----:B------:R0:W2:Y:S04]  /*0d10*/  LDG.E.64 R28, [R18.64+0x18] ;  /* 0x00001806121c7981 */ /* 0x0000a8000c1e1b00 */
        /* <DEDUP_REMOVED lines=11> */
[----:B------:R-:W4:Y:S02]  /*0dd0*/  LDG.E.64 R26, [R26.64] ;  /* 0x000000061a1a7981 */ /* 0x000f24000c1e1b00 */
[--C-:B------:R-:W-:Y:S02]  /*0de0*/  IMAD.WIDE R36, R37, 0x8, R6.reuse ;  /* 0x0000000825247825 */ /* 0x100fe400078e0206 */
[----:B------:R-:W4:Y:S02]  /*0df0*/  LDG.E.64 R30, [R30.64] ;  /* 0x000000061e1e7981 */ /* 0x000f24000c1e1b00 */
[--C-:B------:R-:W-:Y:S02]  /*0e00*/  IMAD.WIDE R40, R41, 0x8, R6.reuse ;  /* 0x0000000829287825 */ /* 0x100fe400078e0206 */
[----:B------:R-:W4:Y:S02]  /*0e10*/  LDG.E.64 R36, [R36.64] ;  /* 0x0000000624247981 */ /* 0x000f24000c1e1b00 */
[----:B0-----:R-:W-:-:S02]  /*0e20*/  IMAD.WIDE R18, R45, 0x8, R6 ;  /* 0x000000082d127825 */ /* 0x001fc400078e0206 */
        /* <DEDUP_REMOVED lines=15> */
.L_x_149:
[----:B------:R-:W-:-:S13]  /*0f20*/  ISETP.GT.OR P0, PT, R82, RZ, P0 ;  /* 0x000000ff5200720c */ /* 0x000fda0000704670 */
[----:B------:R-:W-:Y:S05]  /*0f30*/  @!P0 BRA `(.L_x_146) ;  /* 0x0000017000008947 */ /* 0x000fea0003800000 */
[----:B-----5:R-:W-:-:S05]  /*0f40*/  IMAD.WIDE R8, R83, 0x4, R8 ;  /* 0x0000000453087825 */ /* 0x020fca00078e0208 */
[----:B------:R2:W3:Y:S04]  /*0f50*/  LDG.E R15, [R8.64] ;  /* 0x00000006080f7981 */ /* 0x0004e8000c1e1900 */
[----:B------:R2:W4:Y:S04]  /*0f60*/  LDG.E R17, [R8.64+0x4] ;  /* 0x0000040608117981 */ /* 0x000528000c1e1900 */
[----:B------:R2:W4:Y:S04]  /*0f70*/  LDG.E R21, [R8.64+0x8] ;  /* 0x0000080608157981 */ /* 0x000528000c1e1900 */
[----:B------:R2:W4:Y:S01]  /*0f80*/  LDG.E R25, [R8.64+0xc] ;  /* 0x00000c0608197981 */ /* 0x000522000c1e1900 */
[----:B0-----:R-:W-:-:S05]  /*0f90*/  IADD3 R13, R84, -0x3, RZ ;  /* 0xfffffffd540d7810 */ /* 0x001fca0007ffe0ff */
[----:B------:R-:W-:-:S05]  /*0fa0*/  IMAD.WIDE R12, R13, 0x8, R4 ;  /* 0x000000080d0c7825 */ /* 0x000fca00078e0204 */
[----:B------:R-:W4:Y:S04]  /*0fb0*/  LDG.E.64 R18, [R12.64+0x8] ;  /* 0x000008060c127981 */ /* 0x000f28000c1e1b00 */
[----:B------:R-:W4:Y:S04]  /*0fc0*/  LDG.E.64 R22, [R12.64+0x10] ;  /* 0x000010060c167981 */ /* 0x000f28000c1e1b00 */
[----:B--2---:R-:W2:Y:S01]  /*0fd0*/  LDG.E.64 R8, [R12.64+0x18] ;  /* 0x000018060c087981 */ /* 0x004ea2000c1e1b00 */
[----:B---3--:R-:W-:-:S03]  /*0fe0*/  IMAD.WIDE R4, R15, 0x8, R6 ;  /* 0x000000080f047825 */ /* 0x008fc600078e0206 */
[----:B------:R-:W3:Y:S01]  /*0ff0*/  LDG.E.64 R14, [R12.64] ;  /* 0x000000060c0e7981 */ /* 0x000ee2000c1e1b00 */
[----:B----4-:R-:W-:-:S03]  /*1000*/  IMAD.WIDE R16, R17, 0x8, R6 ;  /* 0x0000000811107825 */ /* 0x010fc600078e0206 */
[----:B------:R-:W3:Y:S01]  /*1010*/  LDG.E.64 R4, [R4.64] ;  /* 0x0000000604047981 */ /* 0x000ee2000c1e1b00 */
[----:B------:R-:W-:-:S03]  /*1020*/  IMAD.WIDE R20, R21, 0x8, R6 ;  /* 0x0000000815147825 */ /* 0x000fc600078e0206 */
[----:B------:R-:W4:Y:S01]  /*1030*/  LDG.E.64 R16, [R16.64] ;  /* 0x0000000610107981 */ /* 0x000f22000c1e1b00 */
[----:B------:R-:W-:-:S03]  /*1040*/  IMAD.WIDE R6, R25, 0x8, R6 ;  /* 0x0000000819067825 */ /* 0x000fc600078e0206 */
[----:B------:R-:W2:Y:S04]  /*1050*/  LDG.E.64 R20, [R20.64] ;  /* 0x0000000614147981 */ /* 0x000ea8000c1e1b00 */
[----:B------:R-:W2:Y:S01]  /*1060*/  LDG.E.64 R6, [R6.64] ;  /* 0x0000000606067981 */ /* 0x000ea2000c1e1b00 */
[----:B-1-3--:R-:W4:-:S06]  /*1070*/  DFMA R14, R14, R4, R10 ;  /* 0x000000040e0e722b */ /* 0x00af0c000000000a */
[----:B----4-:R-:W2:-:S06]  /*1080*/  DFMA R14, R18, R16, R14 ;  /* 0x00000010120e722b */ /* 0x010e8c000000000e */
[----:B--2---:R-:W0:-:S06]  /*1090*/  DFMA R14, R22, R20, R14 ;  /* 0x00000014160e722b */ /* 0x004e0c000000000e */
[----:B0-----:R0:W1:-:S04]  /*10a0*/  DFMA R10, R8, R6, R14 ;  /* 0x00000006080a722b */ /* 0x001048000000000e */
.L_x_146:
        /* <DEDUP_REMOVED lines=9> */
.L_x_144:
[----:B------:R-:W-:Y:S05]  /*1140*/  BSYNC B0 ;  /* 0x0000000000007941 */ /* 0x000fea0003800000 */
.L_x_143:
[----:B------:R-:W-:Y:S01]  /*1150*/  IADD3 R79, R79, UR4, RZ ;  /* 0x000000044f4f7c10 */ /* 0x000fe2000fffe0ff */
[----:B------:R-:W-:Y:S01]  /*1160*/  @!P1 CALL.REL.NOINC `(.L_x_150) ;  /* 0x0000001000009944 */ /* 0x000fe20003c00000 */
[----:B------:R-:W-:Y:S05]  /*1170*/  BRA `(.L_x_151) ;  /* 0xffffefb000007947 */ /* 0x000fea000383ffff */
.L_x_150:
[----:B------:R-:W-:Y:S05]  /*1180*/  EXIT ;  /* 0x000000000000794d */ /* 0x000fea0003800000 */
.L_x_142:
[----:B------:R-:W-:Y:S02]  /*1190*/  MOV R10, R0 ;  /* 0x00000000000a7202 */ /* 0x000fe40000000f00 */
.L_x_154:
        /* <DEDUP_REMOVED lines=20> */
.L_x_153:
[----:B------:R-:W-:Y:S05]  /*12e0*/  BSYNC B0 ;  /* 0x0000000000007941 */ /* 0x000fea0003800000 */
.L_x_152:
[----:B------:R-:W-:Y:S01]  /*12f0*/  IADD3 R79, R79, UR4, RZ ;  /* 0x000000044f4f7c10 */ /* 0x000fe2000fffe0ff */
[----:B------:R-:W-:Y:S05]  /*1300*/  @P0 BRA `(.L_x_154) ;  /* 0xfffffe9000000947 */ /* 0x000fea000383ffff */
[----:B------:R-:W-:Y:S05]  /*1310*/  EXIT ;  /* 0x000000000000794d */ /* 0x000fea0003800000 */
.L_x_155:
        /* <DEDUP_REMOVED lines=14> */
.L_x_713:


//--------------------- .text._28header_files_timple_solver_c_restrict_residuals_vectorised_2d_504_gpu --------------------------
	.section	.text._28header_files_timple_solver_c_restrict_residuals_vectorised_2d_504_gpu,"ax",@progbits
	.sectioninfo	@"SHI_REGISTERS=86"
	.align	128
        .global         _28header_files_timple_solver_c_restrict_residuals_vectorised_2d_504_gpu
        .type           _28header_files_timple_solver_c_restrict_residuals_vectorised_2d_504_gpu,@function
        .size           _28header_files_timple_solver_c_restrict_residuals_vectorised_2d_504_gpu,(.L_x_714 - _28header_files_timple_solver_c_restrict_residuals_vectorised_2d_504_gpu)
        .other          _28header_files_timple_solver_c_restrict_residuals_vectorised_2d_504_gpu,@"STO_CUDA_ENTRY STV_DEFAULT"
_28header_files_timple_solver_c_restrict_residuals_vectorised_2d_504_gpu:
.text._28header_files_timple_solver_c_restrict_residuals_vectorised_2d_504_gpu:
        /* <DEDUP_REMOVED lines=13> */
.L_x_165:
        /* <DEDUP_REMOVED lines=8> */
[----:B------:R-:W2:Y:S01]  /*0150*/  LDG.E.U8 R4, [R4.64] ;  /* 0x0000000604047981 */ /* 0x000ea2000c1e1100 */
[----:B------:R-:W-:Y:S01]  /*0160*/  BSSY B1, `(.L_x_158) ;  /* 0x00000f3000017945 */ /* 0x000fe20003800000 */
[----:B------:R-:W-:Y:S01]  /*0170*/  CS2R R10, SRZ ;  /* 0x00000000000a7805 */ /* 0x000fe2000001ff00 */
[----:B--2---:R-:W-:-:S13]  /*0180*/  ISETP.NE.AND P0, PT, R4, RZ, PT ;  /* 0x000000ff0400720c */ /* 0x004fda0003f05270 */
[----:B------:R-:W-:Y:S05]  /*0190*/  @P0 BRA `(.L_x_159) ;  /* 0x00000ef000000947 */ /* 0x000fea0003800000 */
[----:B------:R-:W-:Y:S01]  /*01a0*/  IMAD.MOV.U32 R12, RZ, RZ, c[0x0][0x168] ;  /* 0x00005a00ff0c7624 */ /* 0x000fe200078e00ff */
[----:B------:R-:W2:Y:S01]  /*01b0*/  LDG.E.64.CONSTANT R4, [R2.64+0x198] ;  /* 0x0001980602047981 */ /* 0x000ea2000c1e9b00 */
[----:B------:R-:W-:-:S05]  /*01c0*/  IMAD.MOV.U32 R13, RZ, RZ, c[0x0][0x16c] ;  /* 0x00005b00ff0d7624 */ /* 0x000fca00078e00ff */
[----:B------:R-:W3:Y:S01]  /*01d0*/  LDG.E.U16.CONSTANT R6, [R12.64+0x11a] ;  /* 0x00011a060c067981 */ /* 0x000ee2000c1e9500 */
[----:B------:R-:W-:Y:S02]  /*01e0*/  SHF.R.S64 R15, RZ, 0x1e, R67 ;  /* 0x0000001eff0f7819 */ /* 0x000fe40000001043 */
[----:B---3--:R-:W-:-:S04]  /*01f0*/  PRMT R24, R6, 0x9910, RZ ;  /* 0x0000991006187816 */ /* 0x008fc800000000ff */
[----:B------:R-:W-:Y:S02]  /*0200*/  ISETP.GE.AND P0, PT, R24, 0x1, PT ;  /* 0x000000011800780c */ /* 0x000fe40003f06270 */
[----:B--2---:R-:W-:-:S04]  /*0210*/  IADD3 R14, P2, R4, R15, RZ ;  /* 0x0000000f040e7210 */ /* 0x004fc80007f5e0ff */
[----:B------:R-:W-:-:S07]  /*0220*/  LEA.HI.X.SX32 R15, R67, R5, 0x2, P2 ;  /* 0x00000005430f7211 */ /* 0x000fce00010f16ff */
[----:B------:R-:W-:Y:S05]  /*0230*/  @!P0 BRA `(.L_x_159) ;  /* 0x00000e5000008947 */ /* 0x000fea0003800000 */
[----:B------:R-:W2:Y:S01]  /*0240*/  LDG.E R14, [R14.64] ;  /* 0x000000060e0e7981 */ /* 0x000ea2000c1e1900 */
[----:B------:R-:W-:Y:S01]  /*0250*/  IMAD.MOV.U32 R8, RZ, RZ, c[0x0][0x178] ;  /* 0x00005e00ff087624 */ /* 0x000fe200078e00ff */
[----:B------:R-:W-:Y:S02]  /*0260*/  MOV R9, c[0x0][0x17c] ;  /* 0x00005f0000097a02 */ /* 0x000fe40000000f00 */
[----:B------:R0:W5:Y:S04]  /*0270*/  LDG.E.64.CONSTANT R4, [R12.64+0x188] ;  /* 0x000188060c047981 */ /* 0x000168000c1e9b00 */
[----:B------:R0:W5:Y:S04]  /*0280*/  LDG.E.64.CONSTANT R6, [R2.64+0x1c8] ;  /* 0x0001c80602067981 */ /* 0x000168000c1e9b00 */
[----:B------:R-:W5:Y:S01]  /*0290*/  LDG.E.64.CONSTANT R8, [R8.64+0x60] ;  /* 0x0000600608087981 */ /* 0x000f62000c1e9b00 */
[C---:B------:R-:W-:Y:S01]  /*02a0*/  LOP3.LUT P2, R17, R24.reuse, 0x3, RZ, 0xc0, !PT ;  /* 0x0000000318117812 */ /* 0x040fe2000784c0ff */
[----:B------:R-:W-:Y:S01]  /*02b0*/  IMAD R25, R67, c[0x0][0x180], RZ ;  /* 0x0000600043197a24 */ /* 0x000fe200078e02ff */
[----:B------:R-:W-:Y:S01]  /*02c0*/  IADD3 R16, R24, -0x1, RZ ;  /* 0xffffffff18107810 */ /* 0x000fe20007ffe0ff */
[----:B------:R-:W-:Y:S01]  /*02d0*/  IMAD.MOV.U32 R68, RZ, RZ, R24 ;  /* 0x000000ffff447224 */ /* 0x000fe200078e0018 */
[----:B------:R-:W-:-:S02]  /*02e0*/  CS2R R10, SRZ ;  /* 0x00000000000a7805 */ /* 0x000fc4000001ff00 */
[----:B------:R-:W-:Y:S02]  /*02f0*/  ISETP.GE.U32.AND P0, PT, R16, 0x3, PT ;  /* 0x000000031000780c */ /* 0x000fe40003f06070 */
[----:B------:R-:W-:Y:S01]  /*0300*/  MOV R69, R25 ;  /* 0x0000001900457202 */ /* 0x000fe20000000f00 */
[----:B--2---:R-:W-:-:S04]  /*0310*/  IMAD R27, R14, c[0x0][0x180], RZ ;  /* 0x000060000e1b7a24 */ /* 0x004fc800078e02ff */
[----:B------:R-:W-:Y:S01]  /*0320*/  IMAD.MOV.U32 R70, RZ, RZ, R27 ;  /* 0x000000ffff467224 */ /* 0x000fe200078e001b */
[----:B------:R-:W-:Y:S05]  /*0330*/  @!P2 BRA `(.L_x_160) ;  /* 0x000001d00000a947 */ /* 0x000fea0003800000 */
[----:B0----5:R-:W-:-:S05]  /*0340*/  IMAD.WIDE R20, R27, 0x4, R4 ;  /* 0x000000041b147825 */ /* 0x021fca00078e0204 */
[----:B------:R-:W2:Y:S01]  /*0350*/  LDG.E R13, [R20.64] ;  /* 0x00000006140d7981 */ /* 0x000ea2000c1e1900 */
[----:B------:R-:W-:-:S05]  /*0360*/  IMAD.WIDE R22, R25, 0x8, R6 ;  /* 0x0000000819167825 */ /* 0x000fca00078e0206 */
[----:B------:R-:W3:Y:S01]  /*0370*/  LDG.E.64 R10, [R22.64] ;  /* 0x00000006160a7981 */ /* 0x000ee2000c1e1b00 */
[----:B------:R-:W-:Y:S01]  /*0380*/  ISETP.NE.AND P2, PT, R17, 0x1, PT ;  /* 0x000000011100780c */ /* 0x000fe20003f45270 */
[----:B--2---:R-:W-:-:S06]  /*0390*/  IMAD.WIDE R12, R13, 0x8, R8 ;  /* 0x000000080d0c7825 */ /* 0x004fcc00078e0208 */
[----:B------:R-:W3:Y:S01]  /*03a0*/  LDG.E.64 R12, [R12.64] ;  /* 0x000000060c0c7981 */ /* 0x000ee2000c1e1b00 */
[----:B------:R-:W-:Y:S02]  /*03b0*/  MOV R68, R16 ;  /* 0x0000001000447202 */ /* 0x000fe40000000f00 */
        /* <DEDUP_REMOVED lines=13> */
[----:B------:R-:W-:Y:S02]  /*0490*/  IADD3 R70, R27, 0x2, RZ ;  /* 0x000000021b467810 */ /* 0x000fe40007ffe0ff */
[----:B------:R-:W-:Y:S02]  /*04a0*/  IADD3 R69, R25, 0x2, RZ ;  /* 0x0000000219457810 */ /* 0x000fe40007ffe0ff */
[C---:B------:R-:W-:Y:S02]  /*04b0*/  IADD3 R68, R24.reuse, -0x2, RZ ;  /* 0xfffffffe18447810 */ /* 0x040fe40007ffe0ff */
[----:B------:R-:W-:Y:S02]  /*04c0*/  @P2 IADD3 R70, R27, 0x3, RZ ;  /* 0x000000031b462810 */ /* 0x000fe40007ffe0ff */
[----:B------:R-:W-:Y:S02]  /*04d0*/  @P2 IADD3 R69, R25, 0x3, RZ ;  /* 0x0000000319452810 */ /* 0x000fe40007ffe0ff */
[----:B------:R-:W-:Y:S01]  /*04e0*/  @P2 IADD3 R68, R24, -0x3, RZ ;  /* 0xfffffffd18442810 */ /* 0x000fe20007ffe0ff */
[----:B-1-3--:R-:W5:-:S06]  /*04f0*/  DFMA R10, R14, R12, R10 ;  /* 0x0000000c0e0a722b */ /* 0x00af4c000000000a */
[----:B-----5:R0:W1:-:S06]  /*0500*/  @P2 DFMA R10, R18, R16, R10 ;  /* 0x00000010120a222b */ /* 0x02004c000000000a */
.L_x_160:
[----:B0-----:R-:W-:Y:S05]  /*0510*/  @!P0 BRA `(.L_x_159) ;  /* 0x00000b7000008947 */ /* 0x001fea0003800000 */
[----:B------:R-:W-:Y:S02]  /*0520*/  ISETP.GT.AND P2, PT, R68, 0xc, PT ;  /* 0x0000000c4400780c */ /* 0x000fe40003f44270 */
[----:B------:R-:W-:Y:S02]  /*0530*/  IADD3 R70, R70, 0x3, RZ ;  /* 0x0000000346467810 */ /* 0x000fe40007ffe0ff */
[----:B------:R-:W-:-:S09]  /*0540*/  PLOP3.LUT P0, PT, PT, PT, PT, 0x80, 0x0 ;  /* 0x000000000000781c */ /* 0x000fd20003f0f070 */
[----:B------:R-:W-:Y:S05]  /*0550*/  @!P2 BRA `(.L_x_161) ;  /* 0x000006500000a947 */ /* 0x000fea0003800000 */
[----:B------:R-:W-:Y:S02]  /*0560*/  PLOP3.LUT P0, PT, PT, PT, PT, 0x8, 0x0 ;  /* 0x000000000000781c */ /* 0x000fe40003f0e170 */
.L_x_162:
[----:B0-----:R-:W-:-:S05]  /*0570*/  IADD3 R13, R70, -0x3, RZ ;  /* 0xfffffffd460d7810 */ /* 0x001fca0007ffe0ff */
[----:B-----5:R-:W-:-:S05]  /*0580*/  IMAD.WIDE R12, R13, 0x4, R4 ;  /* 0x000000040d0c7825 */ /* 0x020fca00078e0204 */
[----:B------:R0:W2:Y:S04]  /*0590*/  LDG.E R19, [R12.64] ;  /* 0x000000060c137981 */ /* 0x0000a8000c1e1900 */
        /* <DEDUP_REMOVED lines=29> */
[----:B------:R-:W-:-:S03]  /*0770*/  IADD3 R81, R69, 0x8, RZ ;  /* 0x0000000845517810 */ /* 0x000fc60007ffe0ff */
[----:B------:R1:W4:Y:S02]  /*0780*/  LDG.E.64 R40, [R54.64+0x18] ;  /* 0x0000180636287981 */ /* 0x000324000c1e1b00 */
[----:B------:R-:W-:-:S05]  /*0790*/  IMAD.WIDE R80, R81, 0x8, R6 ;  /* 0x0000000851507825 */ /* 0x000fca00078e0206 */
[----:B------:R0:W4:Y:S01]  /*07a0*/  LDG.E.64 R44, [R80.64] ;  /* 0x00000006502c7981 */ /* 0x000122000c1e1b00 */
[----:B------:R-:W-:-:S05]  /*07b0*/  IADD3 R65, R69, 0xc, RZ ;  /* 0x0000000c45417810 */ /* 0x000fca0007ffe0ff */
[----:B------:R-:W-:-:S04]  /*07c0*/  IMAD.WIDE R64, R65, 0x8, R6 ;  /* 0x0000000841407825 */ /* 0x000fc800078e0206 */
        /* <DEDUP_REMOVED lines=18> */
[----:B------:R-:W4:Y:S01]  /*08f0*/  LDG.E.64 R42, [R42.64] ;  /* 0x000000062a2a7981 */ /* 0x000f22000c1e1b00 */
[----:B------:R-:W-:-:S03]  /*0900*/  IMAD.WIDE R50, R49, 0x8, R8 ;  /* 0x0000000831327825 */ /* 0x000fc600078e0208 */
        /* <DEDUP_REMOVED lines=8> */
[----:B------:R0:W4:Y:S04]  /*0990*/  LDG.E.64 R56, [R80.64+0x18] ;  /* 0x0000180650387981 */ /* 0x000128000c1e1b00 */
[----:B------:R-:W4:Y:S01]  /*09a0*/  LDG.E.64 R58, [R58.64] ;  /* 0x000000063a3a7981 */ /* 0x000f22000c1e1b00 */
[----:B------:R-:W-:-:S03]  /*09b0*/  IMAD.WIDE R74, R73, 0x8, R8 ;  /* 0x00000008494a7825 */ /* 0x000fc600078e0208 */
[----:B------:R-:W4:Y:S04]  /*09c0*/  LDG.E.64 R60, [R64.64] ;  /* 0x00000006403c7981 */ /* 0x000f28000c1e1b00 */
[----:B------:R-:W4:Y:S01]  /*09d0*/  LDG.E.64 R62, [R62.64] ;  /* 0x000000063e3e7981 */ /* 0x000f22000c1e1b00 */
[----:B-1----:R-:W-:-:S03]  /*09e0*/  IMAD.WIDE R78, R77, 0x8, R8 ;  /* 0x000000084d4e7825 */ /* 0x002fc600078e0208 */
[----:B------:R-:W4:Y:S04]  /*09f0*/  LDG.E.64 R72, [R64.64+0x8] ;  /* 0x0000080640487981 */ /* 0x000f28000c1e1b00 */
[----:B------:R-:W4:Y:S01]  /*0a00*/  LDG.E.64 R74, [R74.64] ;  /* 0x000000064a4a7981 */ /* 0x000f22000c1e1b00 */
[----:B------:R-:W-:-:S03]  /*0a10*/  IMAD.WIDE R82, R71, 0x8, R8 ;  /* 0x0000000847527825 */ /* 0x000fc600078e0208 */
[----:B------:R-:W4:Y:S04]  /*0a20*/  LDG.E.64 R76, [R64.64+0x10] ;  /* 0x00001006404c7981 */ /* 0x000f28000c1e1b00 */
[----:B------:R-:W4:Y:S04]  /*0a30*/  LDG.E.64 R78, [R78.64] ;  /* 0x000000064e4e7981 */ /* 0x000f28000c1e1b00 */
[----:B0-----:R-:W4:Y:S04]  /*0a40*/  LDG.E.64 R80, [R64.64+0x18] ;  /* 0x0000180640507981 */ /* 0x001f28000c1e1b00 */
        /* <DEDUP_REMOVED lines=22> */
.L_x_161:
[----:B------:R-:W-:-:S13]  /*0bb0*/  ISETP.GT.AND P2, PT, R68, 0x4, PT ;  /* 0x000000044400780c */ /* 0x000fda0003f44270 */
[----:B------:R-:W-:Y:S05]  /*0bc0*/  @!P2 BRA `(.L_x_163) ;  /* 0x000003300000a947 */ /* 0x000fea0003800000 */
        /* <DEDUP_REMOVED lines=13> */
[----:B------:R1:W4:Y:S04]  /*0ca0*/  LDG.E.64 R18, [R16.64] ;  /* 0x0000000610127981 */ /* 0x000328000c1e1b00 */
[----:B0-----:R0:W4:Y:S01]  /*0cb0*/  LDG.E.64 R12, [R16.64+0x8] ;  /* 0x00000806100c7981 */ /* 0x001122000c1e1b00 */
[----:B------:R-:W-:-:S03]  /*0cc0*/  IADD3 R33, R69, 0x4, RZ ;  /* 0x0000000445217810 */ /* 0x000fc60007ffe0ff */
[----:B------:R0:W4:Y:S02]  /*0cd0*/  LDG.E.64 R24, [R16.64+0x10] ;  /* 0x0000100610187981 */ /* 0x000124000c1e1b00 */
[----:B------:R-:W-:-:S05]  /*0ce0*/  IMAD.WIDE R32, R33, 0x8, R6 ;  /* 0x0000000821207825 */ /* 0x000fca00078e0206 */
[----:B------:R-:W4:Y:S04]  /*0cf0*/  LDG.E.64 R34, [R32.64] ;  /* 0x0000000620227981 */ /* 0x000f28000c1e1b00 */
[----:B------:R-:W4:Y:S04]  /*0d00*/  LDG.E.64 R38, [R32.64+0x8] ;  /* 0x0000080620267981 */ /* 0x000f28000c1e1b00 */
[----:B------:R-:W4:Y:S01]  /*0d10*/  LDG.E.64 R42, [R32.64+0x10] ;  /* 0x00001006202a7981 */ /* 0x000f22000c1e1b00 */
[----:B--2---:R-:W-:-:S04]  /*0d20*/  IMAD.WIDE R14, R15, 0x8, R8 ;  /* 0x000000080f0e7825 */ /* 0x004fc800078e0208 */
[--C-:B---3--:R-:W-:Y:S02]  /*0d30*/  IMAD.WIDE R20, R21, 0x8, R8.reuse ;  /* 0x0000000815147825 */ /* 0x108fe400078e0208 */
[----:B------:R-:W2:Y:S02]  /*0d40*/  LDG.E.64 R14, [R14.64] ;  /* 0x000000060e0e7981 */ /* 0x000ea4000c1e1b00 */
[--C-:B----4-:R-:W-:Y:S02]  /*0d50*/  IMAD.WIDE R22, R23, 0x8, R8.reuse ;  /* 0x0000000817167825 */ /* 0x110fe400078e0208 */
[----:B------:R-:W3:Y:S02]  /*0d60*/  LDG.E.64 R20, [R20.64] ;  /* 0x0000000614147981 */ /* 0x000ee4000c1e1b00 */
[--C-:B-1----:R-:W-:Y:S02]  /*0d70*/  IMAD.WIDE R26, R29, 0x8, R8.reuse ;  /* 0x000000081d1a7825 */ /* 0x102fe400078e0208 */
        /* <DEDUP_REMOVED lines=23> */
[----:B0-----:R0:W1:-:S04]  /*0ef0*/  DFMA R10, R44, R16, R12 ;  /* 0x000000102c0a722b */ /* 0x001048000000000c */
.L_x_163:
        /* <DEDUP_REMOVED lines=24> */
[----:B0-----:R0:W1:-:S06]  /*1080*/  DFMA R10, R4, R8, R14 ;  /* 0x00000008040a722b */ /* 0x00104c000000000e */
.L_x_159:
[----:B------:R-:W-:Y:S05]  /*1090*/  BSYNC B1 ;  /* 0x0000000000017941 */ /* 0x000fea0003800000 */
.L_x_158:
[----:B0----5:R-:W-:Y:S02]  /*10a0*/  IMAD.MOV.U32 R4, RZ, RZ, c[0x0][0x170] ;  /* 0x00005c00ff047624 */ /* 0x021fe400078e00ff */
[----:B------:R-:W-:-:S06]  /*10b0*/  IMAD.MOV.U32 R5, RZ, RZ, c[0x0][0x174] ;  /* 0x00005d00ff057624 */ /* 0x000fcc00078e00ff */
[----:B------:R-:W2:Y:S01]  /*10c0*/  LDG.E.64.CONSTANT R4, [R4.64+0x68] ;  /* 0x0000680604047981 */ /* 0x000ea2000c1e9b00 */
[----:B------:R-:W-:-:S04]  /*10d0*/  SHF.R.S64 R7, RZ, 0x1d, R67 ;  /* 0x0000001dff077819 */ /* 0x000fc80000001043 */
[----:B--2---:R-:W-:-:S04]  /*10e0*/  IADD3 R6, P0, R4, R7, RZ ;  /* 0x0000000704067210 */ /* 0x004fc80007f1e0ff */
[----:B------:R-:W-:-:S05]  /*10f0*/  LEA.HI.X.SX32 R7, R67, R5, 0x3, P0 ;  /* 0x0000000543077211 */ /* 0x000fca00000f1eff */
[----:B-1----:R0:W-:Y:S04]  /*1100*/  STG.E.64 [R6.64], R10 ;  /* 0x0000000a06007986 */ /* 0x0021e8000c101b06 */
.L_x_157:
[----:B------:R-:W-:Y:S05]  /*1110*/  BSYNC B0 ;  /* 0x0000000000007941 */ /* 0x000fea0003800000 */
.L_x_156:
[----:B------:R-:W-:Y:S01]  /*1120*/  IADD3 R67, R67, UR4, RZ ;  /* 0x0000000443437c10 */ /* 0x000fe2000fffe0ff */
[----:B------:R-:W-:Y:S01]  /*1130*/  @!P1 CALL.REL.NOINC `(.L_x_164) ;  /* 0x0000001000009944 */ /* 0x000fe20003c00000 */
[----:B------:R-:W-:Y:S05]  /*1140*/  BRA `(.L_x_165) ;  /* 0xffffef8000007947 */ /* 0x000fea000383ffff */
.L_x_164:
[----:B------:R-:W-:Y:S05]  /*1150*/  EXIT ;  /* 0x000000000000794d */ /* 0x000fea0003800000 */
.L_x_166:
        /* <DEDUP_REMOVED lines=10> */
.L_x_714:


//--------------------- .text._28header_files_timple_solver_c_restrict_residuals_vectorised_485_gpu --------------------------
	.section	.text._28header_files_timple_solver_c_restrict_residuals_vectorised_485_gpu,"ax",@progbits
	.sectioninfo	@"SHI_REGISTERS=86"
	.align	128
        .global         _28header_files_timple_solver_c_restrict_residuals_vectorised_485_gpu
        .type           _28header_files_timple_solver_c_restrict_residuals_vectorised_485_gpu,@function
        .size           _28header_files_timple_solver_c_restrict_residuals_vectorised_485_gpu,(.L_x_715 - _28header_files_timple_solver_c_restrict_residuals_vectorised_485_gpu)
        .other          _28header_files_timple_solver_c_restrict_residuals_vectorised_485_gpu,@"STO_CUDA_ENTRY STV_DEFAULT"
_28header_files_timple_solver_c_restrict_residuals_vectorised_485_gpu:
.text._28header_files_timple_solver_c_restrict_residuals_vectorised_485_gpu:
        /* <DEDUP_REMOVED lines=13> */
.L_x_176:
        /* <DEDUP_REMOVED lines=68> */
.L_x_171:
[----:B0-----:R-:W-:Y:S05]  /*0510*/  @!P0 BRA `(.L_x_170) ;  /* 0x00000b7000008947 */ /* 0x001fea0003800000 */
[----:B------:R-:W-:Y:S02]  /*0520*/  ISETP.GT.AND P2, PT, R68, 0xc, PT ;  /* 0x0000000c4400780c */ /* 0x000fe40003f44270 */
[----:B------:R-:W-:Y:S02]  /*0530*/  IADD3 R70, R70, 0x3, RZ ;  /* 0x0000000346467810 */ /* 0x000fe40007ffe0ff */
[----:B------:R-:W-:-:S09]  /*0540*/  PLOP3.LUT P0, PT, PT, PT, PT, 0x80, 0x0 ;  /* 0x000000000000781c */ /* 0x000fd20003f0f070 */
[----:B------:R-:W-:Y:S05]  /*0550*/  @!P2 BRA `(.L_x_172) ;  /* 0x000006500000a947 */ /* 0x000fea0003800000 */
[----:B------:R-:W-:Y:S02]  /*0560*/  PLOP3.LUT P0, PT, PT, PT, PT, 0x8, 0x0 ;  /* 0x000000000000781c */ /* 0x000fe40003f0e170 */
.L_x_173:
        /* <DEDUP_REMOVED lines=100> */
.L_x_172:
        /* <DEDUP_REMOVED lines=53> */
.L_x_174:
        /* <DEDUP_REMOVED lines=25> */
.L_x_170:
[----:B------:R-:W-:Y:S05]  /*1090*/  BSYNC B1 ;  /* 0x0000000000017941 */ /* 0x000fea0003800000 */
.L_x_169:
[----:B0----5:R-:W-:Y:S02]  /*10a0*/  IMAD.MOV.U32 R4, RZ, RZ, c[0x0][0x170] ;  /* 0x00005c00ff047624 */ /* 0x021fe400078e00ff */
[----:B------:R-:W-:-:S06]  /*10b0*/  IMAD.MOV.U32 R5, RZ, RZ, c[0x0][0x174] ;  /* 0x00005d00ff057624 */ /* 0x000fcc00078e00ff */
[----:B------:R-:W2:Y:S01]  /*10c0*/  LDG.E.64.CONSTANT R4, [R4.64+0x68] ;  /* 0x0000680604047981 */ /* 0x000ea2000c1e9b00 */
[----:B------:R-:W-:-:S04]  /*10d0*/  SHF.R.S64 R7, RZ, 0x1d, R67 ;  /* 0x0000001dff077819 */ /* 0x000fc80000001043 */
[----:B--2---:R-:W-:-:S04]  /*10e0*/  IADD3 R6, P0, R4, R7, RZ ;  /* 0x0000000704067210 */ /* 0x004fc80007f1e0ff */
[----:B------:R-:W-:-:S05]  /*10f0*/  LEA.HI.X.SX32 R7, R67, R5, 0x3, P0 ;  /* 0x0000000543077211 */ /* 0x000fca00000f1eff */
[----:B-1----:R0:W-:Y:S04]  /*1100*/  STG.E.64 [R6.64], R10 ;  /* 0x0000000a06007986 */ /* 0x0021e8000c101b06 */
.L_x_168:
[----:B------:R-:W-:Y:S05]  /*1110*/  BSYNC B0 ;  /* 0x0000000000007941 */ /* 0x000fea0003800000 */
.L_x_167:
[----:B------:R-:W-:Y:S01]  /*1120*/  IADD3 R67, R67, UR4, RZ ;  /* 0x0000000443437c10 */ /* 0x000fe2000fffe0ff */
[----:B------:R-:W-:Y:S01]  /*1130*/  @!P1 CALL.REL.NOINC `(.L_x_175) ;  /* 0x0000001000009944 */ /* 0x000fe20003c00000 */
[----:B------:R-:W-:Y:S05]  /*1140*/  BRA `(.L_x_176) ;  /* 0xffffef8000007947 */ /* 0x000fea000383ffff */
.L_x_175:
[----:B------:R-:W-:Y:S05]  /*1150*/  EXIT ;  /* 0x000000000000794d */ /* 0x000fea0003800000 */
.L_x_177:
        /* <DEDUP_REMOVED lines=10> */
.L_x_715:


//--------------------- .text._28header_files_timple_solver_c_calculate_residuals_vectorised_2d_465_gpu --------------------------
	.section	.text._28header_files_timple_solver_c_calculate_residuals_vectorised_2d_465_gpu,"ax",@progbits
	.sectioninfo	@"SHI_REGISTERS=88"
	.align	128
        .global         _28header_files_timple_solver_c_calculate_residuals_vectorised_2d_465_gpu
        .type           _28header_files_timple_solver_c_calculate_residuals_vectorised_2d_465_gpu,@function
        .size           _28header_files_timple_solver_c_calculate_residuals_vectorised_2d_465_gpu,(.L_x_716 - _28header_files_timple_solver_c_calculate_residuals_vectorised_2d_465_gpu)
        .other          _28header_files_timple_solver_c_calculate_residuals_vectorised_2d_465_gpu,@"STO_CUDA_ENTRY STV_DEFAULT"
_28header_files_timple_solver_c_calculate_residuals_vectorised_2d_465_gpu:
.text._28header_files_timple_solver_c_calculate_residuals_vectorised_2d_465_gpu:
        /* <DEDUP_REMOVED lines=15> */
[C---:B------:R-:W-:Y:S01]  /*00f0*/  IADD3 R76, R78.reuse, -0x2, RZ ;  /* 0xfffffffe4e4c7810 */ /* 0x040fe20007ffe0ff */
[----:B------:R-:W-:Y:S01]  /*0100*/  IMAD.MOV.U32 R79, RZ, RZ, R0 ;  /* 0x000000ffff4f7224 */ /* 0x000fe200078e0000 */
[----:B------:R-:W-:Y:S02]  /*0110*/  IADD3 R78, R78, -0x3, RZ ;  /* 0xfffffffd4e4e7810 */ /* 0x000fe40007ffe0ff */
.L_x_188:
        /* <DEDUP_REMOVED lines=9> */
[----:B------:R-:W-:Y:S02]  /*01b0*/  IMAD.MOV.U32 R4, RZ, RZ, c[0x0][0x170] ;  /* 0x00005c00ff047624 */ /* 0x000fe400078e00ff */
[----:B------:R-:W-:Y:S01]  /*01c0*/  IMAD.MOV.U32 R5, RZ, RZ, c[0x0][0x174] ;  /* 0x00005d00ff057624 */ /* 0x000fe200078e00ff */
[----:B--2---:R-:W-:-:S13]  /*01d0*/  ISETP.NE.AND P0, PT, R6, RZ, PT ;  /* 0x000000ff0600720c */ /* 0x004fda0003f05270 */
[----:B------:R-:W-:Y:S05]  /*01e0*/  @!P0 BRA `(.L_x_181) ;  /* 0x0000006000008947 */ /* 0x000fea0003800000 */
[----:B------:R-:W2:Y:S01]  /*01f0*/  LDG.E.64.CONSTANT R4, [R4.64+0x60] ;  /* 0x0000600604047981 */ /* 0x000ea2000c1e9b00 */
[----:B------:R-:W-:-:S04]  /*0200*/  SHF.R.S64 R7, RZ, 0x1d, R77 ;  /* 0x0000001dff077819 */ /* 0x000fc8000000104d */
[----:B--2---:R-:W-:-:S04]  /*0210*/  IADD3 R6, P0, R4, R7, RZ ;  /* 0x0000000704067210 */ /* 0x004fc80007f1e0ff */
[----:B------:R-:W-:-:S05]  /*0220*/  LEA.HI.X.SX32 R7, R77, R5, 0x3, P0 ;  /* 0x000000054d077211 */ /* 0x000fca00000f1eff */
[----:B------:R0:W-:Y:S01]  /*0230*/  STG.E.64 [R6.64], RZ ;  /* 0x000000ff06007986 */ /* 0x0001e2000c101b06 */
[----:B------:R-:W-:Y:S05]  /*0240*/  BRA `(.L_x_180) ;  /* 0x00000e4000007947 */ /* 0x000fea0003800000 */
.L_x_181:
[----:B------:R0:W5:Y:S04]  /*0250*/  LDG.E.64.CONSTANT R6, [R4.64+0x58] ;  /* 0x0000580604067981 */ /* 0x000168000c1e9b00 */
[----:B------:R0:W5:Y:S04]  /*0260*/  LDG.E.64.CONSTANT R8, [R2.64+0x188] ;  /* 0x0001880602087981 */ /* 0x000168000c1e9b00 */
[----:B------:R0:W5:Y:S01]  /*0270*/  LDG.E.64.CONSTANT R10, [R2.64+0x1c0] ;  /* 0x0001c006020a7981 */ /* 0x000162000c1e9b00 */
[----:B------:R-:W-:Y:S01]  /*0280*/  IMAD.MOV.U32 R17, RZ, RZ, c[0x0][0x160] ;  /* 0x00005800ff117624 */ /* 0x000fe200078e00ff */
[----:B------:R-:W-:Y:S01]  /*0290*/  MOV R80, c[0x0][0x160] ;  /* 0x0000580000507a02 */ /* 0x000fe20000000f00 */
[----:B------:R-:W-:-:S03]  /*02a0*/  IMAD R27, R77, c[0x0][0x178], RZ ;  /* 0x00005e004d1b7a24 */ /* 0x000fc600078e02ff */
[C---:B------:R-:W-:Y:S01]  /*02b0*/  LOP3.LUT P2, R16, R17.reuse, 0x3, RZ, 0xc0, !PT ;  /* 0x0000000311107812 */ /* 0x040fe2000784c0ff */
[----:B------:R-:W-:Y:S01]  /*02c0*/  IMAD.MOV.U32 R81, RZ, RZ, R27 ;  /* 0x000000ffff517224 */ /* 0x000fe200078e001b */
[----:B------:R-:W-:-:S04]  /*02d0*/  IADD3 R12, R17, -0x1, RZ ;  /* 0xffffffff110c7810 */ /* 0x000fc80007ffe0ff */
[----:B------:R-:W-:Y:S02]  /*02e0*/  ISETP.GE.U32.AND P0, PT, R12, 0x3, PT ;  /* 0x000000030c00780c */ /* 0x000fe40003f06070 */
[----:B------:R-:W-:-:S05]  /*02f0*/  CS2R R12, SRZ ;  /* 0x00000000000c7805 */ /* 0x000fca000001ff00 */
        /* <DEDUP_REMOVED lines=9> */
[----:B------:R-:W-:Y:S01]  /*0390*/  IADD3 R81, R27, 0x1, RZ ;  /* 0x000000011b517810 */ /* 0x000fe20007ffe0ff */
[----:B---3--:R0:W1:Y:S02]  /*03a0*/  DFMA R12, R12, R14, RZ ;  /* 0x0000000e0c0c722b */ /* 0x00806400000000ff */
        /* <DEDUP_REMOVED lines=10> */
[----:B------:R-:W-:Y:S02]  /*0450*/  MOV R80, R76 ;  /* 0x0000004c00507202 */ /* 0x000fe40000000f00 */
[----:B------:R-:W-:Y:S01]  /*0460*/  @P2 MOV R80, R78 ;  /* 0x0000004e00502202 */ /* 0x000fe20000000f00 */
[----:B-1-3--:R0:W5:Y:S02]  /*0470*/  DFMA R12, R16, R14, R12 ;  /* 0x0000000e100c722b */ /* 0x00a164000000000c */
[----:B0-----:R-:W-:-:S05]  /*0480*/  MOV R16, c[0x0][0x178] ;  /* 0x00005e0000107a02 */ /* 0x001fca0000000f00 */
[----:B------:R-:W-:Y:S01]  /*0490*/  IMAD R81, R77, R16, 0x2 ;  /* 0x000000024d517424 */ /* 0x000fe200078e0210 */
[----:B------:R-:W-:Y:S01]  /*04a0*/  @P2 IADD3 R81, R27, 0x3, RZ ;  /* 0x000000031b512810 */ /* 0x000fe20007ffe0ff */
[----:B-----5:R0:W1:-:S06]  /*04b0*/  @P2 DFMA R12, R20, R18, R12 ;  /* 0x00000012140c222b */ /* 0x02004c000000000c */
.L_x_182:
[----:B0-----:R-:W-:Y:S05]  /*04c0*/  @!P0 BRA `(.L_x_183) ;  /* 0x00000b1000008947 */ /* 0x001fea0003800000 */
[----:B------:R-:W-:Y:S02]  /*04d0*/  ISETP.GT.AND P2, PT, R80, 0xc, PT ;  /* 0x0000000c5000780c */ /* 0x000fe40003f44270 */
[----:B------:R-:W-:Y:S02]  /*04e0*/  IADD3 R81, R81, 0x3, RZ ;  /* 0x0000000351517810 */ /* 0x000fe40007ffe0ff */
[----:B------:R-:W-:-:S09]  /*04f0*/  PLOP3.LUT P0, PT, PT, PT, PT, 0x80, 0x0 ;  /* 0x000000000000781c */ /* 0x000fd20003f0f070 */
[----:B------:R-:W-:Y:S05]  /*0500*/  @!P2 BRA `(.L_x_184) ;  /* 0x000006100000a947 */ /* 0x000fea0003800000 */
[----:B------:R-:W-:Y:S02]  /*0510*/  PLOP3.LUT P0, PT, PT, PT, PT, 0x8, 0x0 ;  /* 0x000000000000781c */ /* 0x000fe40003f0e170 */
.L_x_185:
[----:B------:R-:W-:-:S05]  /*0520*/  IADD3 R43, R81, -0x3, RZ ;  /* 0xfffffffd512b7810 */ /* 0x000fca0007ffe0ff */
[----:B0----5:R-:W-:-:S05]  /*0530*/  IMAD.WIDE R14, R43, 0x4, R8 ;  /* 0x000000042b0e7825 */ /* 0x021fca00078e0208 */
        /* <DEDUP_REMOVED lines=25> */
[----:B------:R-:W-:-:S03]  /*06d0*/  IMAD.WIDE R66, R67, 0x8, R10 ;  /* 0x0000000843427825 */ /* 0x000fc600078e020a */
[----:B------:R0:W4:Y:S04]  /*06e0*/  LDG.E.64 R26, [R42.64+0x18] ;  /* 0x000018062a1a7981 */ /* 0x000128000c1e1b00 */
[----:B------:R1:W4:Y:S04]  /*06f0*/  LDG.E.64 R30, [R66.64] ;  /* 0x00000006421e7981 */ /* 0x000328000c1e1b00 */
[----:B------:R1:W4:Y:S04]  /*0700*/  LDG.E.64 R34, [R66.64+0x8] ;  /* 0x0000080642227981 */ /* 0x000328000c1e1b00 */
[----:B------:R1:W4:Y:S01]  /*0710*/  LDG.E.64 R38, [R66.64+0x10] ;  /* 0x0000100642267981 */ /* 0x000322000c1e1b00 */
[----:B------:R-:W-:-:S04]  /*0720*/  IMAD.WIDE R84, R85, 0x8, R10 ;  /* 0x0000000855547825 */ /* 0x000fc800078e020a */
[----:B------:R-:W-:Y:S01]  /*0730*/  IMAD.WIDE R58, R59, 0x8, R10 ;  /* 0x000000083b3a7825 */ /* 0x000fe200078e020a */
[----:B------:R0:W4:Y:S03]  /*0740*/  LDG.E.64 R68, [R84.64+0x18] ;  /* 0x0000180654447981 */ /* 0x000126000c1e1b00 */
        /* <DEDUP_REMOVED lines=27> */
[----:B------:R-:W4:Y:S01]  /*0900*/  LDG.E.64 R56, [R56.64] ;  /* 0x0000000638387981 */ /* 0x000f22000c1e1b00 */
[----:B-1----:R-:W-:-:S03]  /*0910*/  IMAD.WIDE R66, R63, 0x8, R6 ;  /* 0x000000083f427825 */ /* 0x002fc600078e0206 */
[----:B------:R-:W4:Y:S01]  /*0920*/  LDG.E.64 R70, [R70.64] ;  /* 0x0000000646467981 */ /* 0x000f22000c1e1b00 */
[----:B------:R-:W-:-:S03]  /*0930*/  IMAD.WIDE R62, R61, 0x8, R6 ;  /* 0x000000083d3e7825 */ /* 0x000fc600078e0206 */
[----:B------:R-:W4:Y:S04]  /*0940*/  LDG.E.64 R64, [R58.64] ;  /* 0x000000063a407981 */ /* 0x000f28000c1e1b00 */
[----:B------:R-:W4:Y:S01]  /*0950*/  LDG.E.64 R66, [R66.64] ;  /* 0x0000000642427981 */ /* 0x000f22000c1e1b00 */
[----:B------:R-:W-:-:S03]  /*0960*/  IMAD.WIDE R74, R73, 0x8, R6 ;  /* 0x00000008494a7825 */ /* 0x000fc600078e0206 */
        /* <DEDUP_REMOVED lines=27> */
.L_x_184:
        /* <DEDUP_REMOVED lines=16> */
[----:B--2---:R0:W2:Y:S04]  /*0c20*/  LDG.E.64 R16, [R20.64+0x8] ;  /* 0x0000080614107981 */ /* 0x0040a8000c1e1b00 */
[----:B------:R0:W2:Y:S01]  /*0c30*/  LDG.E.64 R26, [R20.64+0x10] ;  /* 0x00001006141a7981 */ /* 0x0000a2000c1e1b00 */
        /* <DEDUP_REMOVED lines=33> */
.L_x_186:
        /* <DEDUP_REMOVED lines=25> */
.L_x_183:
[----:B0----5:R-:W2:Y:S01]  /*0fe0*/  LDG.E.64.CONSTANT R6, [R4.64+0x68] ;  /* 0x0000680604067981 */ /* 0x021ea2000c1e9b00 */
[--C-:B------:R-:W-:Y:S02]  /*0ff0*/  SHF.R.S64 R15, RZ, 0x1d, R77.reuse ;  /* 0x0000001dff0f7819 */ /* 0x100fe4000000104d */
[----:B------:R-:W-:Y:S01]  /*1000*/  SHF.R.S32.HI R17, RZ, 0x1d, R77 ;  /* 0x0000001dff117819 */ /* 0x000fe2000001144d */
[----:B------:R-:W3:Y:S01]  /*1010*/  LDG.E.64.CONSTANT R10, [R4.64+0x60] ;  /* 0x00006006040a7981 */ /* 0x000ee2000c1e9b00 */
[----:B--2---:R-:W-:-:S05]  /*1020*/  IADD3 R8, P0, R6, R15, RZ ;  /* 0x0000000f06087210 */ /* 0x004fca0007f1e0ff */
[----:B------:R-:W-:-:S05]  /*1030*/  IMAD.X R9, R7, 0x1, R17, P0 ;  /* 0x0000000107097824 */ /* 0x000fca00000e0611 */
[----:B------:R-:W2:Y:S01]  /*1040*/  LDG.E.64 R6, [R8.64] ;  /* 0x0000000608067981 */ /* 0x000ea2000c1e1b00 */
[----:B---3--:R-:W-:-:S05]  /*1050*/  IADD3 R10, P0, R10, R15, RZ ;  /* 0x0000000f0a0a7210 */ /* 0x008fca0007f1e0ff */
[----:B------:R-:W-:Y:S01]  /*1060*/  IMAD.X R11, R11, 0x1, R17, P0 ;  /* 0x000000010b0b7824 */ /* 0x000fe200000e0611 */
[----:B-12---:R-:W0:-:S07]  /*1070*/  DADD R6, R6, -R12 ;  /* 0x0000000006067229 */ /* 0x006e0e000000080c */
[----:B0-----:R0:W-:Y:S04]  /*1080*/  STG.E.64 [R10.64], R6 ;  /* 0x000000060a007986 */ /* 0x0011e8000c101b06 */
.L_x_180:
[----:B------:R-:W-:Y:S05]  /*1090*/  BSYNC B0 ;  /* 0x0000000000007941 */ /* 0x000fea0003800000 */
.L_x_179:
[----:B------:R-:W-:Y:S01]  /*10a0*/  IADD3 R77, R77, UR4, RZ ;  /* 0x000000044d4d7c10 */ /* 0x000fe2000fffe0ff */
[----:B------:R-:W-:Y:S01]  /*10b0*/  @!P1 CALL.REL.NOINC `(.L_x_187) ;  /* 0x0000001000009944 */ /* 0x000fe20003c00000 */
[----:B------:R-:W-:Y:S05]  /*10c0*/  BRA `(.L_x_188) ;  /* 0xfffff05000007947 */ /* 0x000fea000383ffff */
.L_x_187:
[----:B------:R-:W-:Y:S05]  /*10d0*/  EXIT ;  /* 0x000000000000794d */ /* 0x000fea0003800000 */
.L_x_178:
[----:B------:R-:W-:Y:S02]  /*10e0*/  MOV R14, R0 ;  /* 0x00000000000e7202 */ /* 0x000fe40000000f00 */
.L_x_191:
        /* <DEDUP_REMOVED lines=10> */
[----:B------:R-:W-:-:S05]  /*1190*/  IMAD.MOV.U32 R11, RZ, RZ, c[0x0][0x174] ;  /* 0x00005d00ff0b7624 */ /* 0x000fca00078e00ff */
[----:B------:R-:W3:Y:S01]  /*11a0*/  LDG.E.64.CONSTANT R12, [R10.64+0x60] ;  /* 0x000060060a0c7981 */ /* 0x000ee2000c1e9b00 */
[----:B--2---:R-:W-:-:S13]  /*11b0*/  ISETP.NE.AND P1, PT, R4, RZ, PT ;  /* 0x000000ff0400720c */ /* 0x004fda0003f25270 */
[----:B------:R-:W2:Y:S01]  /*11c0*/  @!P1 LDG.E.64.CONSTANT R8, [R10.64+0x68] ;  /* 0x000068060a089981 */ /* 0x000ea2000c1e9b00 */
[--C-:B------:R-:W-:Y:S02]  /*11d0*/  SHF.R.S64 R7, RZ, 0x1d, R77.reuse ;  /* 0x0000001dff077819 */ /* 0x100fe4000000104d */
[----:B------:R-:W-:Y:S02]  /*11e0*/  @!P1 SHF.R.S32.HI R15, RZ, 0x1d, R77 ;  /* 0x0000001dff0f9819 */ /* 0x000fe4000001144d */
[-C--:B---3--:R-:W-:Y:S02]  /*11f0*/  IADD3 R6, P2, R12, R7.reuse, RZ ;  /* 0x000000070c067210 */ /* 0x088fe40007f5e0ff */
[----:B--2---:R-:W-:Y:S02]  /*1200*/  @!P1 IADD3 R8, P3, R8, R7, RZ ;  /* 0x0000000708089210 */ /* 0x004fe40007f7e0ff */
[----:B------:R-:W-:-:S03]  /*1210*/  @P1 LEA.HI.X.SX32 R7, R77, R13, 0x3, P2 ;  /* 0x0000000d4d071211 */ /* 0x000fc600010f1eff */
[--C-:B------:R-:W-:Y:S02]  /*1220*/  @!P1 IMAD.X R9, R9, 0x1, R15.reuse, P3 ;  /* 0x0000000109099824 */ /* 0x100fe400018e060f */
[----:B------:R0:W-:Y:S04]  /*1230*/  @P1 STG.E.64 [R6.64], RZ ;  /* 0x000000ff06001986 */ /* 0x0001e8000c101b06 */
[----:B------:R-:W2:Y:S01]  /*1240*/  @!P1 LDG.E.64 R4, [R8.64] ;  /* 0x0000000608049981 */ /* 0x000ea2000c1e1b00 */
[----:B------:R-:W-:Y:S02]  /*1250*/  @!P1 IMAD.X R13, R13, 0x1, R15, P2 ;  /* 0x000000010d0d9824 */ /* 0x000fe400010e060f */
[----:B------:R-:W-:-:S05]  /*1260*/  @!P1 IMAD.MOV.U32 R12, RZ, RZ, R6 ;  /* 0x000000ffff0c9224 */ /* 0x000fca00078e0006 */
[----:B--2---:R0:W-:Y:S02]  /*1270*/  @!P1 STG.E.64 [R12.64], R4 ;  /* 0x000000040c009986 */ /* 0x0041e4000c101b06 */
.L_x_190:
[----:B------:R-:W-:Y:S05]  /*1280*/  BSYNC B0 ;  /* 0x0000000000007941 */ /* 0x000fea0003800000 */
.L_x_189:
[----:B------:R-:W-:Y:S01]  /*1290*/  IADD3 R77, R77, UR4, RZ ;  /* 0x000000044d4d7c10 */ /* 0x000fe2000fffe0ff */
[----:B------:R-:W-:Y:S05]  /*12a0*/  @P0 BRA `(.L_x_191) ;  /* 0xfffffe4000000947 */ /* 0x000fea000383ffff */
[----:B------:R-:W-:Y:S05]  /*12b0*/  EXIT ;  /* 0x000000000000794d */ /* 0x000fea0003800000 */
.L_x_192:
        /* <DEDUP_REMOVED lines=12> */
.L_x_716:


//--------------------- .text._28header_files_timple_solver_c_calculate_residuals_vectorised_447_gpu --------------------------
	.section	.text._28header_files_timple_solver_c_calculate_residuals_vectorised_447_gpu,"ax",@progbits
	.sectioninfo	@"SHI_REGISTERS=92"
	.align	128
        .global         _28header_files_timple_solver_c_calculate_residuals_vectorised_447_gpu
        .type           _28header_files_timple_solver_c_calculate_residuals_vectorised_447_gpu,@function
        .size           _28header_files_timple_solver_c_calculate_residuals_vectorised_447_gpu,(.L_x_717 - _28header_files_timple_solver_c_calculate_residuals_vectorised_447_gpu)
        .other          _28header_files_timple_solver_c_calculate_residuals_vectorised_447_gpu,@"STO_CUDA_ENTRY STV_DEFAULT"
_28header_files_timple_solver_c_calculate_residuals_vectorised_447_gpu:
.text._28header_files_timple_solver_c_calculate_residuals_vectorised_447_gpu:
        /* <DEDUP_REMOVED lines=18> */
.L_x_202:
[----:B------:R-:W-:Y:S01]  /*0120*/  ISETP.GT.AND P0, PT, R0, R83, PT ;  /* 0x000000530000720c */ /* 0x000fe20003f04270 */
[----:B------:R-:W-:Y:S01]  /*0130*/  BSSY B0, `(.L_x_194) ;  /* 0x00000f1000007945 */ /* 0x000fe20003800000 */
[----:B------:R-:W-:-:S04]  /*0140*/  IADD3 R85, R85, -UR4, RZ ;  /* 0x8000000455557c10 */ /* 0x000fc8000fffe0ff */
[----:B------:R-:W-:-:S07]  /*0150*/  ISETP.GT.AND P1, PT, R85, RZ, PT ;  /* 0x000000ff5500720c */ /* 0x000fce0003f24270 */
[----:B------:R-:W-:Y:S05]  /*0160*/  @!P0 BRA `(.L_x_195) ;  /* 0x00000ed000008947 */ /* 0x000fea0003800000 */
[----:B------:R-:W-:Y:S01]  /*0170*/  IMAD.MOV.U32 R4, RZ, RZ, c[0x0][0x170] ;  /* 0x00005c00ff047624 */ /* 0x000fe200078e00ff */
[----:B------:R-:W2:Y:S01]  /*0180*/  LDG.E.64.CONSTANT R8, [R2.64+0x160] ;  /* 0x0001600602087981 */ /* 0x000ea2000c1e9b00 */
[----:B------:R-:W-:-:S05]  /*0190*/  IMAD.MOV.U32 R5, RZ, RZ, c[0x0][0x174] ;  /* 0x00005d00ff057624 */ /* 0x000fca00078e00ff */
[----:B------:R-:W3:Y:S01]  /*01a0*/  LDG.E.64.CONSTANT R6, [R4.64+0x60] ;  /* 0x0000600604067981 */ /* 0x000ee2000c1e9b00 */
[--C-:B------:R-:W-:Y:S02]  /*01b0*/  SHF.R.S64 R86, RZ, 0x1d, R83.reuse ;  /* 0x0000001dff567819 */ /* 0x100fe40000001053 */
[----:B------:R-:W-:Y:S02]  /*01c0*/  SHF.R.S32.HI R87, RZ, 0x1d, R83 ;  /* 0x0000001dff577819 */ /* 0x000fe40000011453 */
[----:B--2---:R-:W-:Y:S02]  /*01d0*/  IADD3 R8, P2, R8, R83, RZ ;  /* 0x0000005308087210 */ /* 0x004fe40007f5e0ff */
[----:B---3--:R-:W-:Y:S02]  /*01e0*/  IADD3 R6, P0, R6, R86, RZ ;  /* 0x0000005606067210 */ /* 0x008fe40007f1e0ff */
[----:B------:R-:W-:-:S03]  /*01f0*/  LEA.HI.X.SX32 R9, R83, R9, 0x1, P2 ;  /* 0x0000000953097211 */ /* 0x000fc600010f0eff */
[----:B------:R-:W-:-:S05]  /*0200*/  IMAD.X R7, R7, 0x1, R87, P0 ;  /* 0x0000000107077824 */ /* 0x000fca00000e0657 */
[----:B------:R0:W-:Y:S04]  /*0210*/  STG.E.64 [R6.64], RZ ;  /* 0x000000ff06007986 */ /* 0x0001e8000c101b06 */
[----:B------:R-:W2:Y:S02]  /*0220*/  LDG.E.U8 R8, [R8.64] ;  /* 0x0000000608087981 */ /* 0x000ea4000c1e1100 */
[----:B--2---:R-:W-:-:S13]  /*0230*/  ISETP.NE.AND P0, PT, R8, RZ, PT ;  /* 0x000000ff0800720c */ /* 0x004fda0003f05270 */
[----:B------:R-:W-:Y:S05]  /*0240*/  @P0 BRA `(.L_x_195) ;  /* 0x00000df000000947 */ /* 0x000fea0003800000 */
[----:B0-----:R0:W5:Y:S04]  /*0250*/  LDG.E.64.CONSTANT R8, [R4.64+0x58] ;  /* 0x0000580604087981 */ /* 0x001168000c1e9b00 */
        /* <DEDUP_REMOVED lines=38> */
.L_x_196:
[----:B0-----:R-:W-:Y:S05]  /*04c0*/  @!P0 BRA `(.L_x_197) ;  /* 0x00000b1000008947 */ /* 0x001fea0003800000 */
[----:B------:R-:W-:Y:S02]  /*04d0*/  ISETP.GT.AND P2, PT, R88, 0xc, PT ;  /* 0x0000000c5800780c */ /* 0x000fe40003f44270 */
[----:B------:R-:W-:Y:S02]  /*04e0*/  IADD3 R89, R89, 0x3, RZ ;  /* 0x0000000359597810 */ /* 0x000fe40007ffe0ff */
[----:B------:R-:W-:-:S09]  /*04f0*/  PLOP3.LUT P0, PT, PT, PT, PT, 0x80, 0x0 ;  /* 0x000000000000781c */ /* 0x000fd20003f0f070 */
[----:B------:R-:W-:Y:S05]  /*0500*/  @!P2 BRA `(.L_x_198) ;  /* 0x000006100000a947 */ /* 0x000fea0003800000 */
[----:B------:R-:W-:Y:S02]  /*0510*/  PLOP3.LUT P0, PT, PT, PT, PT, 0x8, 0x0 ;  /* 0x000000000000781c */ /* 0x000fe40003f0e170 */
.L_x_199:
        /* <DEDUP_REMOVED lines=33> */
[----:B------:R-:W-:-:S05]  /*0730*/  IMAD.WIDE R76, R77, 0x8, R12 ;  /* 0x000000084d4c7825 */ /* 0x000fca00078e020c */
[----:B------:R-:W4:Y:S04]  /*0740*/  LDG.E.64 R68, [R76.64+0x8] ;  /* 0x000008064c447981 */ /* 0x000f28000c1e1b00 */
[----:B------:R-:W4:Y:S01]  /*0750*/  LDG.E.64 R72, [R76.64+0x10] ;  /* 0x000010064c487981 */ /* 0x000f22000c1e1b00 */
        /* <DEDUP_REMOVED lines=28> */
[----:B------:R-:W-:-:S03]  /*0920*/  IMAD.WIDE R66, R65, 0x8, R8 ;  /* 0x0000000841427825 */ /* 0x000fc600078e0208 */
[----:B-1----:R0:W4:Y:S04]  /*0930*/  LDG.E.64 R60, [R80.64+0x18] ;  /* 0x00001806503c7981 */ /* 0x002128000c1e1b00 */
[----:B------:R-:W4:Y:S01]  /*0940*/  LDG.E.64 R62, [R62.64] ;  /* 0x000000063e3e7981 */ /* 0x000f22000c1e1b00 */
[----:B------:R-:W-:-:S03]  /*0950*/  IMAD.WIDE R70, R71, 0x8, R8 ;  /* 0x0000000847467825 */ /* 0x000fc600078e0208 */
[----:B------:R-:W4:Y:S04]  /*0960*/  LDG.E.64 R64, [R76.64] ;  /* 0x000000064c407981 */ /* 0x000f28000c1e1b00 */
[----:B------:R-:W4:Y:S01]  /*0970*/  LDG.E.64 R66, [R66.64] ;  /* 0x0000000642427981 */ /* 0x000f22000c1e1b00 */
[----:B------:R-:W-:-:S03]  /*0980*/  IMAD.WIDE R74, R75, 0x8, R8 ;  /* 0x000000084b4a7825 */ /* 0x000fc600078e0208 */
[----:B------:R-:W4:Y:S01]  /*0990*/  LDG.E.64 R70, [R70.64] ;  /* 0x0000000646467981 */ /* 0x000f22000c1e1b00 */
[----:B------:R-:W-:-:S03]  /*09a0*/  IMAD.WIDE R78, R79, 0x8, R8 ;  /* 0x000000084f4e7825 */ /* 0x000fc600078e0208 */
[----:B------:R-:W4:Y:S04]  /*09b0*/  LDG.E.64 R74, [R74.64] ;  /* 0x000000064a4a7981 */ /* 0x000f28000c1e1b00 */
[----:B0-----:R-:W4:Y:S04]  /*09c0*/  LDG.E.64 R80, [R76.64+0x18] ;  /* 0x000018064c507981 */ /* 0x001f28000c1e1b00 */
        /* <DEDUP_REMOVED lines=21> */
.L_x_198:
        /* <DEDUP_REMOVED lines=51> */
.L_x_200:
        /* <DEDUP_REMOVED lines=25> */
.L_x_197:
[----:B------:R-:W2:Y:S02]  /*0fe0*/  LDG.E.64.CONSTANT R4, [R4.64+0x68] ;  /* 0x0000680604047981 */ /* 0x000ea4000c1e9b00 */
[----:B--2---:R-:W-:-:S04]  /*0ff0*/  IADD3 R86, P0, R4, R86, RZ ;  /* 0x0000005604567210 */ /* 0x004fc80007f1e0ff */
[----:B------:R-:W-:-:S05]  /*1000*/  IADD3.X R87, R5, R87, RZ, P0, !PT ;  /* 0x0000005705577210 */ /* 0x000fca00007fe4ff */
[----:B0----5:R-:W2:Y:S02]  /*1010*/  LDG.E.64 R8, [R86.64] ;  /* 0x0000000656087981 */ /* 0x021ea4000c1e1b00 */
[----:B-12---:R-:W0:-:S07]  /*1020*/  DADD R8, R8, -R14 ;  /* 0x0000000008087229 */ /* 0x006e0e000000080e */
[----:B0-----:R0:W-:Y:S04]  /*1030*/  STG.E.64 [R6.64], R8 ;  /* 0x0000000806007986 */ /* 0x0011e8000c101b06 */
.L_x_195:
[----:B0-----:R-:W-:Y:S05]  /*1040*/  BSYNC B0 ;  /* 0x0000000000007941 */ /* 0x001fea0003800000 */
.L_x_194:
[----:B------:R-:W-:Y:S01]  /*1050*/  IADD3 R83, R83, UR4, RZ ;  /* 0x0000000453537c10 */ /* 0x000fe2000fffe0ff */
[----:B------:R-:W-:Y:S01]  /*1060*/  @!P1 CALL.REL.NOINC `(.L_x_201) ;  /* 0x0000001000009944 */ /* 0x000fe20003c00000 */
[----:B------:R-:W-:Y:S05]  /*1070*/  BRA `(.L_x_202) ;  /* 0xfffff0a000007947 */ /* 0x000fea000383ffff */
.L_x_201:
[----:B------:R-:W-:Y:S05]  /*1080*/  EXIT ;  /* 0x000000000000794d */ /* 0x000fea0003800000 */
.L_x_193:
[----:B------:R-:W-:Y:S02]  /*1090*/  MOV R10, R0 ;  /* 0x00000000000a7202 */ /* 0x000fe40000000f00 */
.L_x_205:
        /* <DEDUP_REMOVED lines=19> */
[----:B0-----:R-:W2:Y:S02]  /*11d0*/  LDG.E.64.CONSTANT R8, [R8.64+0x68] ;  /* 0x0000680608087981 */ /* 0x001ea4000c1e9b00 */
[----:B--2---:R-:W-:-:S04]  /*11e0*/  IADD3 R4, P1, R8, R11, RZ ;  /* 0x0000000b08047210 */ /* 0x004fc80007f3e0ff */
[----:B------:R-:W-:-:S06]  /*11f0*/  IADD3.X R5, R9, R13, RZ, P1, !PT ;  /* 0x0000000d09057210 */ /* 0x000fcc0000ffe4ff */
[----:B------:R-:W2:Y:S04]  /*1200*/  LDG.E.64 R4, [R4.64] ;  /* 0x0000000604047981 */ /* 0x000ea8000c1e1b00 */
[----:B--2---:R0:W-:Y:S02]  /*1210*/  STG.E.64 [R6.64], R4 ;  /* 0x0000000406007986 */ /* 0x0041e4000c101b06 */
.L_x_204:
[----:B0-----:R-:W-:Y:S05]  /*1220*/  BSYNC B0 ;  /* 0x0000000000007941 */ /* 0x001fea0003800000 */
.L_x_203:
[----:B------:R-:W-:Y:S01]  /*1230*/  IADD3 R83, R83, UR4, RZ ;  /* 0x0000000453537c10 */ /* 0x000fe2000fffe0ff */
[----:B------:R-:W-:Y:S05]  /*1240*/  @P0 BRA `(.L_x_205) ;  /* 0xfffffe5000000947 */ /* 0x000fea000383ffff */
[----:B------:R-:W-:Y:S05]  /*1250*/  EXIT ;  /* 0x000000000000794d */ /* 0x000fea0003800000 */
.L_x_206:
        /* <DEDUP_REMOVED lines=10> */
.L_x_717:


//--------------------- .text._28header_files_timple_solver_c_relaxation_vectorised_2d_426_gpu --------------------------
	.section	.text._28header_files_timple_solver_c_relaxation_vectorised_2d_426_gpu,"ax",@progbits
	.sectioninfo	@"SHI_REGISTERS=88"
	.align	128
        .global         _28header_files_timple_solver_c_relaxation_vectorised_2d_426_gpu
        .type           _28header_files_timple_solver_c_relaxation_vectorised_2d_426_gpu,@function
        .size           _28header_files_timple_solver_c_relaxation_vectorised_2d_426_gpu,(.L_x_718 - _28header_files_timple_solver_c_relaxation_vectorised_2d_426_gpu)
        .other          _28header_files_timple_solver_c_relaxation_vectorised_2d_426_gpu,@"STO_CUDA_ENTRY STV_DEFAULT"
_28header_files_timple_solver_c_relaxation_vectorised_2d_426_gpu:
.text._28header_files_timple_solver_c_relaxation_vectorised_2d_426_gpu:
        /* <DEDUP_REMOVED lines=13> */
.L_x_216:
[----:B------:R-:W-:Y:S01]  /*00d0*/  ISETP.GT.AND P0, PT, R0, R77, PT ;  /* 0x0000004d0000720c */ /* 0x000fe20003f04270 */
[----:B------:R-:W-:Y:S01]  /*00e0*/  BSSY B0, `(.L_x_207) ;  /* 0x00000f6000007945 */ /* 0x000fe20003800000 */
[----:B------:R-:W-:-:S04]  /*00f0*/  IADD3 R76, R76, -UR4, RZ ;  /* 0x800000044c4c7c10 */ /* 0x000fc8000fffe0ff */
[----:B------:R-:W-:-:S07]  /*0100*/  ISETP.GT.AND P1, PT, R76, RZ, PT ;  /* 0x000000ff4c00720c */ /* 0x000fce0003f24270 */
[----:B01----:R-:W-:Y:S05]  /*0110*/  @!P0 BRA `(.L_x_208) ;  /* 0x00000f2000008947 */ /* 0x003fea0003800000 */
        /* <DEDUP_REMOVED lines=14> */
.L_x_209:
[----:B------:R-:W2:Y:S04]  /*0200*/  LDG.E.64.CONSTANT R6, [R4.64+0x68] ;  /* 0x0000680604067981 */ /* 0x000ea8000c1e9b00 */
[----:B------:R-:W3:Y:S01]  /*0210*/  LDG.E.U16.CONSTANT R8, [R2.64+0x11a] ;  /* 0x00011a0602087981 */ /* 0x000ee2000c1e9500 */
[--C-:B------:R-:W-:Y:S02]  /*0220*/  SHF.R.S64 R78, RZ, 0x1d, R77.reuse ;  /* 0x0000001dff4e7819 */ /* 0x100fe4000000104d */
[----:B------:R-:W-:Y:S02]  /*0230*/  SHF.R.S32.HI R79, RZ, 0x1d, R77 ;  /* 0x0000001dff4f7819 */ /* 0x000fe4000001144d */
[----:B--2---:R-:W-:-:S05]  /*0240*/  IADD3 R12, P0, R6, R78, RZ ;  /* 0x0000004e060c7210 */ /* 0x004fca0007f1e0ff */
[----:B------:R-:W-:-:S06]  /*0250*/  IMAD.X R13, R7, 0x1, R79, P0 ;  /* 0x00000001070d7824 */ /* 0x000fcc00000e064f */
[----:B------:R-:W5:Y:S01]  /*0260*/  LDG.E.64 R12, [R12.64] ;  /* 0x000000060c0c7981 */ /* 0x000f62000c1e1b00 */
[----:B---3--:R-:W-:-:S04]  /*0270*/  PRMT R26, R8, 0x9910, RZ ;  /* 0x00009910081a7816 */ /* 0x008fc800000000ff */
[----:B------:R-:W-:-:S13]  /*0280*/  ISETP.GE.AND P0, PT, R26, 0x1, PT ;  /* 0x000000011a00780c */ /* 0x000fda0003f06270 */
[----:B------:R-:W-:Y:S05]  /*0290*/  @!P0 BRA `(.L_x_210) ;  /* 0x00000d6000008947 */ /* 0x000fea0003800000 */
[----:B------:R0:W5:Y:S04]  /*02a0*/  LDG.E.64.CONSTANT R6, [R4.64+0x58] ;  /* 0x0000580604067981 */ /* 0x000168000c1e9b00 */
[----:B------:R0:W5:Y:S04]  /*02b0*/  LDG.E.64.CONSTANT R8, [R2.64+0x188] ;  /* 0x0001880602087981 */ /* 0x000168000c1e9b00 */
[----:B------:R0:W5:Y:S01]  /*02c0*/  LDG.E.64.CONSTANT R10, [R2.64+0x1c0] ;  /* 0x0001c006020a7981 */ /* 0x000162000c1e9b00 */
[C---:B------:R-:W-:Y:S01]  /*02d0*/  LOP3.LUT P2, R19, R26.reuse, 0x3, RZ, 0xc0, !PT ;  /* 0x000000031a137812 */ /* 0x040fe2000784c0ff */
[----:B------:R-:W-:Y:S01]  /*02e0*/  IMAD R27, R77, c[0x0][0x170], RZ ;  /* 0x00005c004d1b7a24 */ /* 0x000fe200078e02ff */
[----:B------:R-:W-:Y:S01]  /*02f0*/  IADD3 R18, R26, -0x1, RZ ;  /* 0xffffffff1a127810 */ /* 0x000fe20007ffe0ff */
[----:B------:R-:W-:-:S02]  /*0300*/  IMAD.MOV.U32 R81, RZ, RZ, R26 ;  /* 0x000000ffff517224 */ /* 0x000fc400078e001a */
[----:B------:R-:W-:Y:S01]  /*0310*/  IMAD.MOV.U32 R80, RZ, RZ, R27 ;  /* 0x000000ffff507224 */ /* 0x000fe200078e001b */
[----:B------:R-:W-:-:S07]  /*0320*/  ISETP.GE.U32.AND P0, PT, R18, 0x3, PT ;  /* 0x000000031200780c */ /* 0x000fce0003f06070 */
        /* <DEDUP_REMOVED lines=9> */
[----:B------:R-:W-:Y:S01]  /*03c0*/  IADD3 R80, R27, 0x1, RZ ;  /* 0x000000011b507810 */ /* 0x000fe20007ffe0ff */
[----:B---3--:R0:W1:Y:S02]  /*03d0*/  DFMA R12, R16, -R14, R12 ;  /* 0x8000000e100c722b */ /* 0x008064000000000c */
        /* <DEDUP_REMOVED lines=11> */
[C---:B------:R-:W-:Y:S02]  /*0490*/  IADD3 R81, R26.reuse, -0x2, RZ ;  /* 0xfffffffe1a517810 */ /* 0x040fe40007ffe0ff */
[----:B------:R-:W-:Y:S02]  /*04a0*/  @P2 IADD3 R80, R27, 0x3, RZ ;  /* 0x000000031b502810 */ /* 0x000fe40007ffe0ff */
[----:B------:R-:W-:Y:S01]  /*04b0*/  @P2 IADD3 R81, R26, -0x3, RZ ;  /* 0xfffffffd1a512810 */ /* 0x000fe20007ffe0ff */
[----:B-1-3--:R-:W5:-:S06]  /*04c0*/  DFMA R12, R16, -R14, R12 ;  /* 0x8000000e100c722b */ /* 0x00af4c000000000c */
[----:B-----5:R0:W1:-:S06]  /*04d0*/  @P2 DFMA R12, R20, -R18, R12 ;  /* 0x80000012140c222b */ /* 0x02004c000000000c */
.L_x_211:
[----:B0-----:R-:W-:Y:S05]  /*04e0*/  @!P0 BRA `(.L_x_210) ;  /* 0x00000b1000008947 */ /* 0x001fea0003800000 */
[----:B------:R-:W-:Y:S02]  /*04f0*/  ISETP.GT.AND P2, PT, R81, 0xc, PT ;  /* 0x0000000c5100780c */ /* 0x000fe40003f44270 */
[----:B------:R-:W-:Y:S02]  /*0500*/  IADD3 R80, R80, 0x3, RZ ;  /* 0x0000000350507810 */ /* 0x000fe40007ffe0ff */
[----:B------:R-:W-:-:S09]  /*0510*/  PLOP3.LUT P0, PT, PT, PT, PT, 0x80, 0x0 ;  /* 0x000000000000781c */ /* 0x000fd20003f0f070 */
[----:B------:R-:W-:Y:S05]  /*0520*/  @!P2 BRA `(.L_x_212) ;  /* 0x000006100000a947 */ /* 0x000fea0003800000 */
[----:B------:R-:W-:Y:S02]  /*0530*/  PLOP3.LUT P0, PT, PT, PT, PT, 0x8, 0x0 ;  /* 0x000000000000781c */ /* 0x000fe40003f0e170 */
.L_x_213:
        /* <DEDUP_REMOVED lines=79> */
[----:B--2---:R-:W3:-:S06]  /*0a30*/  DFMA R14, R14, -R16, R12 ;  /* 0x800000100e0e722b */ /* 0x004ecc000000000c */
[----:B---3--:R-:W4:-:S06]  /*0a40*/  DFMA R14, R18, -R20, R14 ;  /* 0x80000014120e722b */ /* 0x008f0c000000000e */
[----:B----4-:R-:W0:-:S06]  /*0a50*/  DFMA R14, R22, -R24, R14 ;  /* 0x80000018160e722b */ /* 0x010e0c000000000e */
[----:B0-----:R-:W0:-:S06]  /*0a60*/  DFMA R14, R26, -R28, R14 ;  /* 0x8000001c1a0e722b */ /* 0x001e0c000000000e */
        /* <DEDUP_REMOVED lines=11> */
[----:B0-----:R0:W1:Y:S01]  /*0b20*/  DFMA R12, R82, -R84, R14 ;  /* 0x80000054520c722b */ /* 0x001062000000000e */
[----:B------:R-:W-:Y:S05]  /*0b30*/  @P2 BRA `(.L_x_213) ;  /* 0xfffffa0000002947 */ /* 0x000fea000383ffff */
.L_x_212:
        /* <DEDUP_REMOVED lines=43> */
[----:B-1-3--:R-:W2:-:S06]  /*0df0*/  DFMA R14, R14, -R18, R12 ;  /* 0x800000120e0e722b */ /* 0x00ae8c000000000c */
[----:B--2---:R-:W4:-:S06]  /*0e00*/  DFMA R14, R16, -R22, R14 ;  /* 0x80000016100e722b */ /* 0x004f0c000000000e */
[----:B----4-:R-:W0:-:S06]  /*0e10*/  DFMA R14, R26, -R24, R14 ;  /* 0x800000181a0e722b */ /* 0x010e0c000000000e */
[----:B0-----:R-:W0:-:S06]  /*0e20*/  DFMA R14, R30, -R28, R14 ;  /* 0x8000001c1e0e722b */ /* 0x001e0c000000000e */
[----:B0-----:R-:W0:-:S06]  /*0e30*/  DFMA R14, R36, -R32, R14 ;  /* 0x80000020240e722b */ /* 0x001e0c000000000e */
[----:B0-----:R-:W0:-:S06]  /*0e40*/  DFMA R14, R40, -R38, R14 ;  /* 0x80000026280e722b */ /* 0x001e0c000000000e */
[----:B0-----:R-:W0:-:S06]  /*0e50*/  DFMA R14, R44, -R42, R14 ;  /* 0x8000002a2c0e722b */ /* 0x001e0c000000000e */
[----:B0-----:R0:W1:-:S04]  /*0e60*/  DFMA R12, R46, -R20, R14 ;  /* 0x800000142e0c722b */ /* 0x001048000000000e */
.L_x_214:
        /* <DEDUP_REMOVED lines=21> */
[----:B-12---:R-:W3:-:S06]  /*0fc0*/  DFMA R16, R16, -R10, R12 ;  /* 0x8000000a1010722b */ /* 0x006ecc000000000c */
[----:B---3--:R-:W4:-:S06]  /*0fd0*/  DFMA R16, R20, -R18, R16 ;  /* 0x800000121410722b */ /* 0x008f0c0000000010 */
[----:B----4-:R-:W0:-:S06]  /*0fe0*/  DFMA R16, R24, -R22, R16 ;  /* 0x800000161810722b */ /* 0x010e0c0000000010 */
[----:B0-----:R0:W1:-:S04]  /*0ff0*/  DFMA R12, R8, -R6, R16 ;  /* 0x80000006080c722b */ /* 0x0010480000000010 */
.L_x_210:
[----:B------:R-:W2:Y:S02]  /*1000*/  LDG.E.64.CONSTANT R4, [R4.64+0x60] ;  /* 0x0000600604047981 */ /* 0x000ea4000c1e9b00 */
[----:B--2---:R-:W-:-:S04]  /*1010*/  IADD3 R78, P0, R4, R78, RZ ;  /* 0x0000004e044e7210 */ /* 0x004fc80007f1e0ff */
[----:B------:R-:W-:-:S05]  /*1020*/  IADD3.X R79, R5, R79, RZ, P0, !PT ;  /* 0x0000004f054f7210 */ /* 0x000fca00007fe4ff */
[----:B-1---5:R1:W-:Y:S04]  /*1030*/  STG.E.64 [R78.64], R12 ;  /* 0x0000000c4e007986 */ /* 0x0223e8000c101b06 */
.L_x_208:
[----:B------:R-:W-:Y:S05]  /*1040*/  BSYNC B0 ;  /* 0x0000000000007941 */ /* 0x000fea0003800000 */
.L_x_207:
[----:B------:R-:W-:Y:S01]  /*1050*/  IADD3 R77, R77, UR4, RZ ;  /* 0x000000044d4d7c10 */ /* 0x000fe2000fffe0ff */
[----:B------:R-:W-:Y:S01]  /*1060*/  @!P1 CALL.REL.NOINC `(.L_x_215) ;  /* 0x0000001000009944 */ /* 0x000fe20003c00000 */
[----:B------:R-:W-:Y:S05]  /*1070*/  BRA `(.L_x_216) ;  /* 0xfffff05000007947 */ /* 0x000fea000383ffff */
.L_x_215:
[----:B------:R-:W-:Y:S05]  /*1080*/  EXIT ;  /* 0x000000000000794d */ /* 0x000fea0003800000 */
.L_x_217:
        /* <DEDUP_REMOVED lines=15> */
.L_x_718:


//--------------------- .text._28header_files_timple_solver_c_relaxation_vectorised_2d_422_gpu --------------------------
	.section	.text._28header_files_timple_solver_c_relaxation_vectorised_2d_422_gpu,"ax",@progbits
	.sectioninfo	@"SHI_REGISTERS=12"
	.align	128
        .global         _28header_files_timple_solver_c_relaxation_vectorised_2d_422_gpu
        .type           _28header_files_timple_solver_c_relaxation_vectorised_2d_422_gpu,@function
        .size           _28header_files_timple_solver_c_relaxation_vectorised_2d_422_gpu,(.L_x_719 - _28header_files_timple_solver_c_relaxation_vectorised_2d_422_gpu)
        .other          _28header_files_timple_solver_c_relaxation_vectorised_2d_422_gpu,@"STO_CUDA_ENTRY STV_DEFAULT"
_28header_files_timple_solver_c_relaxation_vectorised_2d_422_gpu:
.text._28header_files_timple_solver_c_relaxation_vectorised_2d_422_gpu:
        /* <DEDUP_REMOVED lines=13> */
.L_x_218:
[----:B------:R-:W-:-:S13]  /*00d0*/  ISETP.GT.AND P0, PT, R0, R9, PT ;  /* 0x000000090000720c */ /* 0x000fda0003f04270 */
[----:B------:R-:W-:Y:S02]  /*00e0*/  @P0 IMAD.MOV.U32 R6, RZ, RZ, c[0x0][0x168] ;  /* 0x00005a00ff060624 */ /* 0x000fe400078e00ff */
[----:B------:R-:W-:-:S05]  /*00f0*/  @P0 IMAD.MOV.U32 R7, RZ, RZ, c[0x0][0x16c] ;  /* 0x00005b00ff070624 */ /* 0x000fca00078e00ff */
[----:B------:R-:W2:Y:S01]  /*0100*/  @P0 LDG.E.64.CONSTANT R2, [R6.64+0x58] ;  /* 0x0000580606020981 */ /* 0x000ea2000c1e9b00 */
[----:B------:R-:W-:-:S04]  /*0110*/  @P0 SHF.R.S64 R5, RZ, 0x1d, R9 ;  /* 0x0000001dff050819 */ /* 0x000fc80000001009 */
[----:B--2---:R-:W-:-:S04]  /*0120*/  @P0 IADD3 R2, P1, R2, R5, RZ ;  /* 0x0000000502020210 */ /* 0x004fc80007f3e0ff */
[----:B------:R-:W-:-:S05]  /*0130*/  @P0 LEA.HI.X.SX32 R3, R9, R3, 0x3, P1 ;  /* 0x0000000309030211 */ /* 0x000fca00008f1eff */
[----:B------:R-:W2:Y:S01]  /*0140*/  @P0 LDG.E.64 R4, [R2.64] ;  /* 0x0000000602040981 */ /* 0x000ea2000c1e1b00 */
[----:B------:R-:W-:Y:S02]  /*0150*/  IADD3 R8, R8, -UR4, RZ ;  /* 0x8000000408087c10 */ /* 0x000fe4000fffe0ff */
[----:B------:R-:W-:Y:S01]  /*0160*/  IADD3 R9, R9, UR4, RZ ;  /* 0x0000000409097c10 */ /* 0x000fe2000fffe0ff */
[----:B--2---:R-:W0:-:S07]  /*0170*/  @P0 DADD R4, R4, -c[0x0][0x170] ;  /* 0x80005c0004040629 */ /* 0x004e0e0000000000 */
[----:B0-----:R0:W-:Y:S01]  /*0180*/  @P0 STG.E.64 [R2.64], R4 ;  /* 0x0000000402000986 */ /* 0x0011e2000c101b06 */
[----:B------:R-:W-:-:S13]  /*0190*/  ISETP.GT.AND P0, PT, R8, RZ, PT ;  /* 0x000000ff0800720c */ /* 0x000fda0003f04270 */
[----:B0-----:R-:W-:Y:S05]  /*01a0*/  @P0 BRA `(.L_x_218) ;  /* 0xffffff2000000947 */ /* 0x001fea000383ffff */
[----:B------:R-:W-:Y:S05]  /*01b0*/  EXIT ;  /* 0x000000000000794d */ /* 0x000fea0003800000 */
.L_x_219:
        /* <DEDUP_REMOVED lines=12> */
.L_x_719:


//--------------------- .text._28header_files_timple_solver_c_relaxation_vectorised_2d_411_gpu --------------------------
	.section	.text._28header_files_timple_solver_c_relaxation_vectorised_2d_411_gpu,"ax",@progbits
	.sectioninfo	@"SHI_REGISTERS=91"
	.align	128
        .global         _28header_files_timple_solver_c_relaxation_vectorised_2d_411_gpu
        .type           _28header_files_timple_solver_c_relaxation_vectorised_2d_411_gpu,@function
        .size           _28header_files_timple_solver_c_relaxation_vectorised_2d_411_gpu,(.L_x_720 - _28header_files_timple_solver_c_relaxation_vectorised_2d_411_gpu)
        .other          _28header_files_timple_solver_c_relaxation_vectorised_2d_411_gpu,@"STO_CUDA_ENTRY STV_DEFAULT"
_28header_files_timple_solver_c_relaxation_vectorised_2d_411_gpu:
.text._28header_files_timple_solver_c_relaxation_vectorised_2d_411_gpu:
        /* <DEDUP_REMOVED lines=18> */
.L_x_232:
[----:B------:R-:W-:Y:S01]  /*0120*/  ISETP.GT.AND P0, PT, R18, R19, PT ;  /* 0x000000131200720c */ /* 0x000fe20003f04270 */
[----:B------:R-:W-:Y:S01]  /*0130*/  BSSY B7, `(.L_x_221) ;  /* 0x0000110000077945 */ /* 0x000fe20003800000 */
[----:B------:R-:W-:-:S04]  /*0140*/  IADD3 R32, R32, -UR38, RZ ;  /* 0x8000002620207c10 */ /* 0x000fc8000fffe0ff */
[----:B------:R-:W-:-:S04]  /*0150*/  ISETP.GT.AND P1, PT, R32, RZ, PT ;  /* 0x000000ff2000720c */ /* 0x000fc80003f24270 */
[----:B------:R-:W-:-:S03]  /*0160*/  P2R R33, PR, RZ, 0x2 ;  /* 0x00000002ff217803 */ /* 0x000fc60000000000 */
[----:B0-----:R-:W-:Y:S05]  /*0170*/  @!P0 BRA `(.L_x_222) ;  /* 0x000010b000008947 */ /* 0x001fea0003800000 */
[----:B------:R-:W-:Y:S01]  /*0180*/  IMAD.MOV.U32 R8, RZ, RZ, c[0x0][0x170] ;  /* 0x00005c00ff087624 */ /* 0x000fe200078e00ff */
[----:B------:R-:W-:Y:S01]  /*0190*/  MOV R9, c[0x0][0x174] ;  /* 0x00005d0000097a02 */ /* 0x000fe20000000f00 */
[----:B------:R-:W2:Y:S04]  /*01a0*/  LDG.E.64.CONSTANT R6, [R16.64+0x1c0] ;  /* 0x0001c02410067981 */ /* 0x000ea8000c1e9b00 */
[----:B------:R0:W5:Y:S04]  /*01b0*/  LDG.E.64.CONSTANT R10, [R16.64+0x188] ;  /* 0x00018824100a7981 */ /* 0x000168000c1e9b00 */
[----:B------:R0:W5:Y:S01]  /*01c0*/  LDG.E.64.CONSTANT R2, [R8.64+0x58] ;  /* 0x0000582408027981 */ /* 0x000162000c1e9b00 */
[----:B------:R-:W-:Y:S01]  /*01d0*/  IMAD.MOV.U32 R24, RZ, RZ, c[0x0][0x160] ;  /* 0x00005800ff187624 */ /* 0x000fe200078e00ff */
[----:B------:R-:W-:Y:S01]  /*01e0*/  CS2R R4, SRZ ;  /* 0x0000000000047805 */ /* 0x000fe2000001ff00 */
[----:B------:R-:W-:-:S03]  /*01f0*/  IMAD R31, R19, c[0x0][0x180], RZ ;  /* 0x00006000131f7a24 */ /* 0x000fc600078e02ff */
[C---:B------:R-:W-:Y:S01]  /*0200*/  LOP3.LUT P1, R20, R24.reuse, 0x3, RZ, 0xc0, !PT ;  /* 0x0000000318147812 */ /* 0x040fe2000782c0ff */
[----:B------:R-:W-:Y:S01]  /*0210*/  IMAD.MOV.U32 R21, RZ, RZ, R31 ;  /* 0x000000ffff157224 */ /* 0x000fe200078e001f */
[----:B------:R-:W-:-:S04]  /*0220*/  IADD3 R0, R24, -0x1, RZ ;  /* 0xffffffff18007810 */ /* 0x000fc80007ffe0ff */
[----:B------:R-:W-:Y:S02]  /*0230*/  ISETP.GE.U32.AND P0, PT, R0, 0x3, PT ;  /* 0x000000030000780c */ /* 0x000fe40003f06070 */
[----:B------:R-:W-:Y:S01]  /*0240*/  MOV R0, c[0x0][0x160] ;  /* 0x0000580000007a02 */ /* 0x000fe20000000f00 */
[----:B--2---:R-:W-:-:S04]  /*0250*/  IMAD.WIDE R12, R31, 0x8, R6 ;  /* 0x000000081f0c7825 */ /* 0x004fc800078e0206 */
[----:B------:R-:W-:Y:S06]  /*0260*/  @!P1 BRA `(.L_x_223) ;  /* 0x0000019000009947 */ /* 0x000fec0003800000 */
[----:B0-----:R-:W-:Y:S01]  /*0270*/  IADD3 R21, R31, 0x1, RZ ;  /* 0x000000011f157810 */ /* 0x001fe20007ffe0ff */
[----:B------:R-:W2:Y:S04]  /*0280*/  LDG.E.64 R4, [R12.64+0x8] ;  /* 0x000008240c047981 */ /* 0x000ea8000c1e1b00 */
[----:B-----5:R-:W-:-:S05]  /*0290*/  IMAD.WIDE R28, R21, 0x4, R10 ;  /* 0x00000004151c7825 */ /* 0x020fca00078e020a */
[----:B------:R-:W3:Y:S01]  /*02a0*/  LDG.E R15, [R28.64] ;  /* 0x000000241c0f7981 */ /* 0x000ee2000c1e1900 */
[----:B------:R-:W-:Y:S01]  /*02b0*/  ISETP.NE.AND P1, PT, R20, 0x1, PT ;  /* 0x000000011400780c */ /* 0x000fe20003f25270 */
[----:B---3--:R-:W-:-:S06]  /*02c0*/  IMAD.WIDE R14, R15, 0x8, R2 ;  /* 0x000000080f0e7825 */ /* 0x008fcc00078e0202 */
[----:B------:R-:W2:Y:S01]  /*02d0*/  LDG.E.64 R14, [R14.64] ;  /* 0x000000240e0e7981 */ /* 0x000ea2000c1e1b00 */
[----:B------:R-:W-:Y:S01]  /*02e0*/  IADD3 R0, R24, -0x1, RZ ;  /* 0xffffffff18007810 */ /* 0x000fe20007ffe0ff */
[----:B--2---:R0:W1:-:S04]  /*02f0*/  DFMA R4, R4, R14, RZ ;  /* 0x0000000e0404722b */ /* 0x00404800000000ff */
        /* <DEDUP_REMOVED lines=10> */
[----:B------:R-:W-:Y:S01]  /*03a0*/  IMAD.MOV.U32 R0, RZ, RZ, R22 ;  /* 0x000000ffff007224 */ /* 0x000fe200078e0016 */
[----:B------:R-:W-:Y:S01]  /*03b0*/  @P1 MOV R0, R23 ;  /* 0x0000001700001202 */ /* 0x000fe20000000f00 */
[----:B-1-3--:R0:W5:Y:S02]  /*03c0*/  DFMA R4, R20, R14, R4 ;  /* 0x0000000e1404722b */ /* 0x00a1640000000004 */
[C---:B0-----:R-:W-:Y:S02]  /*03d0*/  IADD3 R21, R31.reuse, 0x2, RZ ;  /* 0x000000021f157810 */ /* 0x041fe40007ffe0ff */
[----:B------:R-:W-:Y:S02]  /*03e0*/  @P1 IADD3 R21, R31, 0x3, RZ ;  /* 0x000000031f151810 */ /* 0x000fe40007ffe0ff */
[----:B-----5:R0:W1:-:S06]  /*03f0*/  @P1 DFMA R4, R26, R24, R4 ;  /* 0x000000181a04122b */ /* 0x02004c0000000004 */
.L_x_223:
[----:B0-----:R-:W-:Y:S05]  /*0400*/  @!P0 BRA `(.L_x_224) ;  /* 0x00000b7000008947 */ /* 0x001fea0003800000 */
[----:B------:R-:W-:Y:S02]  /*0410*/  ISETP.GT.AND P1, PT, R0, 0xc, PT ;  /* 0x0000000c0000780c */ /* 0x000fe40003f24270 */
[----:B------:R-:W-:-:S02]  /*0420*/  IADD3 R88, R21, 0x4, RZ ;  /* 0x0000000415587810 */ /* 0x000fc40007ffe0ff */
[----:B------:R-:W-:-:S09]  /*0430*/  PLOP3.LUT P0, PT, PT, PT, PT, 0x80, 0x0 ;  /* 0x000000000000781c */ /* 0x000fd20003f0f070 */
[----:B------:R-:W-:Y:S05]  /*0440*/  @!P1 BRA `(.L_x_225) ;  /* 0x0000063000009947 */ /* 0x000fea0003800000 */
[----:B------:R-:W-:Y:S01]  /*0450*/  BSSY B0, `(.L_x_225) ;  /* 0x0000062000007945 */ /* 0x000fe20003800000 */
[----:B------:R-:W-:Y:S02]  /*0460*/  PLOP3.LUT P0, PT, PT, PT, PT, 0x8, 0x0 ;  /* 0x000000000000781c */ /* 0x000fe40003f0e170 */
.L_x_226:
        /* <DEDUP_REMOVED lines=14> */
[----:B------:R-:W4:Y:S04]  /*0550*/  LDG.E R37, [R40.64] ;  /* 0x0000002428257981 */ /* 0x000f28000c1e1900 */
[----:B------:R-:W4:Y:S01]  /*0560*/  LDG.E R35, [R40.64+0x4] ;  /* 0x0000042428237981 */ /* 0x000f22000c1e1900 */
[----:B------:R-:W-:-:S03]  /*0570*/  IADD3 R83, R88, 0x9, RZ ;  /* 0x0000000958537810 */ /* 0x000fc60007ffe0ff */
[----:B------:R-:W4:Y:S02]  /*0580*/  LDG.E R31, [R40.64+0x8] ;  /* 0x00000824281f7981 */ /* 0x000f24000c1e1900 */
[----:B------:R-:W-:Y:S02]  /*0590*/  IMAD.WIDE R42, R83, 0x4, R10 ;  /* 0x00000004532a7825 */ /* 0x000fe400078e020a */
[----:B------:R1:W4:Y:S04]  /*05a0*/  LDG.E R27, [R40.64+0xc] ;  /* 0x00000c24281b7981 */ /* 0x000328000c1e1900 */
[----:B------:R1:W4:Y:S04]  /*05b0*/  LDG.E R25, [R42.64] ;  /* 0x000000242a197981 */ /* 0x000328000c1e1900 */
[----:B0-----:R0:W4:Y:S04]  /*05c0*/  LDG.E R15, [R42.64+0x4] ;  /* 0x000004242a0f7981 */ /* 0x001128000c1e1900 */
[----:B------:R0:W4:Y:S04]  /*05d0*/  LDG.E R21, [R42.64+0x8] ;  /* 0x000008242a157981 */ /* 0x000128000c1e1900 */
[----:B------:R0:W4:Y:S01]  /*05e0*/  LDG.E R85, [R42.64+0xc] ;  /* 0x00000c242a557981 */ /* 0x000122000c1e1900 */
[----:B------:R-:W-:-:S05]  /*05f0*/  IMAD.WIDE R38, R39, 0x8, R6 ;  /* 0x0000000827267825 */ /* 0x000fca00078e0206 */
[----:B------:R0:W4:Y:S04]  /*0600*/  LDG.E.64 R78, [R38.64] ;  /* 0x00000024264e7981 */ /* 0x000128000c1e1b00 */
[----:B------:R0:W4:Y:S04]  /*0610*/  LDG.E.64 R74, [R38.64+0x8] ;  /* 0x00000824264a7981 */ /* 0x000128000c1e1b00 */
[----:B------:R0:W4:Y:S01]  /*0620*/  LDG.E.64 R70, [R38.64+0x10] ;  /* 0x0000102426467981 */ /* 0x000122000c1e1b00 */
[----:B-1----:R-:W-:-:S03]  /*0630*/  IMAD.WIDE R28, R45, 0x8, R6 ;  /* 0x000000082d1c7825 */ /* 0x002fc600078e0206 */
[----:B------:R1:W4:Y:S04]  /*0640*/  LDG.E.64 R66, [R38.64+0x18] ;  /* 0x0000182426427981 */ /* 0x000328000c1e1b00 */
[----:B------:R0:W4:Y:S04]  /*0650*/  LDG.E.64 R62, [R28.64] ;  /* 0x000000241c3e7981 */ /* 0x000128000c1e1b00 */
[----:B------:R0:W4:Y:S04]  /*0660*/  LDG.E.64 R58, [R28.64+0x8] ;  /* 0x000008241c3a7981 */ /* 0x000128000c1e1b00 */
[----:B------:R0:W4:Y:S01]  /*0670*/  LDG.E.64 R54, [R28.64+0x10] ;  /* 0x000010241c367981 */ /* 0x000122000c1e1b00 */
[----:B------:R-:W-:-:S03]  /*0680*/  IMAD.WIDE R86, R87, 0x8, R6 ;  /* 0x0000000857567825 */ /* 0x000fc600078e0206 */
[----:B------:R1:W4:Y:S04]  /*0690*/  LDG.E.64 R50, [R28.64+0x18] ;  /* 0x000018241c327981 */ /* 0x000328000c1e1b00 */
[----:B------:R2:W4:Y:S04]  /*06a0*/  LDG.E.64 R46, [R86.64] ;  /* 0x00000024562e7981 */ /* 0x000528000c1e1b00 */
[----:B0-----:R0:W4:Y:S04]  /*06b0*/  LDG.E.64 R42, [R86.64+0x8] ;  /* 0x00000824562a7981 */ /* 0x001128000c1e1b00 */
[----:B-1----:R0:W4:Y:S01]  /*06c0*/  LDG.E.64 R38, [R86.64+0x10] ;  /* 0x0000102456267981 */ /* 0x002122000c1e1b00 */
[----:B------:R-:W-:-:S05]  /*06d0*/  IMAD.WIDE R82, R83, 0x8, R6 ;  /* 0x0000000853527825 */ /* 0x000fca00078e0206 */
[----:B------:R-:W4:Y:S01]  /*06e0*/  LDG.E.64 R28, [R82.64] ;  /* 0x00000024521c7981 */ /* 0x000f22000c1e1b00 */
[----:B--2---:R-:W-:-:S04]  /*06f0*/  IMAD.WIDE R80, R81, 0x8, R2 ;  /* 0x0000000851507825 */ /* 0x004fc800078e0202 */
[--C-:B---3--:R-:W-:Y:S02]  /*0700*/  IMAD.WIDE R76, R77, 0x8, R2.reuse ;  /* 0x000000084d4c7825 */ /* 0x108fe400078e0202 */
[----:B------:R-:W2:Y:S02]  /*0710*/  LDG.E.64 R80, [R80.64] ;  /* 0x0000002450507981 */ /* 0x000ea4000c1e1b00 */
[--C-:B----4-:R-:W-:Y:S02]  /*0720*/  IMAD.WIDE R72, R73, 0x8, R2.reuse ;  /* 0x0000000849487825 */ /* 0x110fe400078e0202 */
[----:B------:R-:W3:Y:S02]  /*0730*/  LDG.E.64 R76, [R76.64] ;  /* 0x000000244c4c7981 */ /* 0x000ee4000c1e1b00 */
        /* <DEDUP_REMOVED lines=19> */
[----:B------:R0:W4:Y:S04]  /*0870*/  LDG.E.64 R34, [R86.64+0x18] ;  /* 0x0000182456227981 */ /* 0x000128000c1e1b00 */
[----:B------:R-:W4:Y:S01]  /*0880*/  LDG.E.64 R36, [R36.64] ;  /* 0x0000002424247981 */ /* 0x000f22000c1e1b00 */
[----:B------:R-:W-:-:S03]  /*0890*/  IMAD.WIDE R26, R15, 0x8, R2 ;  /* 0x000000080f1a7825 */ /* 0x000fc600078e0202 */
[----:B------:R-:W4:Y:S01]  /*08a0*/  LDG.E.64 R30, [R30.64] ;  /* 0x000000241e1e7981 */ /* 0x000f22000c1e1b00 */
[----:B------:R-:W-:-:S03]  /*08b0*/  IMAD.WIDE R20, R21, 0x8, R2 ;  /* 0x0000000815147825 */ /* 0x000fc600078e0202 */
        /* <DEDUP_REMOVED lines=27> */
[----:B------:R-:W-:Y:S05]  /*0a70*/  BSYNC B0 ;  /* 0x0000000000007941 */ /* 0x000fea0003800000 */
.L_x_225:
[----:B------:R-:W-:Y:S01]  /*0a80*/  ISETP.GT.AND P1, PT, R0, 0x4, PT ;  /* 0x000000040000780c */ /* 0x000fe20003f24270 */
[----:B------:R-:W-:-:S12]  /*0a90*/  BSSY B0, `(.L_x_227) ;  /* 0x0000033000007945 */ /* 0x000fd80003800000 */
        /* <DEDUP_REMOVED lines=49> */
[----:B0-----:R0:W1:-:S06]  /*0db0*/  DFMA R4, R54, R30, R14 ;  /* 0x0000001e3604722b */ /* 0x00104c000000000e */
.L_x_228:
[----:B------:R-:W-:Y:S05]  /*0dc0*/  BSYNC B0 ;  /* 0x0000000000007941 */ /* 0x000fea0003800000 */
.L_x_227:
[----:B------:R-:W-:Y:S01]  /*0dd0*/  ISETP.GT.OR P0, PT, R0, RZ, P0 ;  /* 0x000000ff0000720c */ /* 0x000fe20000704670 */
[----:B------:R-:W-:-:S12]  /*0de0*/  BSSY B0, `(.L_x_224) ;  /* 0x0000019000007945 */ /* 0x000fd80003800000 */
[----:B------:R-:W-:Y:S05]  /*0df0*/  @!P0 BRA `(.L_x_229) ;  /* 0x0000017000008947 */ /* 0x000fea0003800000 */
[----:B0-----:R-:W-:-:S05]  /*0e00*/  IADD3 R15, R88, -0x3, RZ ;  /* 0xfffffffd580f7810 */ /* 0x001fca0007ffe0ff */
[----:B-----5:R-:W-:-:S05]  /*0e10*/  IMAD.WIDE R10, R15, 0x4, R10 ;  /* 0x000000040f0a7825 */ /* 0x020fca00078e020a */
[----:B------:R-:W2:Y:S04]  /*0e20*/  LDG.E R21, [R10.64] ;  /* 0x000000240a157981 */ /* 0x000ea8000c1e1900 */
[----:B------:R-:W3:Y:S04]  /*0e30*/  LDG.E R25, [R10.64+0x4] ;  /* 0x000004240a197981 */ /* 0x000ee8000c1e1900 */
[----:B------:R-:W4:Y:S04]  /*0e40*/  LDG.E R29, [R10.64+0x8] ;  /* 0x000008240a1d7981 */ /* 0x000f28000c1e1900 */
[----:B------:R-:W4:Y:S01]  /*0e50*/  LDG.E R35, [R10.64+0xc] ;  /* 0x00000c240a237981 */ /* 0x000f22000c1e1900 */
[----:B------:R-:W-:-:S05]  /*0e60*/  IMAD.WIDE R14, R15, 0x8, R6 ;  /* 0x000000080f0e7825 */ /* 0x000fca00078e0206 */
[----:B------:R-:W4:Y:S04]  /*0e70*/  LDG.E.64 R26, [R14.64+0x8] ;  /* 0x000008240e1a7981 */ /* 0x000f28000c1e1b00 */
[----:B------:R-:W4:Y:S01]  /*0e80*/  LDG.E.64 R30, [R14.64+0x10] ;  /* 0x000010240e1e7981 */ /* 0x000f22000c1e1b00 */
        /* <DEDUP_REMOVED lines=8> */
[----:B------:R-:W4:Y:S04]  /*0f10*/  LDG.E.64 R34, [R14.64+0x18] ;  /* 0x000018240e227981 */ /* 0x000f28000c1e1b00 */
[----:B------:R-:W4:Y:S01]  /*0f20*/  LDG.E.64 R10, [R10.64] ;  /* 0x000000240a0a7981 */ /* 0x000f22000c1e1b00 */
[----:B-12---:R-:W3:-:S06]  /*0f30*/  DFMA R20, R20, R6, R4 ;  /* 0x000000061414722b */ /* 0x006ecc0000000004 */
[----:B---3--:R-:W4:-:S06]  /*0f40*/  DFMA R20, R26, R24, R20 ;  /* 0x000000181a14722b */ /* 0x008f0c0000000014 */
[----:B----4-:R-:W0:-:S06]  /*0f50*/  DFMA R20, R30, R28, R20 ;  /* 0x0000001c1e14722b */ /* 0x010e0c0000000014 */
[----:B0-----:R0:W1:-:S06]  /*0f60*/  DFMA R4, R34, R10, R20 ;  /* 0x0000000a2204722b */ /* 0x00104c0000000014 */
.L_x_229:
[----:B------:R-:W-:Y:S05]  /*0f70*/  BSYNC B0 ;  /* 0x0000000000007941 */ /* 0x000fea0003800000 */
.L_x_224:
[----:B------:R-:W2:Y:S04]  /*0f80*/  LDG.E.64.CONSTANT R8, [R8.64+0x68] ;  /* 0x0000682408087981 */ /* 0x000ea8000c1e9b00 */
[----:B------:R-:W3:Y:S01]  /*0f90*/  LDG.E.64 R6, [R12.64] ;  /* 0x000000240c067981 */ /* 0x000ee2000c1e1b00 */
[--C-:B0-----:R-:W-:Y:S02]  /*0fa0*/  SHF.R.S64 R35, RZ, 0x1d, R19.reuse ;  /* 0x0000001dff237819 */ /* 0x101fe40000001013 */
[----:B------:R-:W-:Y:S01]  /*0fb0*/  SHF.R.S32.HI R21, RZ, 0x1d, R19 ;  /* 0x0000001dff157819 */ /* 0x000fe20000011413 */
[----:B------:R-:W-:Y:S01]  /*0fc0*/  IMAD.MOV.U32 R14, RZ, RZ, c[0x0][0x178] ;  /* 0x00005e00ff0e7624 */ /* 0x000fe200078e00ff */
[----:B------:R-:W-:-:S05]  /*0fd0*/  MOV R15, c[0x0][0x17c] ;  /* 0x00005f00000f7a02 */ /* 0x000fca0000000f00 */
[----:B------:R-:W4:Y:S01]  /*0fe0*/  LDG.E.CONSTANT R40, [R14.64+0x3c] ;  /* 0x00003c240e287981 */ /* 0x000f22000c1e9900 */
[----:B--2--5:R-:W-:-:S05]  /*0ff0*/  IADD3 R10, P0, R8, R35, RZ ;  /* 0x00000023080a7210 */ /* 0x024fca0007f1e0ff */
[----:B------:R-:W-:-:S06]  /*1000*/  IMAD.X R11, R9, 0x1, R21, P0 ;  /* 0x00000001090b7824 */ /* 0x000fcc00000e0615 */
[----:B------:R-:W2:Y:S01]  /*1010*/  LDG.E.64 R10, [R10.64] ;  /* 0x000000240a0a7981 */ /* 0x000ea2000c1e1b00 */
[----:B------:R-:W-:-:S05]  /*1020*/  IADD3 R34, P0, R2, R35, RZ ;  /* 0x0000002302227210 */ /* 0x000fca0007f1e0ff */
[----:B------:R-:W-:-:S05]  /*1030*/  IMAD.X R35, R3, 0x1, R21, P0 ;  /* 0x0000000103237824 */ /* 0x000fca00000e0615 */
[----:B------:R0:W5:Y:S01]  /*1040*/  LDG.E.64 R36, [R34.64] ;  /* 0x0000002422247981 */ /* 0x000162000c1e1b00 */
[----:B---3--:R-:W3:Y:S01]  /*1050*/  MUFU.RCP64H R3, R7 ;  /* 0x0000000700037308 */ /* 0x008ee20000001800 */
[----:B------:R-:W-:-:S06]  /*1060*/  HFMA2.MMA R2, -RZ, RZ, 0, 5.9604644775390625e-08 ;  /* 0x00000001ff027435 */ /* 0x000fcc00000001ff */
[----:B---3--:R-:W3:-:S06]  /*1070*/  DFMA R8, -R6, R2, 1 ;  /* 0x3ff000000608742b */ /* 0x008ecc0000000102 */
[----:B---3--:R-:W3:-:S06]  /*1080*/  DFMA R8, R8, R8, R8 ;  /* 0x000000080808722b */ /* 0x008ecc0000000008 */
[----:B---3--:R-:W3:-:S06]  /*1090*/  DFMA R8, R2, R8, R2 ;  /* 0x000000080208722b */ /* 0x008ecc0000000002 */
[----:B---3--:R-:W3:-:S06]  /*10a0*/  DFMA R12, -R6, R8, 1 ;  /* 0x3ff00000060c742b */ /* 0x008ecc0000000108 */
[----:B---3--:R-:W-:Y:S01]  /*10b0*/  DFMA R12, R8, R12, R8 ;  /* 0x0000000c080c722b */ /* 0x008fe20000000008 */
[----:B----4-:R-:W-:-:S04]  /*10c0*/  FADD.FTZ R0, -R40, 1 ;  /* 0x3f80000028007421 */ /* 0x010fc80000010100 */
[----:B------:R-:W-:-:S04]  /*10d0*/  FMUL.FTZ R0, R0, 1 ;  /* 0x3f80000000007820 */ /* 0x000fc80000410000 */
[----:B------:R0:W3:Y:S01]  /*10e0*/  F2F.F64.F32 R38, R0 ;  /* 0x0000000000267310 */ /* 0x0000e20000201800 */
[----:B------:R-:W-:Y:S01]  /*10f0*/  BSSY B6, `(.L_x_230) ;  /* 0x000000e000067945 */ /* 0x000fe20003800000 */
[----:B-12---:R-:W1:-:S06]  /*1100*/  DADD R2, R10, -R4 ;  /* 0x000000000a027229 */ /* 0x006e4c0000000804 */
[----:B-1----:R-:W1:-:S06]  /*1110*/  DMUL R4, R2, R12 ;  /* 0x0000000c02047228 */ /* 0x002e4c0000000000 */
[----:B-1----:R-:W1:-:S06]  /*1120*/  DFMA R8, -R6, R4, R2 ;  /* 0x000000040608722b */ /* 0x002e4c0000000102 */
[----:B-1----:R-:W1:Y:S01]  /*1130*/  DFMA R4, R12, R8, R4 ;  /* 0x000000080c04722b */ /* 0x002e620000000004 */
[----:B------:R-:W-:-:S09]  /*1140*/  FSETP.GEU.AND P1, PT, |R3|, 6.5827683646048100446e-37, PT ;  /* 0x036000000300780b */ /* 0x000fd20003f2e200 */
[----:B-1----:R-:W-:-:S05]  /*1150*/  FFMA R8, RZ, R7, R5 ;  /* 0x00000007ff087223 */ /* 0x002fca0000000005 */
[----:B------:R-:W-:-:S13]  /*1160*/  FSETP.GT.AND P0, PT, |R8|, 1.469367938527859385e-39, PT ;  /* 0x001000000800780b */ /* 0x000fda0003f04200 */
[----:B------:R-:W-:Y:S05]  /*1170*/  @P0 BRA P1, `(.L_x_7) ;  /* 0x0000005000000947 */ /* 0x000fea0000800000 */
[----:B0--3--:R-:W-:Y:S01]  /*1180*/  IMAD.MOV.U32 R4, RZ, RZ, R2 ;  /* 0x000000ffff047224 */ /* 0x009fe200078e0002 */
[----:B------:R-:W-:Y:S01]  /*1190*/  MOV R20, 32@lo((_28header_files_timple_solver_c_relaxation_vectorised_2d_411_gpu + .L_x_7@srel)) ;  /* 0x0000000000147802 */ /* 0x000fe20000000f00 */
[----:B------:R-:W-:Y:S01]  /*11a0*/  IMAD.MOV.U32 R5, RZ, RZ, R3 ;  /* 0x000000ffff057224 */ /* 0x000fe200078e0003 */
[----:B------:R-:W-:-:S05]  /*11b0*/  MOV R21, 32@hi((_28header_files_timple_solver_c_relaxation_vectorised_2d_411_gpu + .L_x_7@srel)) ;  /* 0x0000000000157802 */ /* 0x000fca0000000f00 */
[----:B-----5:R-:W-:Y:S05]  /*11c0*/  CALL.ABS.NOINC `(__cuda_sm20_div_rn_f64_full) ;  /* 0x0000000000007943 */ /* 0x020fea0003c00000 */
.L_x_7:
[----:B0--3--:R-:W-:Y:S05]  /*11d0*/  BSYNC B6 ;  /* 0x0000000000067941 */ /* 0x009fea0003800000 */
.L_x_230:
[----:B------:R-:W-:-:S04]  /*11e0*/  FMUL.FTZ R40, R40, 1 ;  /* 0x3f80000028287820 */ /* 0x000fc80000410000 */
[----:B------:R-:W0:Y:S02]  /*11f0*/  F2F.F64.F32 R2, R40 ;  /* 0x0000002800027310 */ /* 0x000e240000201800 */
[----:B0-----:R-:W0:-:S06]  /*1200*/  DMUL R2, R2, R4 ;  /* 0x0000000402027228 */ /* 0x001e0c0000000000 */
[----:B0----5:R-:W0:-:S07]  /*1210*/  DFMA R2, R36, R38, R2 ;  /* 0x000000262402722b */ /* 0x021e0e0000000002 */
[----:B0-----:R0:W-:Y:S04]  /*1220*/  STG.E.64 [R34.64], R2 ;  /* 0x0000000222007986 */ /* 0x0011e8000c101b24 */
.L_x_222:
[----:B------:R-:W-:Y:S05]  /*1230*/  BSYNC B7 ;  /* 0x0000000000077941 */ /* 0x000fea0003800000 */
.L_x_221:
[----:B------:R-:W-:Y:S02]  /*1240*/  ISETP.NE.AND P0, PT, R33, RZ, PT ;  /* 0x000000ff2100720c */ /* 0x000fe40003f05270 */
[----:B------:R-:W-:-:S11]  /*1250*/  IADD3 R19, R19, UR38, RZ ;  /* 0x0000002613137c10 */ /* 0x000fd6000fffe0ff */
[----:B------:R-:W-:Y:S01]  /*1260*/  @!P0 CALL.REL.NOINC `(.L_x_231) ;  /* 0x0000001000008944 */ /* 0x000fe20003c00000 */
[----:B------:R-:W-:Y:S05]  /*1270*/  BRA `(.L_x_232) ;  /* 0xffffeea000007947 */ /* 0x000fea000383ffff */
.L_x_231:
[----:B------:R-:W-:Y:S05]  /*1280*/  EXIT ;  /* 0x000000000000794d */ /* 0x000fea0003800000 */
.L_x_220:
[----:B------:R-:W-:Y:S02]  /*1290*/  MOV R36, R18 ;  /* 0x0000001200247202 */ /* 0x000fe40000000f00 */
.L_x_236:
[----:B------:R-:W-:Y:S01]  /*12a0*/  ISETP.GT.AND P0, PT, R18, R19, PT ;  /* 0x000000131200720c */ /* 0x000fe20003f04270 */
[----:B------:R-:W-:Y:S01]  /*12b0*/  BSSY B7, `(.L_x_233) ;  /* 0x0000035000077945 */ /* 0x000fe20003800000 */
[----:B------:R-:W-:-:S04]  /*12c0*/  IADD3 R36, R36, -UR38, RZ ;  /* 0x8000002624247c10 */ /* 0x000fc8000fffe0ff */
[----:B------:R-:W-:-:S04]  /*12d0*/  ISETP.GT.AND P1, PT, R36, RZ, PT ;  /* 0x000000ff2400720c */ /* 0x000fc80003f24270 */
[----:B------:R-:W-:-:S03]  /*12e0*/  P2R R38, PR, RZ, 0x2 ;  /* 0x00000002ff267803 */ /* 0x000fc60000000000 */
[----:B0-----:R-:W-:Y:S05]  /*12f0*/  @!P0 BRA `(.L_x_234) ;  /* 0x0000030000008947 */ /* 0x001fea0003800000 */
[----:B------:R-:W2:Y:S01]  /*1300*/  LDG.E.64.CONSTANT R6, [R16.64+0x1c0] ;  /* 0x0001c02410067981 */ /* 0x000ea2000c1e9b00 */
[----:B------:R-:W-:Y:S01]  /*1310*/  IMAD.MOV.U32 R4, RZ, RZ, c[0x0][0x170] ;  /* 0x00005c00ff047624 */ /* 0x000fe200078e00ff */
[----:B------:R-:W-:-:S05]  /*1320*/  MOV R5, c[0x0][0x174] ;  /* 0x00005d0000057a02 */ /* 0x000fca0000000f00 */
[----:B------:R-:W3:Y:S04]  /*1330*/  LDG.E.64.CONSTANT R2, [R4.64+0x68] ;  /* 0x0000682404027981 */ /* 0x000ee8000c1e9b00 */
[----:B------:R-:W4:Y:S01]  /*1340*/  LDG.E.64.CONSTANT R8, [R4.64+0x58] ;  /* 0x0000582404087981 */ /* 0x000f22000c1e9b00 */
[----:B------:R-:W-:Y:S01]  /*1350*/  IMAD R11, R19, c[0x0][0x180], RZ ;  /* 0x00006000130b7a24 */ /* 0x000fe200078e02ff */
[--C-:B------:R-:W-:Y:S02]  /*1360*/  SHF.R.S64 R23, RZ, 0x1d, R19.reuse ;  /* 0x0000001dff177819 */ /* 0x100fe40000001013 */
[----:B------:R-:W-:Y:S02]  /*1370*/  SHF.R.S32.HI R13, RZ, 0x1d, R19 ;  /* 0x0000001dff0d7819 */ /* 0x000fe40000011413 */
[----:B------:R-:W-:Y:S01]  /*1380*/  MOV R10, c[0x0][0x178] ;  /* 0x00005e00000a7a02 */ /* 0x000fe20000000f00 */
[----:B--2---:R-:W-:-:S06]  /*1390*/  IMAD.WIDE R6, R11, 0x8, R6 ;  /* 0x000000080b067825 */ /* 0x004fcc00078e0206 */
[----:B------:R-:W2:Y:S01]  /*13a0*/  LDG.E.64 R6, [R6.64] ;  /* 0x0000002406067981 */ /* 0x000ea2000c1e1b00 */
[----:B---3--:R-:W-:-:S05]  /*13b0*/  IADD3 R2, P0, R2, R23, RZ ;  /* 0x0000001702027210 */ /* 0x008fca0007f1e0ff */
[----:B------:R-:W-:-:S06]  /*13c0*/  IMAD.X R3, R3, 0x1, R13, P0 ;  /* 0x0000000103037824 */ /* 0x000fcc00000e060d */
[----:B------:R-:W3:Y:S01]  /*13d0*/  LDG.E.64 R2, [R2.64] ;  /* 0x0000002402027981 */ /* 0x000ee2000c1e1b00 */
[----:B------:R-:W-:-:S05]  /*13e0*/  IMAD.MOV.U32 R11, RZ, RZ, c[0x0][0x17c] ;  /* 0x00005f00ff0b7624 */ /* 0x000fca00078e00ff */
[----:B------:R-:W3:Y:S01]  /*13f0*/  LDG.E.CONSTANT R37, [R10.64+0x3c] ;  /* 0x00003c240a257981 */ /* 0x000ee2000c1e9900 */
[----:B----4-:R-:W-:-:S04]  /*1400*/  IADD3 R22, P0, R8, R23, RZ ;  /* 0x0000001708167210 */ /* 0x010fc80007f1e0ff */
[----:B------:R-:W-:-:S05]  /*1410*/  IADD3.X R23, R9, R13, RZ, P0, !PT ;  /* 0x0000000d09177210 */ /* 0x000fca00007fe4ff */
[----:B------:R0:W5:Y:S01]  /*1420*/  LDG.E.64 R32, [R22.64] ;  /* 0x0000002416207981 */ /* 0x000162000c1e1b00 */
[----:B------:R-:W-:Y:S01]  /*1430*/  IMAD.MOV.U32 R4, RZ, RZ, 0x1 ;  /* 0x00000001ff047424 */ /* 0x000fe200078e00ff */
[----:B------:R-:W-:Y:S01]  /*1440*/  BSSY B6, `(.L_x_235) ;  /* 0x0000016000067945 */ /* 0x000fe20003800000 */
[----:B--2---:R-:W1:Y:S01]  /*1450*/  MUFU.RCP64H R5, R7 ;  /* 0x0000000700057308 */ /* 0x004e620000001800 */
[----:B---3--:R-:W-:-:S03]  /*1460*/  FSETP.GEU.AND P1, PT, |R3|, 6.5827683646048100446e-37, PT ;  /* 0x036000000300780b */ /* 0x008fc60003f2e200 */
[----:B-1----:R-:W1:Y:S01]  /*1470*/  DFMA R8, -R6, R4, 1 ;  /* 0x3ff000000608742b */ /* 0x002e620000000104 */
[----:B------:R-:W-:-:S05]  /*1480*/  FADD.FTZ R0, -R37, 1 ;  /* 0x3f80000025007421 */ /* 0x000fca0000010100 */
[----:B-1----:R-:W1:Y:S01]  /*1490*/  DFMA R8, R8, R8, R8 ;  /* 0x000000080808722b */ /* 0x002e620000000008 */
[----:B------:R-:W-:-:S04]  /*14a0*/  FMUL.FTZ R0, R0, 1 ;  /* 0x3f80000000007820 */ /* 0x000fc80000410000 */
[----:B------:R0:W2:Y:S01]  /*14b0*/  F2F.F64.F32 R34, R0 ;  /* 0x0000000000227310 */ /* 0x0000a20000201800 */
[----:B-1----:R-:W1:-:S06]  /*14c0*/  DFMA R8, R4, R8, R4 ;  /* 0x000000080408722b */ /* 0x002e4c0000000004 */
[----:B-1----:R-:W1:-:S06]  /*14d0*/  DFMA R4, -R6, R8, 1 ;  /* 0x3ff000000604742b */ /* 0x002e4c0000000108 */
[----:B-1----:R-:W1:-:S06]  /*14e0*/  DFMA R4, R8, R4, R8 ;  /* 0x000000040804722b */ /* 0x002e4c0000000008 */
[----:B-1----:R-:W1:-:S06]  /*14f0*/  DMUL R8, R2, R4 ;  /* 0x0000000402087228 */ /* 0x002e4c0000000000 */
[----:B-1----:R-:W1:-:S06]  /*1500*/  DFMA R10, -R6, R8, R2 ;  /* 0x00000008060a722b */ /* 0x002e4c0000000102 */
[----:B-1----:R-:W1:-:S10]  /*1510*/  DFMA R4, R4, R10, R8 ;  /* 0x0000000a0404722b */ /* 0x002e540000000008 */
[----:B-1----:R-:W-:-:S05]  /*1520*/  FFMA R8, RZ, R7, R5 ;  /* 0x00000007ff087223 */ /* 0x002fca0000000005 */
[----:B------:R-:W-:-:S13]  /*1530*/  FSETP.GT.AND P0, PT, |R8|, 1.469367938527859385e-39, PT ;  /* 0x001000000800780b */ /* 0x000fda0003f04200 */
[----:B------:R-:W-:Y:S05]  /*1540*/  @P0 BRA P1, `(.L_x_8) ;  /* 0x0000005000000947 */ /* 0x000fea0000800000 */
[----:B0-2---:R-:W-:Y:S01]  /*1550*/  IMAD.MOV.U32 R4, RZ, RZ, R2 ;  /* 0x000000ffff047224 */ /* 0x005fe200078e0002 */
[----:B------:R-:W-:Y:S01]  /*1560*/  MOV R20, 32@lo((_28header_files_timple_solver_c_relaxation_vectorised_2d_411_gpu + .L_x_8@srel)) ;  /* 0x0000000000147802 */ /* 0x000fe20000000f00 */
[----:B------:R-:W-:Y:S01]  /*1570*/  IMAD.MOV.U32 R5, RZ, RZ, R3 ;  /* 0x000000ffff057224 */ /* 0x000fe200078e0003 */
[----:B------:R-:W-:-:S05]  /*1580*/  MOV R21, 32@hi((_28header_files_timple_solver_c_relaxation_vectorised_2d_411_gpu + .L_x_8@srel)) ;  /* 0x0000000000157802 */ /* 0x000fca0000000f00 */
[----:B-----5:R-:W-:Y:S05]  /*1590*/  CALL.ABS.NOINC `(__cuda_sm20_div_rn_f64_full) ;  /* 0x0000000000007943 */ /* 0x020fea0003c00000 */
.L_x_8:
[----:B0-2---:R-:W-:Y:S05]  /*15a0*/  BSYNC B6 ;  /* 0x0000000000067941 */ /* 0x005fea0003800000 */
.L_x_235:
[----:B------:R-:W-:-:S04]  /*15b0*/  FMUL.FTZ R37, R37, 1 ;  /* 0x3f80000025257820 */ /* 0x000fc80000410000 */
[----:B------:R-:W0:Y:S02]  /*15c0*/  F2F.F64.F32 R2, R37 ;  /* 0x0000002500027310 */ /* 0x000e240000201800 */
[----:B0-----:R-:W0:-:S06]  /*15d0*/  DMUL R2, R2, R4 ;  /* 0x0000000402027228 */ /* 0x001e0c0000000000 */
[----:B0----5:R-:W0:-:S07]  /*15e0*/  DFMA R2, R32, R34, R2 ;  /* 0x000000222002722b */ /* 0x021e0e0000000002 */
[----:B0-----:R0:W-:Y:S04]  /*15f0*/  STG.E.64 [R22.64], R2 ;  /* 0x0000000216007986 */ /* 0x0011e8000c101b24 */
.L_x_234:
[----:B------:R-:W-:Y:S05]  /*1600*/  BSYNC B7 ;  /* 0x0000000000077941 */ /* 0x000fea0003800000 */
.L_x_233:
[----:B------:R-:W-:Y:S02]  /*1610*/  ISETP.NE.AND P0, PT, R38, RZ, PT ;  /* 0x000000ff2600720c */ /* 0x000fe40003f05270 */
[----:B------:R-:W-:-:S11]  /*1620*/  IADD3 R19, R19, UR38, RZ ;  /* 0x0000002613137c10 */ /* 0x000fd6000fffe0ff */
[----:B------:R-:W-:Y:S05]  /*1630*/  @P0 BRA `(.L_x_236) ;  /* 0xfffffc6000000947 */ /* 0x000fea000383ffff */
[----:B------:R-:W-:Y:S05]  /*1640*/  EXIT ;  /* 0x000000000000794d */ /* 0x000fea0003800000 */
.L_x_237:
        /* <DEDUP_REMOVED lines=11> */
.L_x_720:


//--------------------- .text._28header_files_timple_solver_c_relaxation_vectorised_386_gpu --------------------------
	.section	.text._28header_files_timple_solver_c_relaxation_vectorised_386_gpu,"ax",@progbits
	.sectioninfo	@"SHI_REGISTERS=88"
	.align	128
        .global         _28header_files_timple_solver_c_relaxation_vectorised_386_gpu
        .type           _28header_files_timple_solver_c_relaxation_vectorised_386_gpu,@function
        .size           _28header_files_timple_solver_c_relaxation_vectorised_386_gpu,(.L_x_721 - _28header_files_timple_solver_c_relaxation_vectorised_386_gpu)
        .other          _28header_files_timple_solver_c_relaxation_vectorised_386_gpu,@"STO_CUDA_ENTRY STV_DEFAULT"
_28header_files_timple_solver_c_relaxation_vectorised_386_gpu:
.text._28header_files_timple_solver_c_relaxation_vectorised_386_gpu:
        /* <DEDUP_REMOVED lines=13> */
.L_x_247:
        /* <DEDUP_REMOVED lines=19> */
.L_x_240:
        /* <DEDUP_REMOVED lines=46> */
.L_x_242:
[----:B0-----:R-:W-:Y:S05]  /*04e0*/  @!P0 BRA `(.L_x_241) ;  /* 0x00000b1000008947 */ /* 0x001fea0003800000 */
[----:B------:R-:W-:Y:S02]  /*04f0*/  ISETP.GT.AND P2, PT, R81, 0xc, PT ;  /* 0x0000000c5100780c */ /* 0x000fe40003f44270 */
[----:B------:R-:W-:Y:S02]  /*0500*/  IADD3 R80, R80, 0x3, RZ ;  /* 0x0000000350507810 */ /* 0x000fe40007ffe0ff */
[----:B------:R-:W-:-:S09]  /*0510*/  PLOP3.LUT P0, PT, PT, PT, PT, 0x80, 0x0 ;  /* 0x000000000000781c */ /* 0x000fd20003f0f070 */
[----:B------:R-:W-:Y:S05]  /*0520*/  @!P2 BRA `(.L_x_243) ;  /* 0x000006100000a947 */ /* 0x000fea0003800000 */
[----:B------:R-:W-:Y:S02]  /*0530*/  PLOP3.LUT P0, PT, PT, PT, PT, 0x8, 0x0 ;  /* 0x000000000000781c */ /* 0x000fe40003f0e170 */
.L_x_244:
        /* <DEDUP_REMOVED lines=96> */
.L_x_243:
        /* <DEDUP_REMOVED lines=51> */
.L_x_245:
        /* <DEDUP_REMOVED lines=25> */
.L_x_241:
[----:B------:R-:W2:Y:S02]  /*1000*/  LDG.E.64.CONSTANT R4, [R4.64+0x60] ;  /* 0x0000600604047981 */ /* 0x000ea4000c1e9b00 */
[----:B--2---:R-:W-:-:S04]  /*1010*/  IADD3 R78, P0, R4, R78, RZ ;  /* 0x0000004e044e7210 */ /* 0x004fc80007f1e0ff */
[----:B------:R-:W-:-:S05]  /*1020*/  IADD3.X R79, R5, R79, RZ, P0, !PT ;  /* 0x0000004f054f7210 */ /* 0x000fca00007fe4ff */
[----:B-1---5:R1:W-:Y:S04]  /*1030*/  STG.E.64 [R78.64], R12 ;  /* 0x0000000c4e007986 */ /* 0x0223e8000c101b06 */
.L_x_239:
[----:B------:R-:W-:Y:S05]  /*1040*/  BSYNC B0 ;  /* 0x0000000000007941 */ /* 0x000fea0003800000 */
.L_x_238:
[----:B------:R-:W-:Y:S01]  /*1050*/  IADD3 R77, R77, UR4, RZ ;  /* 0x000000044d4d7c10 */ /* 0x000fe2000fffe0ff */
[----:B------:R-:W-:Y:S01]  /*1060*/  @!P1 CALL.REL.NOINC `(.L_x_246) ;  /* 0x0000001000009944 */ /* 0x000fe20003c00000 */
[----:B------:R-:W-:Y:S05]  /*1070*/  BRA `(.L_x_247) ;  /* 0xfffff05000007947 */ /* 0x000fea000383ffff */
.L_x_246:
[----:B------:R-:W-:Y:S05]  /*1080*/  EXIT ;  /* 0x000000000000794d */ /* 0x000fea0003800000 */
.L_x_248:
        /* <DEDUP_REMOVED lines=15> */
.L_x_721:


//--------------------- .text._28header_files_timple_solver_c_relaxation_vectorised_382_gpu --------------------------
	.section	.text._28header_files_timple_solver_c_relaxation_vectorised_382_gpu,"ax",@progbits
	.sectioninfo	@"SHI_REGISTERS=12"
	.align	128
        .global         _28header_files_timple_solver_c_relaxation_vectorised_382_gpu
        .type           _28header_files_timple_solver_c_relaxation_vectorised_382_gpu,@function
        .size           _28header_files_timple_solver_c_relaxation_vectorised_382_gpu,(.L_x_722 - _28header_files_timple_solver_c_relaxation_vectorised_382_gpu)
        .other          _28header_files_timple_solver_c_relaxation_vectorised_382_gpu,@"STO_CUDA_ENTRY STV_DEFAULT"
_28header_files_timple_solver_c_relaxation_vectorised_382_gpu:
.text._28header_files_timple_solver_c_relaxation_vectorised_382_gpu:
        /* <DEDUP_REMOVED lines=13> */
.L_x_249:
        /* <DEDUP_REMOVED lines=15> */
.L_x_250:
        /* <DEDUP_REMOVED lines=12> */
.L_x_722:


//--------------------- .text._28header_files_timple_solver_c_relaxation_vectorised_370_gpu --------------------------
	.section	.text._28header_files_timple_solver_c_relaxation_vectorised_370_gpu,"ax",@progbits
	.sectioninfo	@"SHI_REGISTERS=91"
	.align	128
        .global         _28header_files_timple_solver_c_relaxation_vectorised_370_gpu
        .type           _28header_files_timple_solver_c_relaxation_vectorised_370_gpu,@function
        .size           _28header_files_timple_solver_c_relaxation_vectorised_370_gpu,(.L_x_723 - _28header_files_timple_solver_c_relaxation_vectorised_370_gpu)
        .other          _28header_files_timple_solver_c_relaxation_vectorised_370_gpu,@"STO_CUDA_ENTRY STV_DEFAULT"
_28header_files_timple_solver_c_relaxation_vectorised_370_gpu:
.text._28header_files_timple_solver_c_relaxation_vectorised_370_gpu:
        /* <DEDUP_REMOVED lines=18> */
.L_x_263:
        /* <DEDUP_REMOVED lines=46> */
.L_x_254:
[----:B0-----:R-:W-:Y:S05]  /*0400*/  @!P0 BRA `(.L_x_255) ;  /* 0x00000b7000008947 */ /* 0x001fea0003800000 */
[----:B------:R-:W-:Y:S02]  /*0410*/  ISETP.GT.AND P1, PT, R0, 0xc, PT ;  /* 0x0000000c0000780c */ /* 0x000fe40003f24270 */
[----:B------:R-:W-:-:S02]  /*0420*/  IADD3 R88, R21, 0x4, RZ ;  /* 0x0000000415587810 */ /* 0x000fc40007ffe0ff */
[----:B------:R-:W-:-:S09]  /*0430*/  PLOP3.LUT P0, PT, PT, PT, PT, 0x80, 0x0 ;  /* 0x000000000000781c */ /* 0x000fd20003f0f070 */
[----:B------:R-:W-:Y:S05]  /*0440*/  @!P1 BRA `(.L_x_256) ;  /* 0x0000063000009947 */ /* 0x000fea0003800000 */
[----:B------:R-:W-:Y:S01]  /*0450*/  BSSY B0, `(.L_x_256) ;  /* 0x0000062000007945 */ /* 0x000fe20003800000 */
[----:B------:R-:W-:Y:S02]  /*0460*/  PLOP3.LUT P0, PT, PT, PT, PT, 0x8, 0x0 ;  /* 0x000000000000781c */ /* 0x000fe40003f0e170 */
.L_x_257:
        /* <DEDUP_REMOVED lines=97> */
.L_x_256:
        /* <DEDUP_REMOVED lines=52> */
.L_x_259:
[----:B------:R-:W-:Y:S05]  /*0dc0*/  BSYNC B0 ;  /* 0x0000000000007941 */ /* 0x000fea0003800000 */
.L_x_258:
        /* <DEDUP_REMOVED lines=26> */
.L_x_260:
[----:B------:R-:W-:Y:S05]  /*0f70*/  BSYNC B0 ;  /* 0x0000000000007941 */ /* 0x000fea0003800000 */
.L_x_255:
        /* <DEDUP_REMOVED lines=33> */
[----:B------:R-:W-:Y:S01]  /*1190*/  MOV R20, 32@lo((_28header_files_timple_solver_c_relaxation_vectorised_370_gpu + .L_x_9@srel)) ;  /* 0x0000000000147802 */ /* 0x000fe20000000f00 */
[----:B------:R-:W-:Y:S01]  /*11a0*/  IMAD.MOV.U32 R5, RZ, RZ, R3 ;  /* 0x000000ffff057224 */ /* 0x000fe200078e0003 */
[----:B------:R-:W-:-:S05]  /*11b0*/  MOV R21, 32@hi((_28header_files_timple_solver_c_relaxation_vectorised_370_gpu + .L_x_9@srel)) ;  /* 0x0000000000157802 */ /* 0x000fca0000000f00 */
[----:B-----5:R-:W-:Y:S05]  /*11c0*/  CALL.ABS.NOINC `(__cuda_sm20_div_rn_f64_full) ;  /* 0x0000000000007943 */ /* 0x020fea0003c00000 */
.L_x_9:
[----:B0--3--:R-:W-:Y:S05]  /*11d0*/  BSYNC B6 ;  /* 0x0000000000067941 */ /* 0x009fea0003800000 */
.L_x_261:
[----:B------:R-:W-:-:S04]  /*11e0*/  FMUL.FTZ R40, R40, 1 ;  /* 0x3f80000028287820 */ /* 0x000fc80000410000 */
[----:B------:R-:W0:Y:S02]  /*11f0*/  F2F.F64.F32 R2, R40 ;  /* 0x0000002800027310 */ /* 0x000e240000201800 */
[----:B0-----:R-:W0:-:S06]  /*1200*/  DMUL R2, R2, R4 ;  /* 0x0000000402027228 */ /* 0x001e0c0000000000 */
[----:B0----5:R-:W0:-:S07]  /*1210*/  DFMA R2, R36, R38, R2 ;  /* 0x000000262402722b */ /* 0x021e0e0000000002 */
[----:B0-----:R0:W-:Y:S04]  /*1220*/  STG.E.64 [R34.64], R2 ;  /* 0x0000000222007986 */ /* 0x0011e8000c101b24 */
.L_x_253:
[----:B------:R-:W-:Y:S05]  /*1230*/  BSYNC B7 ;  /* 0x0000000000077941 */ /* 0x000fea0003800000 */
.L_x_252:
[----:B------:R-:W-:Y:S02]  /*1240*/  ISETP.NE.AND P0, PT, R33, RZ, PT ;  /* 0x000000ff2100720c */ /* 0x000fe40003f05270 */
[----:B------:R-:W-:-:S11]  /*1250*/  IADD3 R19, R19, UR38, RZ ;  /* 0x0000002613137c10 */ /* 0x000fd6000fffe0ff */
[----:B------:R-:W-:Y:S01]  /*1260*/  @!P0 CALL.REL.NOINC `(.L_x_262) ;  /* 0x0000001000008944 */ /* 0x000fe20003c00000 */
[----:B------:R-:W-:Y:S05]  /*1270*/  BRA `(.L_x_263) ;  /* 0xffffeea000007947 */ /* 0x000fea000383ffff */
.L_x_262:
[----:B------:R-:W-:Y:S05]  /*1280*/  EXIT ;  /* 0x000000000000794d */ /* 0x000fea0003800000 */
.L_x_251:
[----:B------:R-:W-:Y:S02]  /*1290*/  MOV R36, R18 ;  /* 0x0000001200247202 */ /* 0x000fe40000000f00 */
.L_x_267:
        /* <DEDUP_REMOVED lines=44> */
[----:B------:R-:W-:Y:S01]  /*1560*/  MOV R20, 32@lo((_28header_files_timple_solver_c_relaxation_vectorised_370_gpu + .L_x_10@srel)) ;  /* 0x0000000000147802 */ /* 0x000fe20000000f00 */
[----:B------:R-:W-:Y:S01]  /*1570*/  IMAD.MOV.U32 R5, RZ, RZ, R3 ;  /* 0x000000ffff057224 */ /* 0x000fe200078e0003 */
[----:B------:R-:W-:-:S05]  /*1580*/  MOV R21, 32@hi((_28header_files_timple_solver_c_relaxation_vectorised_370_gpu + .L_x_10@srel)) ;  /* 0x0000000000157802 */ /* 0x000fca0000000f00 */
[----:B-----5:R-:W-:Y:S05]  /*1590*/  CALL.ABS.NOINC `(__cuda_sm20_div_rn_f64_full) ;  /* 0x0000000000007943 */ /* 0x020fea0003c00000 */
.L_x_10:
[----:B0-2---:R-:W-:Y:S05]  /*15a0*/  BSYNC B6 ;  /* 0x0000000000067941 */ /* 0x005fea0003800000 */
.L_x_266:
[----:B------:R-:W-:-:S04]  /*15b0*/  FMUL.FTZ R37, R37, 1 ;  /* 0x3f80000025257820 */ /* 0x000fc80000410000 */
[----:B------:R-:W0:Y:S02]  /*15c0*/  F2F.F64.F32 R2, R37 ;  /* 0x0000002500027310 */ /* 0x000e240000201800 */
[----:B0-----:R-:W0:-:S06]  /*15d0*/  DMUL R2, R2, R4 ;  /* 0x0000000402027228 */ /* 0x001e0c0000000000 */
[----:B0----5:R-:W0:-:S07]  /*15e0*/  DFMA R2, R32, R34, R2 ;  /* 0x000000222002722b */ /* 0x021e0e0000000002 */
[----:B0-----:R0:W-:Y:S04]  /*15f0*/  STG.E.64 [R22.64], R2 ;  /* 0x0000000216007986 */ /* 0x0011e8000c101b24 */
.L_x_265:
[----:B------:R-:W-:Y:S05]  /*1600*/  BSYNC B7 ;  /* 0x0000000000077941 */ /* 0x000fea0003800000 */
.L_x_264:
[----:B------:R-:W-:Y:S02]  /*1610*/  ISETP.NE.AND P0, PT, R38, RZ, PT ;  /* 0x000000ff2600720c */ /* 0x000fe40003f05270 */
[----:B------:R-:W-:-:S11]  /*1620*/  IADD3 R19, R19, UR38, RZ ;  /* 0x0000002613137c10 */ /* 0x000fd6000fffe0ff */
[----:B------:R-:W-:Y:S05]  /*1630*/  @P0 BRA `(.L_x_267) ;  /* 0xfffffc6000000947 */ /* 0x000fea000383ffff */
[----:B------:R-:W-:Y:S05]  /*1640*/  EXIT ;  /* 0x000000000000794d */ /* 0x000fea0003800000 */
.L_x_268:
        /* <DEDUP_REMOVED lines=11> */
.L_x_723:


//--------------------- .text._28header_files_timple_solver_c_update_boundary_pprime_vectorised_2d_346_gpu --------------------------
	.section	.text._28header_files_timple_solver_c_update_boundary_pprime_vectorised_2d_346_gpu,"ax",@progbits
	.sectioninfo	@"SHI_REGISTERS=64"
	.align	128
        .global         _28header_files_timple_solver_c_update_boundary_pprime_vectorised_2d_346_gpu
        .type           _28header_files_timple_solver_c_update_boundary_pprime_vectorised_2d_346_gpu,@function
        .size           _28header_files_timple_solver_c_update_boundary_pprime_vectorised_2d_346_gpu,(.L_x_724 - _28header_files_timple_solver_c_update_boundary_pprime_vectorised_2d_346_gpu)
        .other          _28header_files_timple_solver_c_update_boundary_pprime_vectorised_2d_346_gpu,@"STO_CUDA_ENTRY STV_DEFAULT"
_28header_files_timple_solver_c_update_boundary_pprime_vectorised_2d_346_gpu:
.text._28header_files_timple_solver_c_update_boundary_pprime_vectorised_2d_346_gpu:
[----:B------:R-:W-:Y:S02]  /*0000*/  MOV R1, c[0x0][0x28] ;  /* 0x00000a0000017a02 */ /* 0x000fe40000000f00 */
[----:B------:R-:W-:Y:S01]  /*0010*/  IMAD.MOV.U32 R2, RZ, RZ, c[0x0][0x160] ;  /* 0x00005800ff027624 */ /* 0x000fe200078e00ff */
[----:B------:R-:W-:Y:S01]  /*0020*/  ULDC.64 UR36, c[0x0][0x118] ;  /* 0x0000460000247ab9 */ /* 0x000fe20000000a00 */
[----:B------:R-:W-:Y:S01]  /*0030*/  IMAD.MOV.U32 R3, RZ, RZ, c[0x0][0x164] ;  /* 0x00005900ff037624 */ /* 0x000fe200078e00ff */
[----:B------:R-:W-:-:S04]  /*0040*/  ULDC.64 UR4, c[0x0][0x160] ;  /* 0x0000580000047ab9 */ /* 0x000fc80000000a00 */
[----:B------:R-:W2:Y:S01]  /*0050*/  LDG.E.CONSTANT R2, [R2.64+0x104] ;  /* 0x0001042402027981 */ /* 0x000ea2000c1e9900 */
[----:B------:R-:W-:-:S04]  /*0060*/  UIADD3 UR4, UP0, UR4, 0x104, URZ ;  /* 0x0000010404047890 */ /* 0x000fc8000ff1e03f */
[----:B------:R-:W-:Y:S02]  /*0070*/  UIADD3.X UR5, URZ, UR5, URZ, UP0, !UPT ;  /* 0x000000053f057290 */ /* 0x000fe400087fe43f */
[----:B------:R-:W-:-:S04]  /*0080*/  MOV R18, UR4 ;  /* 0x0000000400127c02 */ /* 0x000fc80008000f00 */
[----:B------:R-:W-:Y:S02]  /*0090*/  MOV R19, UR5 ;  /* 0x0000000500137c02 */ /* 0x000fe40008000f00 */
[----:B--2---:R-:W-:-:S13]  /*00a0*/  ISETP.GE.AND P0, PT, R2, 0x1, PT ;  /* 0x000000010200780c */ /* 0x004fda0003f06270 */
[----:B------:R-:W-:Y:S05]  /*00b0*/  @!P0 EXIT ;  /* 0x000000000000894d */ /* 0x000fea0003800000 */
[----:B------:R-:W2:Y:S01]  /*00c0*/  LDG.E.U16.CONSTANT R0, [R18.64+0x16] ;  /* 0x0000162412007981 */ /* 0x000ea2000c1e9500 */
[----:B------:R-:W-:Y:S02]  /*00d0*/  ULDC UR38, c[0x0][0xc] ;  /* 0x0000030000267ab9 */ /* 0x000fe40000000800 */
[----:B------:R-:W-:Y:S01]  /*00e0*/  USHF.L.U32 UR38, UR38, 0x7, URZ ;  /* 0x0000000726267899 */ /* 0x000fe2000800063f */
[----:B------:R-:W0:Y:S04]  /*00f0*/  S2R R17, SR_CTAID.X ;  /* 0x0000000000117919 */ /* 0x000e280000002500 */
[----:B------:R-:W0:Y:S02]  /*0100*/  S2R R4, SR_TID.X ;  /* 0x0000000000047919 */ /* 0x000e240000002100 */
[----:B0-----:R-:W-:Y:S01]  /*0110*/  IMAD R17, R17, 0x80, R4 ;  /* 0x0000008011117824 */ /* 0x001fe200078e0204 */
[----:B--2---:R-:W-:-:S04]  /*0120*/  PRMT R16, R0, 0x9910, RZ ;  /* 0x0000991000107816 */ /* 0x004fc800000000ff */
[----:B------:R-:W-:-:S13]  /*0130*/  ISETP.GE.AND P0, PT, R16, 0x2, PT ;  /* 0x000000021000780c */ /* 0x000fda0003f06270 */
[----:B------:R-:W-:Y:S05]  /*0140*/  @!P0 BRA `(.L_x_269) ;  /* 0x000008f000008947 */ /* 0x000fea0003800000 */
[C---:B------:R-:W-:Y:S01]  /*0150*/  IADD3 R32, R16.reuse, -0x1, RZ ;  /* 0xffffffff10207810 */ /* 0x040fe20007ffe0ff */
[----:B------:R-:W-:Y:S01]  /*0160*/  IMAD.MOV.U32 R35, RZ, RZ, R2 ;  /* 0x000000ffff237224 */ /* 0x000fe200078e0002 */
[C---:B------:R-:W-:Y:S02]  /*0170*/  IADD3 R33, R16.reuse, -0x3, RZ ;  /* 0xfffffffd10217810 */ /* 0x040fe40007ffe0ff */
[----:B------:R-:W-:Y:S02]  /*0180*/  IADD3 R34, R16, -0x4, RZ ;  /* 0xfffffffc10227810 */ /* 0x000fe40007ffe0ff */
.L_x_276:
[----:B------:R-:W-:Y:S01]  /*0190*/  ISETP.GT.AND P0, PT, R2, R17, PT ;  /* 0x000000110200720c */ /* 0x000fe20003f04270 */
[----:B------:R-:W-:Y:S01]  /*01a0*/  BSSY B7, `(.L_x_270) ;  /* 0x0000085000077945 */ /* 0x000fe20003800000 */
[----:B------:R-:W-:-:S04]  /*01b0*/  IADD3 R35, R35, -UR38, RZ ;  /* 0x8000002623237c10 */ /* 0x000fc8000fffe0ff */
[----:B------:R-:W-:-:S04]  /*01c0*/  ISETP.GT.AND P1, PT, R35, RZ, PT ;  /* 0x000000ff2300720c */ /* 0x000fc80003f24270 */
[----:B------:R-:W-:-:S03]  /*01d0*/  P2R R36, PR, RZ, 0x2 ;  /* 0x00000002ff247803 */ /* 0x000fc60000000000 */
[----:B01----:R-:W-:Y:S05]  /*01e0*/  @!P0 BRA `(.L_x_271) ;  /* 0x0000080000008947 */ /* 0x003fea0003800000 */
[----:B------:R-:W2:Y:S04]  /*01f0*/  LDG.E.64.CONSTANT R6, [R18.64+0x4c] ;  /* 0x00004c2412067981 */ /* 0x000ea8000c1e9b00 */
[----:B------:R-:W3:Y:S04]  /*0200*/  LDG.E.64.CONSTANT R4, [R18.64+0x44] ;  /* 0x0000442412047981 */ /* 0x000ee8000c1e9b00 */
[----:B------:R-:W4:Y:S04]  /*0210*/  LDG.E.64.CONSTANT R54, [R18.64+0xa4] ;  /* 0x0000a42412367981 */ /* 0x000f28000c1e9b00 */
[----:B------:R-:W4:Y:S01]  /*0220*/  LDG.E.64.CONSTANT R56, [R18.64+0x9c] ;  /* 0x00009c2412387981 */ /* 0x000f22000c1e9b00 */
[--C-:B------:R-:W-:Y:S01]  /*0230*/  SHF.R.S64 R37, RZ, 0x1d, R17.reuse ;  /* 0x0000001dff257819 */ /* 0x100fe20000001011 */
[----:B------:R-:W-:Y:S01]  /*0240*/  IMAD R3, R17, c[0x0][0x170], RZ ;  /* 0x00005c0011037a24 */ /* 0x000fe200078e02ff */
[----:B------:R-:W-:Y:S01]  /*0250*/  SHF.R.S32.HI R39, RZ, 0x1d, R17 ;  /* 0x0000001dff277819 */ /* 0x000fe20000011411 */
[----:B------:R-:W-:Y:S01]  /*0260*/  IMAD.MOV.U32 R23, RZ, RZ, c[0x0][0x16c] ;  /* 0x00005b00ff177624 */ /* 0x000fe200078e00ff */
[----:B------:R-:W-:Y:S01]  /*0270*/  MOV R22, c[0x0][0x168] ;  /* 0x00005a0000167a02 */ /* 0x000fe20000000f00 */
[----:B------:R0:W5:Y:S05]  /*0280*/  LDG.E.64.CONSTANT R58, [R18.64+0x84] ;  /* 0x00008424123a7981 */ /* 0x00016a000c1e9b00 */
[----:B------:R-:W5:Y:S01]  /*0290*/  LDG.E.64.CONSTANT R22, [R22.64+0x58] ;  /* 0x0000582416167981 */ /* 0x000f62000c1e9b00 */
[----:B--2---:R-:W-:-:S02]  /*02a0*/  IADD3 R14, P1, R6, R37, RZ ;  /* 0x00000025060e7210 */ /* 0x004fc40007f3e0ff */
[----:B---3--:R-:W-:-:S03]  /*02b0*/  IADD3 R8, P0, R4, R37, RZ ;  /* 0x0000002504087210 */ /* 0x008fc60007f1e0ff */
[----:B------:R-:W-:Y:S02]  /*02c0*/  IMAD.X R15, R7, 0x1, R39, P1 ;  /* 0x00000001070f7824 */ /* 0x000fe400008e0627 */
[----:B----4-:R-:W-:-:S04]  /*02d0*/  IMAD.WIDE R20, R3, 0x8, R54 ;  /* 0x0000000803147825 */ /* 0x010fc800078e0236 */
[----:B------:R-:W-:Y:S01]  /*02e0*/  IMAD.X R9, R5, 0x1, R39, P0 ;  /* 0x0000000105097824 */ /* 0x000fe200000e0627 */
[----:B------:R-:W2:Y:S01]  /*02f0*/  LDG.E.64 R10, [R20.64] ;  /* 0x00000024140a7981 */ /* 0x000ea2000c1e1b00 */
[----:B------:R-:W-:-:S03]  /*0300*/  IMAD.WIDE R24, R3, 0x8, R56 ;  /* 0x0000000803187825 */ /* 0x000fc600078e0238 */
[----:B------:R1:W2:Y:S04]  /*0310*/  LDG.E.64 R4, [R14.64] ;  /* 0x000000240e047981 */ /* 0x0002a8000c1e1b00 */
[----:B------:R-:W3:Y:S04]  /*0320*/  LDG.E.64 R6, [R24.64] ;  /* 0x0000002418067981 */ /* 0x000ee8000c1e1b00 */
[----:B------:R-:W3:Y:S01]  /*0330*/  LDG.E.64 R8, [R8.64] ;  /* 0x0000002408087981 */ /* 0x000ee2000c1e1b00 */
[----:B------:R-:W-:Y:S02]  /*0340*/  LOP3.LUT P1, R28, R32, 0x3, RZ, 0xc0, !PT ;  /* 0x00000003201c7812 */ /* 0x000fe4000782c0ff */
[----:B------:R-:W-:Y:S01]  /*0350*/  IADD3 R0, R16, -0x2, RZ ;  /* 0xfffffffe10007810 */ /* 0x000fe20007ffe0ff */
[----:B-1----:R-:W-:Y:S01]  /*0360*/  CS2R R14, SRZ ;  /* 0x00000000000e7805 */ /* 0x002fe2000001ff00 */
[----:B------:R-:W-:-:S02]  /*0370*/  MOV R31, R3 ;  /* 0x00000003001f7202 */ /* 0x000fc40000000f00 */
[----:B------:R-:W-:Y:S01]  /*0380*/  ISETP.GE.U32.AND P0, PT, R0, 0x3, PT ;  /* 0x000000030000780c */ /* 0x000fe20003f06070 */
[----:B------:R-:W-:Y:S01]  /*0390*/  IMAD.MOV.U32 R0, RZ, RZ, R32 ;  /* 0x000000ffff007224 */ /* 0x000fe200078e0020 */
[----:B--2---:R-:W3:-:S06]  /*03a0*/  DMUL R10, R10, R4 ;  /* 0x000000040a0a7228 */ /* 0x004ecc0000000000 */
[----:B---3--:R-:W1:-:S06]  /*03b0*/  DFMA R6, R6, R8, R10 ;  /* 0x000000080606722b */ /* 0x008e4c000000000a */
[----:B-1----:R-:W1:Y:S01]  /*03c0*/  MUFU.RCP64H R11, R7 ;  /* 0x00000007000b7308 */ /* 0x002e620000001800 */
[----:B------:R-:W-:-:S06]  /*03d0*/  MOV R10, 0x1 ;  /* 0x00000001000a7802 */ /* 0x000fcc0000000f00 */
[----:B-1----:R-:W1:-:S06]  /*03e0*/  DFMA R12, -R6, R10, 1 ;  /* 0x3ff00000060c742b */ /* 0x002e4c000000010a */
[----:B-1----:R-:W1:-:S06]  /*03f0*/  DFMA R12, R12, R12, R12 ;  /* 0x0000000c0c0c722b */ /* 0x002e4c000000000c */
[----:B-1----:R1:W2:Y:S02]  /*0400*/  DFMA R10, R10, R12, R10 ;  /* 0x0000000c0a0a722b */ /* 0x0022a4000000000a */
[----:B-1----:R-:W-:Y:S01]  /*0410*/  CS2R R12, SRZ ;  /* 0x00000000000c7805 */ /* 0x002fe2000001ff00 */
[----:B------:R-:W-:Y:S05]  /*0420*/  @!P1 BRA `(.L_x_272) ;  /* 0x000001f000009947 */ /* 0x000fea0003800000 */
[----:B0-2---:R-:W-:Y:S01]  /*0430*/  IADD3 R31, R3, 0x1, RZ ;  /* 0x00000001031f7810 */ /* 0x005fe20007ffe0ff */
[----:B------:R-:W2:Y:S04]  /*0440*/  LDG.E.64 R12, [R24.64+0x8] ;  /* 0x00000824180c7981 */ /* 0x000ea8000c1e1b00 */
[----:B-----5:R-:W-:Y:S01]  /*0450*/  IMAD.WIDE R40, R31, 0x4, R58 ;  /* 0x000000041f287825 */ /* 0x020fe200078e023a */
[----:B------:R-:W3:Y:S04]  /*0460*/  LDG.E.64 R14, [R20.64+0x8] ;  /* 0x00000824140e7981 */ /* 0x000ee8000c1e1b00 */
[----:B------:R-:W4:Y:S01]  /*0470*/  LDG.E R27, [R40.64] ;  /* 0x00000024281b7981 */ /* 0x000f22000c1e1900 */
[----:B------:R-:W-:Y:S01]  /*0480*/  ISETP.NE.AND P1, PT, R28, 0x1, PT ;  /* 0x000000011c00780c */ /* 0x000fe20003f25270 */
[----:B----4-:R-:W-:-:S06]  /*0490*/  IMAD.WIDE R26, R27, 0x8, R22 ;  /* 0x000000081b1a7825 */ /* 0x010fcc00078e0216 */
[----:B------:R-:W2:Y:S01]  /*04a0*/  LDG.E.64 R26, [R26.64] ;  /* 0x000000241a1a7981 */ /* 0x000ea2000c1e1b00 */
[----:B------:R-:W-:Y:S01]  /*04b0*/  IADD3 R0, R16, -0x2, RZ ;  /* 0xfffffffe10007810 */ /* 0x000fe20007ffe0ff */
[----:B--2---:R0:W1:-:S04]  /*04c0*/  DFMA R12, R12, R26, RZ ;  /* 0x0000001a0c0c722b */ /* 0x00404800000000ff */
[----:B---3--:R0:W2:Y:S01]  /*04d0*/  DFMA R14, R26, R14, RZ ;  /* 0x0000000e1a0e722b */ /* 0x0080a200000000ff */
[----:B------:R-:W-:Y:S05]  /*04e0*/  @!P1 BRA `(.L_x_272) ;  /* 0x0000013000009947 */ /* 0x000fea0003800000 */
[----:B-1----:R-:W-:Y:S01]  /*04f0*/  ISETP.NE.AND P1, PT, R28, 0x2, PT ;  /* 0x000000021c00780c */ /* 0x002fe20003f25270 */
[----:B------:R-:W3:Y:S04]  /*0500*/  LDG.E R29, [R40.64+0x4] ;  /* 0x00000424281d7981 */ /* 0x000ee8000c1e1900 */
[----:B0-----:R-:W4:Y:S04]  /*0510*/  LDG.E.64 R26, [R24.64+0x10] ;  /* 0x00001024181a7981 */ /* 0x001f28000c1e1b00 */
        /* <DEDUP_REMOVED lines=8> */
[----:B------:R-:W-:Y:S01]  /*05a0*/  IMAD.MOV.U32 R0, RZ, RZ, R33 ;  /* 0x000000ffff007224 */ /* 0x000fe200078e0021 */
[----:B------:R-:W-:Y:S01]  /*05b0*/  @P1 MOV R0, R34 ;  /* 0x0000002200001202 */ /* 0x000fe20000000f00 */
[----:B----4-:R-:W2:-:S04]  /*05c0*/  DFMA R12, R26, R28, R12 ;  /* 0x0000001c1a0c722b */ /* 0x010e88000000000c */
[----:B-----5:R0:W1:Y:S02]  /*05d0*/  DFMA R14, R28, R30, R14 ;  /* 0x0000001e1c0e722b */ /* 0x020064000000000e */
[C---:B0-----:R-:W-:Y:S02]  /*05e0*/  IADD3 R31, R3.reuse, 0x2, RZ ;  /* 0x00000002031f7810 */ /* 0x041fe40007ffe0ff */
[----:B------:R-:W-:Y:S01]  /*05f0*/  @P1 IADD3 R31, R3, 0x3, RZ ;  /* 0x00000003031f1810 */ /* 0x000fe20007ffe0ff */
[----:B--2---:R0:W2:-:S04]  /*0600*/  @P1 DFMA R12, R44, R42, R12 ;  /* 0x0000002a2c0c122b */ /* 0x004088000000000c */
[----:B-1----:R0:W1:-:S06]  /*0610*/  @P1 DFMA R14, R42, R46, R14 ;  /* 0x0000002e2a0e122b */ /* 0x00204c000000000e */
.L_x_272:
[----:B012---:R-:W-:Y:S05]  /*0620*/  @!P0 BRA `(.L_x_273) ;  /* 0x0000027000008947 */ /* 0x007fea0003800000 */
[----:B------:R-:W-:Y:S01]  /*0630*/  BSSY B0, `(.L_x_273) ;  /* 0x0000026000007945 */ /* 0x000fe20003800000 */
[----:B------:R-:W-:-:S04]  /*0640*/  IADD3 R3, R31, 0x4, RZ ;  /* 0x000000041f037810 */ /* 0x000fc80007ffe0ff */
.L_x_274:
[----:B------:R-:W-:-:S05]  /*0650*/  IADD3 R61, R3, -0x3, RZ ;  /* 0xfffffffd033d7810 */ /* 0x000fca0007ffe0ff */
[----:B-----5:R-:W-:-:S05]  /*0660*/  IMAD.WIDE R40, R61, 0x4, R58 ;  /* 0x000000043d287825 */ /* 0x020fca00078e023a */
[----:B0-----:R0:W2:Y:S04]  /*0670*/  LDG.E R25, [R40.64] ;  /* 0x0000002428197981 */ /* 0x0010a8000c1e1900 */
[----:B------:R0:W3:Y:S04]  /*0680*/  LDG.E R31, [R40.64+0x4] ;  /* 0x00000424281f7981 */ /* 0x0000e8000c1e1900 */
[----:B------:R0:W4:Y:S04]  /*0690*/  LDG.E R45, [R40.64+0x8] ;  /* 0x00000824282d7981 */ /* 0x000128000c1e1900 */
[----:B-1----:R0:W4:Y:S01]  /*06a0*/  LDG.E R51, [R40.64+0xc] ;  /* 0x00000c2428337981 */ /* 0x002122000c1e1900 */
[----:B------:R-:W-:-:S04]  /*06b0*/  IMAD.WIDE R48, R61, 0x8, R56 ;  /* 0x000000083d307825 */ /* 0x000fc800078e0238 */
[----:B------:R-:W-:Y:S01]  /*06c0*/  IMAD.WIDE R60, R61, 0x8, R54 ;  /* 0x000000083d3c7825 */ /* 0x000fe200078e0236 */
[----:B------:R1:W4:Y:S04]  /*06d0*/  LDG.E.64 R20, [R48.64] ;  /* 0x0000002430147981 */ /* 0x000328000c1e1b00 */
[----:B------:R-:W4:Y:S04]  /*06e0*/  LDG.E.64 R26, [R60.64] ;  /* 0x000000243c1a7981 */ /* 0x000f28000c1e1b00 */
[----:B------:R1:W4:Y:S04]  /*06f0*/  LDG.E.64 R28, [R48.64+0x8] ;  /* 0x00000824301c7981 */ /* 0x000328000c1e1b00 */
[----:B0-----:R-:W4:Y:S04]  /*0700*/  LDG.E.64 R40, [R60.64+0x8] ;  /* 0x000008243c287981 */ /* 0x001f28000c1e1b00 */
[----:B------:R1:W4:Y:S04]  /*0710*/  LDG.E.64 R42, [R48.64+0x10] ;  /* 0x00001024302a7981 */ /* 0x000328000c1e1b00 */
[----:B------:R-:W4:Y:S04]  /*0720*/  LDG.E.64 R46, [R60.64+0x10] ;  /* 0x000010243c2e7981 */ /* 0x000f28000c1e1b00 */
[----:B------:R-:W4:Y:S04]  /*0730*/  LDG.E.64 R52, [R60.64+0x18] ;  /* 0x000018243c347981 */ /* 0x000f28000c1e1b00 */
[----:B-1----:R-:W4:Y:S01]  /*0740*/  LDG.E.64 R48, [R48.64+0x18] ;  /* 0x0000182430307981 */ /* 0x002f22000c1e1b00 */
        /* <DEDUP_REMOVED lines=21> */
.L_x_273:
[----:B0-----:R-:W0:Y:S01]  /*08a0*/  DMUL R4, R4, R14 ;  /* 0x0000000e04047228 */ /* 0x001e220000000000 */
[----:B------:R-:W-:Y:S03]  /*08b0*/  BSSY B6, `(.L_x_275) ;  /* 0x0000010000067945 */ /* 0x000fe60003800000 */
[----:B------:R-:W2:-:S04]  /*08c0*/  DFMA R14, -R6, R10, 1 ;  /* 0x3ff00000060e742b */ /* 0x000e88000000010a */
[----:B0-----:R-:W-:-:S04]  /*08d0*/  DFMA R8, R8, -R12, -R4 ;  /* 0x8000000c0808722b */ /* 0x001fc80000000804 */
[----:B--2---:R-:W0:-:S06]  /*08e0*/  DFMA R14, R10, R14, R10 ;  /* 0x0000000e0a0e722b */ /* 0x004e0c000000000a */
[----:B0-----:R-:W0:Y:S01]  /*08f0*/  DMUL R4, R8, R14 ;  /* 0x0000000e08047228 */ /* 0x001e220000000000 */
[----:B------:R-:W-:-:S05]  /*0900*/  FSETP.GEU.AND P1, PT, |R9|, 6.5827683646048100446e-37, PT ;  /* 0x036000000900780b */ /* 0x000fca0003f2e200 */
[----:B0-----:R-:W0:-:S06]  /*0910*/  DFMA R10, -R6, R4, R8 ;  /* 0x00000004060a722b */ /* 0x001e0c0000000108 */
[----:B0-----:R-:W0:-:S10]  /*0920*/  DFMA R4, R14, R10, R4 ;  /* 0x0000000a0e04722b */ /* 0x001e140000000004 */
[----:B0-----:R-:W-:-:S05]  /*0930*/  FFMA R0, RZ, R7, R5 ;  /* 0x00000007ff007223 */ /* 0x001fca0000000005 */
[----:B------:R-:W-:-:S13]  /*0940*/  FSETP.GT.AND P0, PT, |R0|, 1.469367938527859385e-39, PT ;  /* 0x001000000000780b */ /* 0x000fda0003f04200 */
[----:B------:R-:W-:Y:S05]  /*0950*/  @P0 BRA P1, `(.L_x_11) ;  /* 0x0000005000000947 */ /* 0x000fea0000800000 */
[----:B------:R-:W-:Y:S01]  /*0960*/  IMAD.MOV.U32 R4, RZ, RZ, R8 ;  /* 0x000000ffff047224 */ /* 0x000fe200078e0008 */
[----:B-1----:R-:W-:Y:S01]  /*0970*/  MOV R20, 32@lo((_28header_files_timple_solver_c_update_boundary_pprime_vectorised_2d_346_gpu + .L_x_11@srel)) ;  /* 0x0000000000147802 */ /* 0x002fe20000000f00 */
[----:B------:R-:W-:Y:S01]  /*0980*/  IMAD.MOV.U32 R5, RZ, RZ, R9 ;  /* 0x000000ffff057224 */ /* 0x000fe200078e0009 */
[----:B------:R-:W-:-:S05]  /*0990*/  MOV R21, 32@hi((_28header_files_timple_solver_c_update_boundary_pprime_vectorised_2d_346_gpu + .L_x_11@srel)) ;  /* 0x0000000000157802 */ /* 0x000fca0000000f00 */
[----:B-----5:R-:W-:Y:S05]  /*09a0*/  CALL.ABS.NOINC `(__cuda_sm20_div_rn_f64_full) ;  /* 0x0000000000007943 */ /* 0x020fea0003c00000 */
.L_x_11:
[----:B------:R-:W-:Y:S05]  /*09b0*/  BSYNC B6 ;  /* 0x0000000000067941 */ /* 0x000fea0003800000 */
.L_x_275:
[----:B-----5:R-:W-:-:S04]  /*09c0*/  IADD3 R6, P0, R22, R37, RZ ;  /* 0x0000002516067210 */ /* 0x020fc80007f1e0ff */
[----:B------:R-:W-:-:S05]  /*09d0*/  IADD3.X R7, R23, R39, RZ, P0, !PT ;  /* 0x0000002717077210 */ /* 0x000fca00007fe4ff */
[----:B------:R0:W-:Y:S04]  /*09e0*/  STG.E.64 [R6.64], R4 ;  /* 0x0000000406007986 */ /* 0x0001e8000c101b24 */
.L_x_271:
[----:B------:R-:W-:Y:S05]  /*09f0*/  BSYNC B7 ;  /* 0x0000000000077941 */ /* 0x000fea0003800000 */
.L_x_270:
[----:B------:R-:W-:Y:S02]  /*0a00*/  ISETP.NE.AND P0, PT, R36, RZ, PT ;  /* 0x000000ff2400720c */ /* 0x000fe40003f05270 */
[----:B------:R-:W-:-:S11]  /*0a10*/  IADD3 R17, R17, UR38, RZ ;  /* 0x0000002611117c10 */ /* 0x000fd6000fffe0ff */
[----:B------:R-:W-:Y:S05]  /*0a20*/  @P0 BRA `(.L_x_276) ;  /* 0xfffff76000000947 */ /* 0x000fea000383ffff */
[----:B------:R-:W-:Y:S05]  /*0a30*/  EXIT ;  /* 0x000000000000794d */ /* 0x000fea0003800000 */
.L_x_269:
[----:B------:R-:W-:Y:S02]  /*0a40*/  MOV R16, R2 ;  /* 0x0000000200107202 */ /* 0x000fe40000000f00 */
.L_x_280:
[----:B------:R-:W-:Y:S01]  /*0a50*/  ISETP.GT.AND P0, PT, R2, R17, PT ;  /* 0x000000110200720c */ /* 0x000fe20003f04270 */
[----:B------:R-:W-:Y:S01]  /*0a60*/  BSSY B7, `(.L_x_277) ;  /* 0x0000035000077945 */ /* 0x000fe20003800000 */
[----:B------:R-:W-:-:S04]  /*0a70*/  IADD3 R16, R16, -UR38, RZ ;  /* 0x8000002610107c10 */ /* 0x000fc8000fffe0ff */
[----:B------:R-:W-:-:S04]  /*0a80*/  ISETP.GT.AND P1, PT, R16, RZ, PT ;  /* 0x000000ff1000720c */ /* 0x000fc80003f24270 */
[----:B------:R-:W-:-:S03]  /*0a90*/  P2R R32, PR, RZ, 0x2 ;  /* 0x00000002ff207803 */ /* 0x000fc60000000000 */
[----:B0-----:R-:W-:Y:S05]  /*0aa0*/  @!P0 BRA `(.L_x_278) ;  /* 0x0000030000008947 */ /* 0x001fea0003800000 */
[----:B------:R-:W2:Y:S04]  /*0ab0*/  LDG.E.64.CONSTANT R8, [R18.64+0x4c] ;  /* 0x00004c2412087981 */ /* 0x000ea8000c1e9b00 */
[----:B------:R-:W3:Y:S04]  /*0ac0*/  LDG.E.64.CONSTANT R10, [R18.64+0xa4] ;  /* 0x0000a424120a7981 */ /* 0x000ee8000c1e9b00 */
[----:B------:R-:W4:Y:S04]  /*0ad0*/  LDG.E.64.CONSTANT R4, [R18.64+0x44] ;  /* 0x0000442412047981 */ /* 0x000f28000c1e9b00 */
[----:B------:R-:W5:Y:S01]  /*0ae0*/  LDG.E.64.CONSTANT R6, [R18.64+0x9c] ;  /* 0x00009c2412067981 */ /* 0x000f62000c1e9b00 */
[--C-:B------:R-:W-:Y:S01]  /*0af0*/  SHF.R.S64 R22, RZ, 0x1d, R17.reuse ;  /* 0x0000001dff167819 */ /* 0x100fe20000001011 */
[----:B------:R-:W-:Y:S01]  /*0b00*/  IMAD R3, R17, c[0x0][0x170], RZ ;  /* 0x00005c0011037a24 */ /* 0x000fe200078e02ff */
[----:B------:R-:W-:-:S02]  /*0b10*/  SHF.R.S32.HI R23, RZ, 0x1d, R17 ;  /* 0x0000001dff177819 */ /* 0x000fc40000011411 */
[-C--:B--2---:R-:W-:Y:S01]  /*0b20*/  IADD3 R26, P1, R8, R22.reuse, RZ ;  /* 0x00000016081a7210 */ /* 0x084fe20007f3e0ff */
[----:B---3--:R-:W-:Y:S01]  /*0b30*/  IMAD.WIDE R10, R3, 0x8, R10 ;  /* 0x00000008030a7825 */ /* 0x008fe200078e020a */
[----:B----4-:R-:W-:-:S03]  /*0b40*/  IADD3 R24, P0, R4, R22, RZ ;  /* 0x0000001604187210 */ /* 0x010fc60007f1e0ff */
[----:B------:R-:W-:Y:S02]  /*0b50*/  IMAD.X R27, R9, 0x1, R23, P1 ;  /* 0x00000001091b7824 */ /* 0x000fe400008e0617 */
[----:B------:R-:W2:Y:S01]  /*0b60*/  LDG.E.64 R10, [R10.64] ;  /* 0x000000240a0a7981 */ /* 0x000ea2000c1e1b00 */
[----:B------:R-:W-:Y:S01]  /*0b70*/  IADD3.X R25, R5, R23, RZ, P0, !PT ;  /* 0x0000001705197210 */ /* 0x000fe200007fe4ff */
[----:B-----5:R-:W-:Y:S02]  /*0b80*/  IMAD.WIDE R4, R3, 0x8, R6 ;  /* 0x0000000803047825 */ /* 0x020fe400078e0206 */
[----:B------:R-:W2:Y:S04]  /*0b90*/  LDG.E.64 R12, [R26.64] ;  /* 0x000000241a0c7981 */ /* 0x000ea8000c1e1b00 */
[----:B------:R-:W3:Y:S04]  /*0ba0*/  LDG.E.64 R8, [R24.64] ;  /* 0x0000002418087981 */ /* 0x000ee8000c1e1b00 */
[----:B------:R-:W3:Y:S01]  /*0bb0*/  LDG.E.64 R4, [R4.64] ;  /* 0x0000002404047981 */ /* 0x000ee2000c1e1b00 */
[----:B------:R-:W-:Y:S01]  /*0bc0*/  IMAD.MOV.U32 R14, RZ, RZ, 0x1 ;  /* 0x00000001ff0e7424 */ /* 0x000fe200078e00ff */
[----:B------:R-:W-:Y:S01]  /*0bd0*/  BSSY B6, `(.L_x_279) ;  /* 0x0000017000067945 */ /* 0x000fe20003800000 */
[----:B--2---:R-:W3:-:S06]  /*0be0*/  DMUL R6, R10, R12 ;  /* 0x0000000c0a067228 */ /* 0x004ecc0000000000 */
[----:B---3--:R-:W0:-:S06]  /*0bf0*/  DFMA R6, R4, R8, R6 ;  /* 0x000000080406722b */ /* 0x008e0c0000000006 */
[----:B0-----:R-:W0:Y:S02]  /*0c00*/  MUFU.RCP64H R15, R7 ;  /* 0x00000007000f7308 */ /* 0x001e240000001800 */
[----:B0-----:R-:W0:-:S06]  /*0c10*/  DFMA R20, -R6, R14, 1 ;  /* 0x3ff000000614742b */ /* 0x001e0c000000010e */
[----:B0-----:R-:W0:-:S06]  /*0c20*/  DFMA R20, R20, R20, R20 ;  /* 0x000000141414722b */ /* 0x001e0c0000000014 */
[----:B0-----:R-:W0:-:S04]  /*0c30*/  DFMA R20, R14, R20, R14 ;  /* 0x000000140e14722b */ /* 0x001e08000000000e */
[----:B------:R-:W1:-:S04]  /*0c40*/  DMUL R12, RZ, -R12 ;  /* 0x8000000cff0c7228 */ /* 0x000e480000000000 */
[----:B0-----:R-:W0:-:S04]  /*0c50*/  DFMA R10, -R6, R20, 1 ;  /* 0x3ff00000060a742b */ /* 0x001e080000000114 */
[----:B-1----:R-:W-:-:S04]  /*0c60*/  DFMA R8, -RZ, R8, R12 ;  /* 0x00000008ff08722b */ /* 0x002fc8000000010c */
        /* <DEDUP_REMOVED lines=9> */
[----:B------:R-:W-:Y:S01]  /*0d00*/  MOV R20, 32@lo((_28header_files_timple_solver_c_update_boundary_pprime_vectorised_2d_346_gpu + .L_x_12@srel)) ;  /* 0x0000000000147802 */ /* 0x000fe20000000f00 */
[----:B------:R-:W-:Y:S01]  /*0d10*/  IMAD.MOV.U32 R5, RZ, RZ, R9 ;  /* 0x000000ffff057224 */ /* 0x000fe200078e0009 */
[----:B------:R-:W-:-:S05]  /*0d20*/  MOV R21, 32@hi((_28header_files_timple_solver_c_update_boundary_pprime_vectorised_2d_346_gpu + .L_x_12@srel)) ;  /* 0x0000000000157802 */ /* 0x000fca0000000f00 */
[----:B------:R-:W-:Y:S05]  /*0d30*/  CALL.ABS.NOINC `(__cuda_sm20_div_rn_f64_full) ;  /* 0x0000000000007943 */ /* 0x000fea0003c00000 */
.L_x_12:
[----:B------:R-:W-:Y:S05]  /*0d40*/  BSYNC B6 ;  /* 0x0000000000067941 */ /* 0x000fea0003800000 */
.L_x_279:
[----:B------:R-:W-:Y:S01]  /*0d50*/  IMAD.MOV.U32 R6, RZ, RZ, c[0x0][0x168] ;  /* 0x00005a00ff067624 */ /* 0x000fe200078e00ff */
[----:B------:R-:W-:-:S06]  /*0d60*/  MOV R7, c[0x0][0x16c] ;  /* 0x00005b0000077a02 */ /* 0x000fcc0000000f00 */
[----:B------:R-:W2:Y:S02]  /*0d70*/  LDG.E.64.CONSTANT R6, [R6.64+0x58] ;  /* 0x0000582406067981 */ /* 0x000ea4000c1e9b00 */
[----:B--2---:R-:W-:-:S05]  /*0d80*/  IADD3 R22, P0, R6, R22, RZ ;  /* 0x0000001606167210 */ /* 0x004fca0007f1e0ff */
[----:B------:R-:W-:-:S05]  /*0d90*/  IMAD.X R23, R7, 0x1, R23, P0 ;  /* 0x0000000107177824 */ /* 0x000fca00000e0617 */
[----:B------:R0:W-:Y:S03]  /*0da0*/  STG.E.64 [R22.64], R4 ;  /* 0x0000000416007986 */ /* 0x0001e6000c101b24 */
.L_x_278:
[----:B------:R-:W-:Y:S05]  /*0db0*/  BSYNC B7 ;  /* 0x0000000000077941 */ /* 0x000fea0003800000 */
.L_x_277:
[----:B------:R-:W-:Y:S02]  /*0dc0*/  ISETP.NE.AND P0, PT, R32, RZ, PT ;  /* 0x000000ff2000720c */ /* 0x000fe40003f05270 */
[----:B------:R-:W-:-:S11]  /*0dd0*/  IADD3 R17, R17, UR38, RZ ;  /* 0x0000002611117c10 */ /* 0x000fd6000fffe0ff */
[----:B------:R-:W-:Y:S05]  /*0de0*/  @P0 BRA `(.L_x_280) ;  /* 0xfffffc6000000947 */ /* 0x000fea000383ffff */
[----:B------:R-:W-:Y:S05]  /*0df0*/  EXIT ;  /* 0x000000000000794d */ /* 0x000fea0003800000 */
.L_x_281:
        /* <DEDUP_REMOVED lines=16> */
.L_x_724:


//--------------------- .text._28header_files_timple_solver_c_update_boundary_pprime_vectorised_324_gpu --------------------------
	.section	.text._28header_files_timple_solver_c_update_boundary_pprime_vectorised_324_gpu,"ax",@progbits
	.sectioninfo	@"SHI_REGISTERS=80"
	.align	128
        .global         _28header_files_timple_solver_c_update_boundary_pprime_vectorised_324_gpu
        .type           _28header_files_timple_solver_c_update_boundary_pprime_vectorised_324_gpu,@function
        .size           _28header_files_timple_solver_c_update_boundary_pprime_vectorised_324_gpu,(.L_x_725 - _28header_files_timple_solver_c_update_boundary_pprime_vectorised_324_gpu)
        .other          _28header_files_timple_solver_c_update_boundary_pprime_vectorised_324_gpu,@"STO_CUDA_ENTRY STV_DEFAULT"
_28header_files_timple_solver_c_update_boundary_pprime_vectorised_324_gpu:
.text._28header_files_timple_solver_c_update_boundary_pprime_vectorised_324_gpu:
        /* <DEDUP_REMOVED lines=23> */
[----:B------:R-:W-:Y:S02]  /*0170*/  IADD3 R22, R17, -0x4, RZ ;  /* 0xfffffffc11167810 */ /* 0x000fe40007ffe0ff */
.L_x_289:
[----:B------:R-:W-:Y:S01]  /*0180*/  ISETP.GT.AND P0, PT, R2, R19, PT ;  /* 0x000000130200720c */ /* 0x000fe20003f04270 */
[----:B------:R-:W-:-:S12]  /*0190*/  BSSY B7, `(.L_x_283) ;  /* 0x000009e000077945 */ /* 0x000fd80003800000 */
[----:B0-2---:R-:W-:Y:S05]  /*01a0*/  @!P0 BRA `(.L_x_284) ;  /* 0x000009c000008947 */ /* 0x005fea0003800000 */
[----:B------:R-:W2:Y:S04]  /*01b0*/  LDG.E.64.CONSTANT R10, [R34.64+0x4c] ;  /* 0x00004c24220a7981 */ /* 0x000ea8000c1e9b00 */
[----:B------:R-:W3:Y:S04]  /*01c0*/  LDG.E.64.CONSTANT R6, [R34.64+0x44] ;  /* 0x0000442422067981 */ /* 0x000ee8000c1e9b00 */
[----:B------:R-:W4:Y:S04]  /*01d0*/  LDG.E.64.CONSTANT R4, [R34.64+0xa4] ;  /* 0x0000a42422047981 */ /* 0x000f28000c1e9b00 */
[----:B------:R-:W4:Y:S04]  /*01e0*/  LDG.E.64.CONSTANT R12, [R34.64+0x54] ;  /* 0x00005424220c7981 */ /* 0x000f28000c1e9b00 */
[----:B------:R-:W4:Y:S04]  /*01f0*/  LDG.E.64.CONSTANT R70, [R34.64+0x9c] ;  /* 0x00009c2422467981 */ /* 0x000f28000c1e9b00 */
[----:B------:R-:W4:Y:S01]  /*0200*/  LDG.E.64.CONSTANT R8, [R34.64+0xac] ;  /* 0x0000ac2422087981 */ /* 0x000f22000c1e9b00 */
[----:B------:R-:W-:-:S02]  /*0210*/  SHF.R.S64 R32, RZ, 0x1d, R19 ;  /* 0x0000001dff207819 */ /* 0x000fc40000001013 */
[----:B------:R-:W-:Y:S01]  /*0220*/  SHF.R.S32.HI R33, RZ, 0x1d, R19 ;  /* 0x0000001dff217819 */ /* 0x000fe20000011413 */
[----:B------:R-:W-:Y:S01]  /*0230*/  IMAD R3, R19, c[0x0][0x170], RZ ;  /* 0x00005c0013037a24 */ /* 0x000fe200078e02ff */
[----:B------:R-:W-:Y:S01]  /*0240*/  MOV R36, c[0x0][0x168] ;  /* 0x00005a0000247a02 */ /* 0x000fe20000000f00 */
[----:B------:R-:W-:Y:S01]  /*0250*/  IMAD.MOV.U32 R37, RZ, RZ, c[0x0][0x16c] ;  /* 0x00005b00ff257624 */ /* 0x000fe200078e00ff */
[----:B------:R0:W5:Y:S05]  /*0260*/  LDG.E.64.CONSTANT R72, [R34.64+0x84] ;  /* 0x0000842422487981 */ /* 0x00016a000c1e9b00 */
[----:B------:R-:W5:Y:S01]  /*0270*/  LDG.E.64.CONSTANT R36, [R36.64+0x58] ;  /* 0x0000582424247981 */ /* 0x000f62000c1e9b00 */
[----:B--2---:R-:W-:-:S02]  /*0280*/  IADD3 R10, P1, R10, R32, RZ ;  /* 0x000000200a0a7210 */ /* 0x004fc40007f3e0ff */
[----:B---3--:R-:W-:-:S03]  /*0290*/  IADD3 R26, P0, R6, R32, RZ ;  /* 0x00000020061a7210 */ /* 0x008fc60007f1e0ff */
[----:B------:R-:W-:Y:S02]  /*02a0*/  IMAD.X R11, R11, 0x1, R33, P1 ;  /* 0x000000010b0b7824 */ /* 0x000fe400008e0621 */
[----:B----4-:R-:W-:-:S04]  /*02b0*/  IMAD.WIDE R38, R3, 0x8, R4 ;  /* 0x0000000803267825 */ /* 0x010fc800078e0204 */
[----:B------:R-:W2:Y:S01]  /*02c0*/  LDG.E.64 R10, [R10.64] ;  /* 0x000000240a0a7981 */ /* 0x000ea2000c1e1b00 */
[----:B------:R-:W-:Y:S01]  /*02d0*/  IMAD.X R27, R7, 0x1, R33, P0 ;  /* 0x00000001071b7824 */ /* 0x000fe200000e0621 */
[----:B------:R-:W-:Y:S02]  /*02e0*/  IADD3 R14, P0, R12, R32, RZ ;  /* 0x000000200c0e7210 */ /* 0x000fe40007f1e0ff */
[----:B------:R-:W2:Y:S01]  /*02f0*/  LDG.E.64 R20, [R38.64] ;  /* 0x0000002426147981 */ /* 0x000ea2000c1e1b00 */
[----:B------:R-:W-:-:S04]  /*0300*/  IMAD.WIDE R42, R3, 0x8, R70 ;  /* 0x00000008032a7825 */ /* 0x000fc800078e0246 */
[----:B------:R-:W-:Y:S01]  /*0310*/  IMAD.X R15, R13, 0x1, R33, P0 ;  /* 0x000000010d0f7824 */ /* 0x000fe200000e0621 */
[----:B------:R-:W3:Y:S01]  /*0320*/  LDG.E.64 R6, [R42.64] ;  /* 0x000000242a067981 */ /* 0x000ee2000c1e1b00 */
[----:B------:R-:W-:-:S03]  /*0330*/  IMAD.WIDE R40, R3, 0x8, R8 ;  /* 0x0000000803287825 */ /* 0x000fc600078e0208 */
[----:B------:R1:W3:Y:S04]  /*0340*/  LDG.E.64 R12, [R26.64] ;  /* 0x000000241a0c7981 */ /* 0x0002e8000c1e1b00 */
[----:B------:R-:W4:Y:S04]  /*0350*/  LDG.E.64 R24, [R40.64] ;  /* 0x0000002428187981 */ /* 0x000f28000c1e1b00 */
[----:B------:R-:W4:Y:S01]  /*0360*/  LDG.E.64 R14, [R14.64] ;  /* 0x000000240e0e7981 */ /* 0x000f22000c1e1b00 */
[----:B------:R-:W-:-:S04]  /*0370*/  IADD3 R0, R17, -0x1, RZ ;  /* 0xffffffff11007810 */ /* 0x000fc80007ffe0ff */
[----:B------:R-:W-:Y:S02]  /*0380*/  LOP3.LUT P1, RZ, R0, 0x3, RZ, 0xc0, !PT ;  /* 0x0000000300ff7812 */ /* 0x000fe4000782c0ff */
[----:B-1----:R-:W-:Y:S01]  /*0390*/  IADD3 R26, R17, -0x2, RZ ;  /* 0xfffffffe111a7810 */ /* 0x002fe20007ffe0ff */
[----:B------:R-:W-:Y:S01]  /*03a0*/  CS2R R28, SRZ ;  /* 0x00000000001c7805 */ /* 0x000fe2000001ff00 */
[----:B------:R-:W-:Y:S01]  /*03b0*/  CS2R R30, SRZ ;  /* 0x00000000001e7805 */ /* 0x000fe2000001ff00 */
[----:B------:R-:W-:Y:S02]  /*03c0*/  MOV R49, R3 ;  /* 0x0000000300317202 */ /* 0x000fe40000000f00 */
[----:B------:R-:W-:Y:S02]  /*03d0*/  ISETP.GE.U32.AND P0, PT, R26, 0x3, PT ;  /* 0x000000031a00780c */ /* 0x000fe40003f06070 */
[----:B------:R-:W-:Y:S01]  /*03e0*/  CS2R R26, SRZ ;  /* 0x00000000001a7805 */ /* 0x000fe2000001ff00 */
[----:B--2---:R-:W3:-:S06]  /*03f0*/  DMUL R20, R20, R10 ;  /* 0x0000000a14147228 */ /* 0x004ecc0000000000 */
[----:B---3--:R-:W4:-:S06]  /*0400*/  DFMA R6, R6, R12, R20 ;  /* 0x0000000c0606722b */ /* 0x008f0c0000000014 */
[----:B----4-:R-:W1:-:S06]  /*0410*/  DFMA R6, R24, R14, R6 ;  /* 0x0000000e1806722b */ /* 0x010e4c0000000006 */
[----:B-1----:R-:W1:Y:S01]  /*0420*/  MUFU.RCP64H R21, R7 ;  /* 0x0000000700157308 */ /* 0x002e620000001800 */
[----:B------:R-:W-:-:S06]  /*0430*/  IMAD.MOV.U32 R20, RZ, RZ, 0x1 ;  /* 0x00000001ff147424 */ /* 0x000fcc00078e00ff */
[----:B-1----:R-:W1:-:S06]  /*0440*/  DFMA R24, -R6, R20, 1 ;  /* 0x3ff000000618742b */ /* 0x002e4c0000000114 */
[----:B-1----:R-:W1:Y:S01]  /*0450*/  DFMA R24, R24, R24, R24 ;  /* 0x000000181818722b */ /* 0x002e620000000018 */
[----:B------:R-:W-:Y:S05]  /*0460*/  @!P1 BRA `(.L_x_285) ;  /* 0x0000028000009947 */ /* 0x000fea0003800000 */
[----:B0-----:R-:W-:Y:S01]  /*0470*/  IADD3 R49, R3, 0x1, RZ ;  /* 0x0000000103317810 */ /* 0x001fe20007ffe0ff */
[----:B------:R-:W2:Y:S04]  /*0480*/  LDG.E.64 R26, [R42.64+0x8] ;  /* 0x000008242a1a7981 */ /* 0x000ea8000c1e1b00 */
[----:B-----5:R-:W-:Y:S01]  /*0490*/  IMAD.WIDE R44, R49, 0x4, R72 ;  /* 0x00000004312c7825 */ /* 0x020fe200078e0248 */
[----:B------:R-:W3:Y:S04]  /*04a0*/  LDG.E.64 R28, [R38.64+0x8] ;  /* 0x00000824261c7981 */ /* 0x000ee8000c1e1b00 */
[----:B------:R-:W4:Y:S04]  /*04b0*/  LDG.E R47, [R44.64] ;  /* 0x000000242c2f7981 */ /* 0x000f28000c1e1900 */
[----:B------:R-:W2:Y:S01]  /*04c0*/  LDG.E.64 R30, [R40.64+0x8] ;  /* 0x00000824281e7981 */ /* 0x000ea2000c1e1b00 */
[----:B------:R-:W-:Y:S01]  /*04d0*/  LOP3.LUT R0, R0, 0x3, RZ, 0xc0, !PT ;  /* 0x0000000300007812 */ /* 0x000fe200078ec0ff */
[----:B----4-:R-:W-:-:S06]  /*04e0*/  IMAD.WIDE R46, R47, 0x8, R36 ;  /* 0x000000082f2e7825 */ /* 0x010fcc00078e0224 */
[----:B------:R-:W2:Y:S01]  /*04f0*/  LDG.E.64 R46, [R46.64] ;  /* 0x000000242e2e7981 */ /* 0x000ea2000c1e1b00 */
[----:B------:R-:W-:Y:S02]  /*0500*/  ISETP.NE.AND P1, PT, R0, 0x1, PT ;  /* 0x000000010000780c */ /* 0x000fe40003f25270 */
[----:B------:R-:W-:Y:S01]  /*0510*/  IADD3 R0, R17, -0x2, RZ ;  /* 0xfffffffe11007810 */ /* 0x000fe20007ffe0ff */
[----:B--2---:R0:W2:-:S04]  /*0520*/  DFMA R26, R26, R46, RZ ;  /* 0x0000002e1a1a722b */ /* 0x00408800000000ff */
[----:B---3--:R0:W3:-:S04]  /*0530*/  DFMA R28, R46, R28, RZ ;  /* 0x0000001c2e1c722b */ /* 0x0080c800000000ff */
[----:B------:R0:W4:Y:S02]  /*0540*/  DFMA R30, R46, R30, RZ ;  /* 0x0000001e2e1e722b */ /* 0x00012400000000ff */
[----:B------:R-:W-:Y:S05]  /*0550*/  @!P1 BRA `(.L_x_285) ;  /* 0x0000019000009947 */ /* 0x000fea0003800000 */
[----:B--23--:R-:W-:Y:S01]  /*0560*/  IADD3 R0, R16, -0x1, RZ ;  /* 0xffffffff10007810 */ /* 0x00cfe20007ffe0ff */
[----:B------:R-:W2:Y:S03]  /*0570*/  LDG.E R51, [R44.64+0x4] ;  /* 0x000004242c337981 */ /* 0x000ea6000c1e1900 */
[----:B------:R-:W-:Y:S01]  /*0580*/  LOP3.LUT R0, R0, 0x3, RZ, 0xc0, !PT ;  /* 0x0000000300007812 */ /* 0x000fe200078ec0ff */
[----:B0-----:R-:W3:Y:S03]  /*0590*/  LDG.E.64 R46, [R42.64+0x10] ;  /* 0x000010242a2e7981 */ /* 0x001ee6000c1e1b00 */
[----:B------:R-:W-:Y:S01]  /*05a0*/  ISETP.NE.AND P1, PT, R0, 0x2, PT ;  /* 0x000000020000780c */ /* 0x000fe20003f25270 */
[----:B------:R-:W5:Y:S04]  /*05b0*/  LDG.E.64 R48, [R38.64+0x10] ;  /* 0x0000102426307981 */ /* 0x000f68000c1e1b00 */
[----:B----4-:R-:W4:Y:S08]  /*05c0*/  LDG.E.64 R52, [R40.64+0x10] ;  /* 0x0000102428347981 */ /* 0x010f30000c1e1b00 */
[----:B------:R-:W3:Y:S04]  /*05d0*/  @P1 LDG.E R55, [R44.64+0x8] ;  /* 0x000008242c371981 */ /* 0x000ee8000c1e1900 */
[----:B------:R-:W4:Y:S04]  /*05e0*/  @P1 LDG.E.64 R56, [R42.64+0x18] ;  /* 0x000018242a381981 */ /* 0x000f28000c1e1b00 */
[----:B------:R-:W4:Y:S04]  /*05f0*/  @P1 LDG.E.64 R58, [R38.64+0x18] ;  /* 0x00001824263a1981 */ /* 0x000f28000c1e1b00 */
[----:B------:R-:W4:Y:S01]  /*0600*/  @P1 LDG.E.64 R60, [R40.64+0x18] ;  /* 0x00001824283c1981 */ /* 0x000f22000c1e1b00 */
[----:B--2---:R-:W-:-:S06]  /*0610*/  IMAD.WIDE R50, R51, 0x8, R36 ;  /* 0x0000000833327825 */ /* 0x004fcc00078e0224 */
[----:B------:R-:W2:Y:S01]  /*0620*/  LDG.E.64 R50, [R50.64] ;  /* 0x0000002432327981 */ /* 0x000ea2000c1e1b00 */
[----:B---3--:R-:W-:-:S06]  /*0630*/  @P1 IMAD.WIDE R54, R55, 0x8, R36 ;  /* 0x0000000837361825 */ /* 0x008fcc00078e0224 */
[----:B------:R-:W3:Y:S01]  /*0640*/  @P1 LDG.E.64 R54, [R54.64] ;  /* 0x0000002436361981 */ /* 0x000ee2000c1e1b00 */
[----:B------:R-:W-:Y:S02]  /*0650*/  IMAD.MOV.U32 R0, RZ, RZ, R18 ;  /* 0x000000ffff007224 */ /* 0x000fe400078e0012 */
[----:B------:R-:W-:Y:S01]  /*0660*/  @P1 IMAD.MOV.U32 R0, RZ, RZ, R22 ;  /* 0x000000ffff001224 */ /* 0x000fe200078e0016 */
[----:B--2---:R-:W3:-:S04]  /*0670*/  DFMA R26, R46, R50, R26 ;  /* 0x000000322e1a722b */ /* 0x004ec8000000001a */
[----:B-----5:R0:W2:-:S04]  /*0680*/  DFMA R28, R50, R48, R28 ;  /* 0x00000030321c722b */ /* 0x020088000000001c */
[----:B----4-:R-:W4:Y:S01]  /*0690*/  DFMA R30, R50, R52, R30 ;  /* 0x00000034321e722b */ /* 0x010f22000000001e */
[C---:B0-----:R-:W-:Y:S02]  /*06a0*/  IADD3 R49, R3.reuse, 0x2, RZ ;  /* 0x0000000203317810 */ /* 0x041fe40007ffe0ff */
[----:B------:R-:W-:Y:S01]  /*06b0*/  @P1 IADD3 R49, R3, 0x3, RZ ;  /* 0x0000000303311810 */ /* 0x000fe20007ffe0ff */
[----:B---3--:R0:W3:-:S04]  /*06c0*/  @P1 DFMA R26, R56, R54, R26 ;  /* 0x00000036381a122b */ /* 0x0080c8000000001a */
[----:B--2---:R0:W2:-:S04]  /*06d0*/  @P1 DFMA R28, R54, R58, R28 ;  /* 0x0000003a361c122b */ /* 0x004088000000001c */
[----:B----4-:R0:W4:-:S06]  /*06e0*/  @P1 DFMA R30, R54, R60, R30 ;  /* 0x0000003c361e122b */ /* 0x01010c000000001e */
.L_x_285:
[----:B0-23--:R-:W-:Y:S05]  /*06f0*/  @!P0 BRA `(.L_x_286) ;  /* 0x0000030000008947 */ /* 0x00dfea0003800000 */
[----:B------:R-:W-:Y:S01]  /*0700*/  BSSY B0, `(.L_x_286) ;  /* 0x000002f000007945 */ /* 0x000fe20003800000 */
[----:B------:R-:W-:-:S04]  /*0710*/  IADD3 R3, R49, 0x4, RZ ;  /* 0x0000000431037810 */ /* 0x000fc80007ffe0ff */
.L_x_287:
[----:B------:R-:W-:-:S05]  /*0720*/  IADD3 R75, R3, -0x3, RZ ;  /* 0xfffffffd034b7810 */ /* 0x000fca0007ffe0ff */
[----:B--2--5:R-:W-:-:S05]  /*0730*/  IMAD.WIDE R48, R75, 0x4, R72 ;  /* 0x000000044b307825 */ /* 0x024fca00078e0248 */
[----:B------:R0:W2:Y:S04]  /*0740*/  LDG.E R41, [R48.64] ;  /* 0x0000002430297981 */ /* 0x0000a8000c1e1900 */
[----:B------:R0:W3:Y:S04]  /*0750*/  LDG.E R47, [R48.64+0x4] ;  /* 0x00000424302f7981 */ /* 0x0000e8000c1e1900 */
[----:B----4-:R0:W4:Y:S04]  /*0760*/  LDG.E R55, [R48.64+0x8] ;  /* 0x0000082430377981 */ /* 0x010128000c1e1900 */
[----:B------:R0:W4:Y:S01]  /*0770*/  LDG.E R61, [R48.64+0xc] ;  /* 0x00000c24303d7981 */ /* 0x000122000c1e1900 */
[----:B------:R-:W-:-:S04]  /*0780*/  IMAD.WIDE R58, R75, 0x8, R70 ;  /* 0x000000084b3a7825 */ /* 0x000fc800078e0246 */
[C---:B------:R-:W-:Y:S01]  /*0790*/  IMAD.WIDE R76, R75.reuse, 0x8, R4 ;  /* 0x000000084b4c7825 */ /* 0x040fe200078e0204 */
[----:B-1----:R1:W4:Y:S03]  /*07a0*/  LDG.E.64 R38, [R58.64] ;  /* 0x000000243a267981 */ /* 0x002326000c1e1b00 */
[----:B------:R-:W-:Y:S01]  /*07b0*/  IMAD.WIDE R74, R75, 0x8, R8 ;  /* 0x000000084b4a7825 */ /* 0x000fe200078e0208 */
[----:B------:R-:W4:Y:S04]  /*07c0*/  LDG.E.64 R42, [R76.64] ;  /* 0x000000244c2a7981 */ /* 0x000f28000c1e1b00 */
[----:B0-----:R-:W4:Y:S04]  /*07d0*/  LDG.E.64 R48, [R74.64] ;  /* 0x000000244a307981 */ /* 0x001f28000c1e1b00 */
[----:B------:R1:W4:Y:S04]  /*07e0*/  LDG.E.64 R44, [R58.64+0x8] ;  /* 0x000008243a2c7981 */ /* 0x000328000c1e1b00 */
[----:B------:R-:W4:Y:S04]  /*07f0*/  LDG.E.64 R50, [R76.64+0x8] ;  /* 0x000008244c327981 */ /* 0x000f28000c1e1b00 */
[----:B------:R-:W4:Y:S04]  /*0800*/  LDG.E.64 R56, [R74.64+0x8] ;  /* 0x000008244a387981 */ /* 0x000f28000c1e1b00 */
[----:B------:R1:W4:Y:S04]  /*0810*/  LDG.E.64 R52, [R58.64+0x10] ;  /* 0x000010243a347981 */ /* 0x000328000c1e1b00 */
[----:B------:R-:W4:Y:S04]  /*0820*/  LDG.E.64 R62, [R76.64+0x10] ;  /* 0x000010244c3e7981 */ /* 0x000f28000c1e1b00 */
[----:B------:R-:W4:Y:S04]  /*0830*/  LDG.E.64 R64, [R74.64+0x10] ;  /* 0x000010244a407981 */ /* 0x000f28000c1e1b00 */
[----:B-1----:R-:W4:Y:S04]  /*0840*/  LDG.E.64 R58, [R58.64+0x18] ;  /* 0x000018243a3a7981 */ /* 0x002f28000c1e1b00 */
        /* <DEDUP_REMOVED lines=15> */
[----:B------:R-:W1:-:S04]  /*0940*/  DFMA R48, R40, R48, R30 ;  /* 0x000000302830722b */ /* 0x000e48000000001e */
        /* <DEDUP_REMOVED lines=11> */
.L_x_286:
[----:B------:R-:W0:Y:S01]  /*0a00*/  DMUL R10, R10, R28 ;  /* 0x0000001c0a0a7228 */ /* 0x000e220000000000 */
[----:B------:R-:W-:Y:S03]  /*0a10*/  BSSY B6, `(.L_x_288) ;  /* 0x0000012000067945 */ /* 0x000fe60003800000 */
[----:B-1----:R-:W1:-:S04]  /*0a20*/  DFMA R24, R20, R24, R20 ;  /* 0x000000181418722b */ /* 0x002e480000000014 */
[----:B0-----:R-:W0:-:S04]  /*0a30*/  DFMA R10, R12, -R26, -R10 ;  /* 0x8000001a0c0a722b */ /* 0x001e08000000080a */
[----:B-1----:R-:W1:-:S04]  /*0a40*/  DFMA R4, -R6, R24, 1 ;  /* 0x3ff000000604742b */ /* 0x002e480000000118 */
[----:B0---4-:R-:W-:-:S04]  /*0a50*/  DFMA R14, R14, -R30, R10 ;  /* 0x8000001e0e0e722b */ /* 0x011fc8000000000a */
[----:B-1----:R-:W0:-:S06]  /*0a60*/  DFMA R4, R24, R4, R24 ;  /* 0x000000041804722b */ /* 0x002e0c0000000018 */
        /* <DEDUP_REMOVED lines=8> */
[----:B------:R-:W-:Y:S01]  /*0af0*/  MOV R20, 32@lo((_28header_files_timple_solver_c_update_boundary_pprime_vectorised_324_gpu + .L_x_13@srel)) ;  /* 0x0000000000147802 */ /* 0x000fe20000000f00 */
[----:B------:R-:W-:Y:S01]  /*0b00*/  IMAD.MOV.U32 R5, RZ, RZ, R15 ;  /* 0x000000ffff057224 */ /* 0x000fe200078e000f */
[----:B------:R-:W-:-:S05]  /*0b10*/  MOV R21, 32@hi((_28header_files_timple_solver_c_update_boundary_pprime_vectorised_324_gpu + .L_x_13@srel)) ;  /* 0x0000000000157802 */ /* 0x000fca0000000f00 */
[----:B--2--5:R-:W-:Y:S05]  /*0b20*/  CALL.ABS.NOINC `(__cuda_sm20_div_rn_f64_full) ;  /* 0x0000000000007943 */ /* 0x024fea0003c00000 */
.L_x_13:
[----:B------:R-:W-:Y:S05]  /*0b30*/  BSYNC B6 ;  /* 0x0000000000067941 */ /* 0x000fea0003800000 */
.L_x_288:
[----:B-----5:R-:W-:-:S04]  /*0b40*/  IADD3 R32, P0, R36, R32, RZ ;  /* 0x0000002024207210 */ /* 0x020fc80007f1e0ff */
[----:B------:R-:W-:-:S05]  /*0b50*/  IADD3.X R33, R37, R33, RZ, P0, !PT ;  /* 0x0000002125217210 */ /* 0x000fca00007fe4ff */
[----:B------:R0:W-:Y:S04]  /*0b60*/  STG.E.64 [R32.64], R4 ;  /* 0x0000000420007986 */ /* 0x0001e8000c101b24 */
.L_x_284:
[----:B------:R-:W-:Y:S05]  /*0b70*/  BSYNC B7 ;  /* 0x0000000000077941 */ /* 0x000fea0003800000 */
.L_x_283:
[----:B------:R-:W-:Y:S02]  /*0b80*/  IADD3 R23, R23, -UR38, RZ ;  /* 0x8000002617177c10 */ /* 0x000fe4000fffe0ff */
[----:B------:R-:W-:Y:S02]  /*0b90*/  IADD3 R19, R19, UR38, RZ ;  /* 0x0000002613137c10 */ /* 0x000fe4000fffe0ff */
[----:B------:R-:W-:-:S13]  /*0ba0*/  ISETP.GT.AND P0, PT, R23, RZ, PT ;  /* 0x000000ff1700720c */ /* 0x000fda0003f04270 */
[----:B------:R-:W-:Y:S05]  /*0bb0*/  @P0 BRA `(.L_x_289) ;  /* 0xfffff5c000000947 */ /* 0x000fea000383ffff */
[----:B------:R-:W-:Y:S05]  /*0bc0*/  EXIT ;  /* 0x000000000000794d */ /* 0x000fea0003800000 */
.L_x_282:
[----:B------:R-:W-:Y:S02]  /*0bd0*/  MOV R16, R2 ;  /* 0x0000000200107202 */ /* 0x000fe40000000f00 */
.L_x_293:
        /* <DEDUP_REMOVED lines=9> */
[----:B------:R-:W5:Y:S04]  /*0c70*/  LDG.E.64.CONSTANT R6, [R34.64+0x9c] ;  /* 0x00009c2422067981 */ /* 0x000f68000c1e9b00 */
[----:B------:R-:W5:Y:S04]  /*0c80*/  LDG.E.64.CONSTANT R20, [R34.64+0x54] ;  /* 0x0000542422147981 */ /* 0x000f68000c1e9b00 */
[----:B------:R-:W5:Y:S01]  /*0c90*/  LDG.E.64.CONSTANT R14, [R34.64+0xac] ;  /* 0x0000ac24220e7981 */ /* 0x000f62000c1e9b00 */
[--C-:B------:R-:W-:Y:S01]  /*0ca0*/  SHF.R.S64 R17, RZ, 0x1d, R19.reuse ;  /* 0x0000001dff117819 */ /* 0x100fe20000001013 */
[----:B------:R-:W-:Y:S01]  /*0cb0*/  IMAD R3, R19, c[0x0][0x170], RZ ;  /* 0x00005c0013037a24 */ /* 0x000fe200078e02ff */
[----:B------:R-:W-:-:S02]  /*0cc0*/  SHF.R.S32.HI R18, RZ, 0x1d, R19 ;  /* 0x0000001dff127819 */ /* 0x000fc40000011413 */
[-C--:B--2---:R-:W-:Y:S02]  /*0cd0*/  IADD3 R12, P1, R8, R17.reuse, RZ ;  /* 0x00000011080c7210 */ /* 0x084fe40007f3e0ff */
[----:B---3--:R-:W-:-:S03]  /*0ce0*/  IADD3 R8, P0, R4, R17, RZ ;  /* 0x0000001104087210 */ /* 0x008fc60007f1e0ff */
[----:B------:R-:W-:Y:S02]  /*0cf0*/  IMAD.X R13, R9, 0x1, R18, P1 ;  /* 0x00000001090d7824 */ /* 0x000fe400008e0612 */
[----:B----4-:R-:W-:-:S04]  /*0d00*/  IMAD.WIDE R10, R3, 0x8, R10 ;  /* 0x00000008030a7825 */ /* 0x010fc800078e020a */
[----:B------:R-:W2:Y:S01]  /*0d10*/  LDG.E.64 R12, [R12.64] ;  /* 0x000000240c0c7981 */ /* 0x000ea2000c1e1b00 */
[----:B------:R-:W-:Y:S02]  /*0d20*/  IMAD.X R9, R5, 0x1, R18, P0 ;  /* 0x0000000105097824 */ /* 0x000fe400000e0612 */
[----:B-----5:R-:W-:Y:S01]  /*0d30*/  IMAD.WIDE R4, R3, 0x8, R6 ;  /* 0x0000000803047825 */ /* 0x020fe200078e0206 */
[----:B------:R-:W2:Y:S01]  /*0d40*/  LDG.E.64 R10, [R10.64] ;  /* 0x000000240a0a7981 */ /* 0x000ea2000c1e1b00 */
[----:B------:R-:W-:-:S03]  /*0d50*/  IADD3 R20, P0, R20, R17, RZ ;  /* 0x0000001114147210 */ /* 0x000fc60007f1e0ff */
[----:B------:R-:W3:Y:S01]  /*0d60*/  LDG.E.64 R8, [R8.64] ;  /* 0x0000002408087981 */ /* 0x000ee2000c1e1b00 */
[----:B------:R-:W-:Y:S01]  /*0d70*/  IMAD.WIDE R14, R3, 0x8, R14 ;  /* 0x00000008030e7825 */ /* 0x000fe200078e020e */
[----:B------:R-:W-:Y:S02]  /*0d80*/  IADD3.X R21, R21, R18, RZ, P0, !PT ;  /* 0x0000001215157210 */ /* 0x000fe400007fe4ff */
[----:B------:R-:W3:Y:S04]  /*0d90*/  LDG.E.64 R4, [R4.64] ;  /* 0x0000002404047981 */ /* 0x000ee8000c1e1b00 */
[----:B------:R-:W4:Y:S04]  /*0da0*/  LDG.E.64 R14, [R14.64] ;  /* 0x000000240e0e7981 */ /* 0x000f28000c1e1b00 */
[----:B------:R-:W4:Y:S01]  /*0db0*/  LDG.E.64 R20, [R20.64] ;  /* 0x0000002414147981 */ /* 0x000f22000c1e1b00 */
[----:B------:R-:W-:Y:S01]  /*0dc0*/  BSSY B6, `(.L_x_292) ;  /* 0x000001a000067945 */ /* 0x000fe20003800000 */
[----:B--2---:R-:W3:-:S06]  /*0dd0*/  DMUL R6, R10, R12 ;  /* 0x0000000c0a067228 */ /* 0x004ecc0000000000 */
[----:B---3--:R-:W4:-:S06]  /*0de0*/  DFMA R6, R4, R8, R6 ;  /* 0x000000080406722b */ /* 0x008f0c0000000006 */
[----:B----4-:R-:W0:-:S06]  /*0df0*/  DFMA R6, R14, R20, R6 ;  /* 0x000000140e06722b */ /* 0x010e0c0000000006 */
[----:B0-----:R-:W0:Y:S01]  /*0e00*/  MUFU.RCP64H R11, R7 ;  /* 0x00000007000b7308 */ /* 0x001e220000001800 */
[----:B------:R-:W-:Y:S01]  /*0e10*/  IMAD.MOV.U32 R10, RZ, RZ, 0x1 ;  /* 0x00000001ff0a7424 */ /* 0x000fe200078e00ff */
[----:B------:R-:W-:-:S05]  /*0e20*/  DMUL R12, RZ, R12 ;  /* 0x0000000cff0c7228 */ /* 0x000fca0000000000 */
[----:B0-----:R-:W0:-:S06]  /*0e30*/  DFMA R22, -R6, R10, 1 ;  /* 0x3ff000000616742b */ /* 0x001e0c000000010a */
[----:B0-----:R-:W0:-:S06]  /*0e40*/  DFMA R22, R22, R22, R22 ;  /* 0x000000161616722b */ /* 0x001e0c0000000016 */
[----:B0-----:R-:W0:-:S04]  /*0e50*/  DFMA R22, R10, R22, R10 ;  /* 0x000000160a16722b */ /* 0x001e08000000000a */
[----:B------:R-:W1:-:S04]  /*0e60*/  DFMA R8, -RZ, R8, -R12 ;  /* 0x00000008ff08722b */ /* 0x000e48000000090c */
        /* <DEDUP_REMOVED lines=11> */
[----:B------:R-:W-:Y:S01]  /*0f20*/  MOV R20, 32@lo((_28header_files_timple_solver_c_update_boundary_pprime_vectorised_324_gpu + .L_x_14@srel)) ;  /* 0x0000000000147802 */ /* 0x000fe20000000f00 */
[----:B------:R-:W-:Y:S01]  /*0f30*/  IMAD.MOV.U32 R5, RZ, RZ, R9 ;  /* 0x000000ffff057224 */ /* 0x000fe200078e0009 */
[----:B------:R-:W-:-:S05]  /*0f40*/  MOV R21, 32@hi((_28header_files_timple_solver_c_update_boundary_pprime_vectorised_324_gpu + .L_x_14@srel)) ;  /* 0x0000000000157802 */ /* 0x000fca0000000f00 */
[----:B------:R-:W-:Y:S05]  /*0f50*/  CALL.ABS.NOINC `(__cuda_sm20_div_rn_f64_full) ;  /* 0x0000000000007943 */ /* 0x000fea0003c00000 */
.L_x_14:
[----:B------:R-:W-:Y:S05]  /*0f60*/  BSYNC B6 ;  /* 0x0000000000067941 */ /* 0x000fea0003800000 */
.L_x_292:
[----:B------:R-:W-:Y:S01]  /*0f70*/  IMAD.MOV.U32 R8, RZ, RZ, c[0x0][0x168] ;  /* 0x00005a00ff087624 */ /* 0x000fe200078e00ff */
[----:B------:R-:W-:-:S06]  /*0f80*/  MOV R9, c[0x0][0x16c] ;  /* 0x00005b0000097a02 */ /* 0x000fcc0000000f00 */
[----:B------:R-:W2:Y:S02]  /*0f90*/  LDG.E.64.CONSTANT R8, [R8.64+0x58] ;  /* 0x0000582408087981 */ /* 0x000ea4000c1e9b00 */
[----:B--2---:R-:W-:-:S05]  /*0fa0*/  IADD3 R6, P0, R8, R17, RZ ;  /* 0x0000001108067210 */ /* 0x004fca0007f1e0ff */
[----:B------:R-:W-:-:S05]  /*0fb0*/  IMAD.X R7, R9, 0x1, R18, P0 ;  /* 0x0000000109077824 */ /* 0x000fca00000e0612 */
[----:B------:R0:W-:Y:S03]  /*0fc0*/  STG.E.64 [R6.64], R4 ;  /* 0x0000000406007986 */ /* 0x0001e6000c101b24 */
.L_x_291:
[----:B------:R-:W-:Y:S05]  /*0fd0*/  BSYNC B7 ;  /* 0x0000000000077941 */ /* 0x000fea0003800000 */
.L_x_290:
[----:B------:R-:W-:Y:S02]  /*0fe0*/  ISETP.NE.AND P0, PT, R32, RZ, PT ;  /* 0x000000ff2000720c */ /* 0x000fe40003f05270 */
[----:B------:R-:W-:-:S11]  /*0ff0*/  IADD3 R19, R19, UR38, RZ ;  /* 0x0000002613137c10 */ /* 0x000fd6000fffe0ff */
[----:B------:R-:W-:Y:S05]  /*1000*/  @P0 BRA `(.L_x_293) ;  /* 0xfffffbd000000947 */ /* 0x000fea000383ffff */
[----:B------:R-:W-:Y:S05]  /*1010*/  EXIT ;  /* 0x000000000000794d */ /* 0x000fea0003800000 */
.L_x_294:
        /* <DEDUP_REMOVED lines=14> */
.L_x_725:


//--------------------- .text._28header_files_timple_solver_c_calculate_mass_residual_implicit_vectorised_2d_270_gpu__red --------------------------
	.section	.text._28header_files_timple_solver_c_calculate_mass_residual_implicit_vectorised_2d_270_gpu__red,"ax",@progbits
	.sectioninfo	@"SHI_REGISTERS=12"
	.align	128
        .global         _28header_files_timple_solver_c_calculate_mass_residual_implicit_vectorised_2d_270_gpu__red
        .type           _28header_files_timple_solver_c_calculate_mass_residual_implicit_vectorised_2d_270_gpu__red,@function
        .size           _28header_files_timple_solver_c_calculate_mass_residual_implicit_vectorised_2d_270_gpu__red,(.L_x_726 - _28header_files_timple_solver_c_calculate_mass_residual_implicit_vectorised_2d_270_gpu__red)
        .other          _28header_files_timple_solver_c_calculate_mass_residual_implicit_vectorised_2d_270_gpu__red,@"STO_CUDA_ENTRY STV_DEFAULT"
_28header_files_timple_solver_c_calculate_mass_residual_implicit_vectorised_2d_270_gpu__red:
.text._28header_files_timple_solver_c_calculate_mass_residual_implicit_vectorised_2d_270_gpu__red:
[----:B------:R-:W-:Y:S02]  /*0000*/  MOV R1, c[0x0][0x28] ;  /* 0x00000a0000017a02 */ /* 0x000fe40000000f00 */
[----:B------:R-:W0:Y:S02]  /*0010*/  S2UR UR4, SR_CTAID.X ;  /* 0x00000000000479c3 */ /* 0x000e240000002500 */
[----:B0-----:R-:W-:-:S13]  /*0020*/  ISETP.NE.AND P0, PT, RZ, UR4, PT ;  /* 0x00000004ff007c0c */ /* 0x001fda000bf05270 */
[----:B------:R-:W-:Y:S05]  /*0030*/  @P0 EXIT ;  /* 0x000000000000094d */ /* 0x000fea0003800000 */
[----:B------:R-:W0:Y:S01]  /*0040*/  S2R R0, SR_TID.X ;  /* 0x0000000000007919 */ /* 0x000e220000002100 */
[----:B------:R-:W-:Y:S01]  /*0050*/  ULDC.64 UR4, c[0x0][0x118] ;  /* 0x0000460000047ab9 */ /* 0x000fe20000000a00 */
[----:B------:R-:W-:Y:S01]  /*0060*/  BSSY B0, `(.L_x_295) ;  /* 0x0000017000007945 */ /* 0x000fe20003800000 */
[----:B0-----:R-:W-:-:S13]  /*0070*/  ISETP.GE.AND P0, PT, R0, c[0x0][0x160], PT ;  /* 0x0000580000007a0c */ /* 0x001fda0003f06270 */
[----:B------:R-:W-:Y:S01]  /*0080*/  @P0 CS2R R2, SRZ ;  /* 0x0000000000020805 */ /* 0x000fe2000001ff00 */
[----:B------:R-:W-:Y:S05]  /*0090*/  @P0 BRA `(.L_x_296) ;  /* 0x0000013000000947 */ /* 0x000fea0003800000 */
[----:B------:R-:W-:-:S05]  /*00a0*/  IMAD.SHL.U32 R3, R0, 0x8, RZ ;  /* 0x0000000800037824 */ /* 0x000fca00078e00ff */
[----:B------:R-:W-:-:S04]  /*00b0*/  IADD3 R2, P0, R3, c[0x0][0x168], RZ ;  /* 0x00005a0003027a10 */ /* 0x000fc80007f1e0ff */
[----:B------:R-:W-:-:S06]  /*00c0*/  LEA.HI.X.SX32 R3, R3, c[0x0][0x16c], 0x1, P0 ;  /* 0x00005b0003037a11 */ /* 0x000fcc00000f0eff */
[----:B------:R-:W5:Y:S01]  /*00d0*/  LDG.E.64.CONSTANT R2, [R2.64] ;  /* 0x0000000402027981 */ /* 0x000f62000c1e9b00 */
[----:B------:R-:W-:-:S04]  /*00e0*/  IADD3 R4, R0, c[0x0][0x0], RZ ;  /* 0x0000000000047a10 */ /* 0x000fc80007ffe0ff */
[----:B------:R-:W-:-:S04]  /*00f0*/  IADD3 R4, R4, -c[0x0][0x160], RZ ;  /* 0x8000580004047a10 */ /* 0x000fc80007ffe0ff */
[----:B------:R-:W-:-:S13]  /*0100*/  ISETP.GT.AND P0, PT, R4, -0x1, PT ;  /* 0xffffffff0400780c */ /* 0x000fda0003f04270 */
[----:B------:R-:W-:Y:S05]  /*0110*/  @P0 BRA `(.L_x_296) ;  /* 0x000000b000000947 */ /* 0x000fea0003800000 */
[----:B------:R-:W-:Y:S02]  /*0120*/  MOV R6, R4 ;  /* 0x0000000400067202 */ /* 0x000fe40000000f00 */
[----:B------:R-:W-:-:S04]  /*0130*/  MOV R7, R0 ;  /* 0x0000000000077202 */ /* 0x000fc80000000f00 */
.L_x_297:
[----:B------:R-:W-:-:S05]  /*0140*/  IADD3 R7, R7, c[0x0][0x0], RZ ;  /* 0x0000000007077a10 */ /* 0x000fca0007ffe0ff */
[----:B0-----:R-:W-:-:S05]  /*0150*/  IMAD.SHL.U32 R5, R7, 0x8, RZ ;  /* 0x0000000807057824 */ /* 0x001fca00078e00ff */
[----:B------:R-:W-:-:S04]  /*0160*/  IADD3 R4, P0, R5, c[0x0][0x168], RZ ;  /* 0x00005a0005047a10 */ /* 0x000fc80007f1e0ff */
[----:B------:R-:W-:-:S06]  /*0170*/  LEA.HI.X.SX32 R5, R5, c[0x0][0x16c], 0x1, P0 ;  /* 0x00005b0005057a11 */ /* 0x000fcc00000f0eff */
[----:B------:R-:W2:Y:S01]  /*0180*/  LDG.E.64.CONSTANT R4, [R4.64] ;  /* 0x0000000404047981 */ /* 0x000ea2000c1e9b00 */
[----:B------:R-:W-:-:S04]  /*0190*/  IADD3 R6, R6, c[0x0][0x0], RZ ;  /* 0x0000000006067a10 */ /* 0x000fc80007ffe0ff */
[----:B------:R-:W-:Y:S01]  /*01a0*/  ISETP.GE.AND P0, PT, R6, RZ, PT ;  /* 0x000000ff0600720c */ /* 0x000fe20003f06270 */
[----:B-12--5:R0:W1:-:S12]  /*01b0*/  DADD R2, R4, R2 ;  /* 0x0000000004027229 */ /* 0x0260580000000002 */
[----:B------:R-:W-:Y:S05]  /*01c0*/  @!P0 BRA `(.L_x_297) ;  /* 0xffffff7000008947 */ /* 0x000fea000383ffff */
.L_x_296:
[----:B------:R-:W-:Y:S05]  /*01d0*/  BSYNC B0 ;  /* 0x0000000000007941 */ /* 0x000fea0003800000 */
.L_x_295:
[----:B0-----:R-:W-:-:S04]  /*01e0*/  MOV R4, c[0x0][0x0] ;  /* 0x0000000000047a02 */ /* 0x001fc80000000f00 */
[----:B------:R-:W-:-:S13]  /*01f0*/  ISETP.GT.AND P0, PT, R4, c[0x0][0x160], PT ;  /* 0x0000580004007a0c */ /* 0x000fda0003f04270 */
[----:B------:R-:W-:Y:S05]  /*0200*/  @!P0 BRA `(.L_x_298) ;  /* 0x000000d000008947 */ /* 0x000fea0003800000 */
[----:B------:R-:W-:-:S05]  /*0210*/  IMAD.MOV.U32 R4, RZ, RZ, c[0x0][0x160] ;  /* 0x00005800ff047624 */ /* 0x000fca00078e00ff */
[----:B------:R-:W-:-:S04]  /*0220*/  IADD3 R4, R4, -0x1, RZ ;  /* 0xffffffff04047810 */ /* 0x000fc80007ffe0ff */
[----:B------:R-:W-:-:S04]  /*0230*/  SHF.R.S32.HI R5, RZ, 0x1, R4 ;  /* 0x00000001ff057819 */ /* 0x000fc80000011404 */
[----:B------:R-:W-:-:S04]  /*0240*/  LOP3.LUT R5, R5, R4, RZ, 0xfc, !PT ;  /* 0x0000000405057212 */ /* 0x000fc800078efcff */
        /* <DEDUP_REMOVED lines=8> */
[----:B------:R-:W-:-:S03]  /*02d0*/  IADD3 R4, R4, 0x1, RZ ;  /* 0x0000000104047810 */ /* 0x000fc60007ffe0ff */
.L_x_298:
[----:B-1---5:R0:W-:Y:S01]  /*02e0*/  STS.64 [R0.X8], R2 ;  /* 0x0000000200007388 */ /* 0x0221e20000008a00 */
[----:B------:R-:W-:Y:S01]  /*02f0*/  ISETP.GE.AND P1, PT, R4, 0x41, PT ;  /* 0x000000410400780c */ /* 0x000fe20003f26270 */
[C---:B------:R-:W-:Y:S01]  /*0300*/  IMAD.SHL.U32 R8, R0.reuse, 0x8, RZ ;  /* 0x0000000800087824 */ /* 0x040fe200078e00ff */
[----:B------:R-:W-:-:S11]  /*0310*/  ISETP.GT.AND P0, PT, R0, 0x1f, PT ;  /* 0x0000001f0000780c */ /* 0x000fd60003f04270 */
[----:B0-----:R-:W-:Y:S05]  /*0320*/  @!P1 BRA `(.L_x_299) ;  /* 0x000000d000009947 */ /* 0x001fea0003800000 */
.L_x_300:
[----:B------:R-:W-:Y:S01]  /*0330*/  IADD3 R9, R4, 0x1, RZ ;  /* 0x0000000104097810 */ /* 0x000fe20007ffe0ff */
[----:B------:R-:W-:Y:S03]  /*0340*/  BAR.SYNC.DEFER_BLOCKING 0x0 ;  /* 0x0000000000007b1d */ /* 0x000fe60000010000 */
[----:B------:R-:W-:-:S05]  /*0350*/  SHF.R.S32.HI R7, RZ, 0x1, R9 ;  /* 0x00000001ff077819 */ /* 0x000fca0000011409 */
[----:B------:R-:W-:-:S05]  /*0360*/  IMAD.IADD R3, R7, 0x1, R0 ;  /* 0x0000000107037824 */ /* 0x000fca00078e0200 */
[----:B------:R-:W-:-:S13]  /*0370*/  ISETP.GE.AND P1, PT, R3, R4, PT ;  /* 0x000000040300720c */ /* 0x000fda0003f26270 */
[----:B------:R-:W-:Y:S01]  /*0380*/  @!P1 IMAD.U32 R6, R7, 0x8, R8 ;  /* 0x0000000807069824 */ /* 0x000fe200078e0008 */
[----:B------:R-:W-:Y:S04]  /*0390*/  @!P1 LDS.64 R4, [R0.X8] ;  /* 0x0000000000049984 */ /* 0x000fe80000008a00 */
[----:B------:R-:W0:Y:S02]  /*03a0*/  @!P1 LDS.64 R2, [R6] ;  /* 0x0000000006029984 */ /* 0x000e240000000a00 */
[----:B0-----:R0:W1:Y:S02]  /*03b0*/  @!P1 DADD R2, R2, R4 ;  /* 0x0000000002029229 */ /* 0x0010640000000004 */
[----:B0-----:R-:W-:-:S05]  /*03c0*/  IMAD.MOV.U32 R4, RZ, RZ, R7 ;  /* 0x000000ffff047224 */ /* 0x001fca00078e0007 */
[----:B-1----:R0:W-:Y:S01]  /*03d0*/  @!P1 STS.64 [R0.X8], R2 ;  /* 0x0000000200009388 */ /* 0x0021e20000008a00 */
[----:B------:R-:W-:-:S13]  /*03e0*/  ISETP.GT.AND P1, PT, R9, 0x81, PT ;  /* 0x000000810900780c */ /* 0x000fda0003f24270 */
[----:B0-----:R-:W-:Y:S05]  /*03f0*/  @P1 BRA `(.L_x_300) ;  /* 0xffffff3000001947 */ /* 0x001fea000383ffff */
.L_x_299:
[----:B------:R-:W-:Y:S06]  /*0400*/  BAR.SYNC.DEFER_BLOCKING 0x0 ;  /* 0x0000000000007b1d */ /* 0x000fec0000010000 */
[----:B------:R-:W-:Y:S05]  /*0410*/  @P0 EXIT ;  /* 0x000000000000094d */ /* 0x000fea0003800000 */
[----:B------:R-:W-:Y:S01]  /*0420*/  LDS.64 R2, [R0.X8] ;  /* 0x0000000000027984 */ /* 0x000fe20000008a00 */
[----:B------:R-:W-:-:S03]  /*0430*/  ISETP.GT.AND P0, PT, R0, 0xf, PT ;  /* 0x0000000f0000780c */ /* 0x000fc60003f04270 */
[----:B------:R-:W0:Y:S02]  /*0440*/  LDS.64 R4, [R0.X8+0x100] ;  /* 0x0001000000047984 */ /* 0x000e240000008a00 */
[----:B0-----:R-:W0:-:S07]  /*0450*/  DADD R2, R2, R4 ;  /* 0x0000000002027229 */ /* 0x001e0e0000000004 */
[----:B0-----:R0:W-:Y:S01]  /*0460*/  STS.64 [R0.X8], R2 ;  /* 0x0000000200007388 */ /* 0x0011e20000008a00 */
[----:B------:R-:W-:Y:S01]  /*0470*/  @!PT LDS RZ, [RZ] ;  /* 0x00000000fffff984 */ /* 0x000fe20000000800 */
[----:B------:R-:W-:Y:S01]  /*0480*/  @!PT LDS RZ, [RZ] ;  /* 0x00000000fffff984 */ /* 0x000fe20000000800 */
[----:B------:R-:W-:Y:S01]  /*0490*/  @!PT LDS RZ, [RZ] ;  /* 0x00000000fffff984 */ /* 0x000fe20000000800 */
[----:B------:R-:W-:Y:S01]  /*04a0*/  @!PT LDS RZ, [RZ] ;  /* 0x00000000fffff984 */ /* 0x000fe20000000800 */
[----:B------:R-:W-:Y:S06]  /*04b0*/  MEMBAR.SC.CTA ;  /* 0x0000000000007992 */ /* 0x000fec0000000000 */
[----:B------:R-:W-:Y:S05]  /*04c0*/  @P0 EXIT ;  /* 0x000000000000094d */ /* 0x000fea0003800000 */
[----:B0-----:R-:W-:Y:S01]  /*04d0*/  LDS.64 R2, [R0.X8] ;  /* 0x0000000000027984 */ /* 0x001fe20000008a00 */
        /* <DEDUP_REMOVED lines=33> */
[----:B------:R-:W-:-:S03]  /*06f0*/  ISETP.NE.AND P0, PT, R0, 0x1, PT ;  /* 0x000000010000780c */ /* 0x000fc60003f05270 */
        /* <DEDUP_REMOVED lines=8> */
[----:B------:R-:W-:Y:S05]  /*0780*/  @!P0 EXIT ;  /* 0x000000000000894d */ /* 0x000fea0003800000 */
[----:B------:R-:W-:Y:S01]  /*0790*/  MOV R6, c[0x0][0x190] ;  /* 0x0000640000067a02 */ /* 0x000fe20000000f00 */
[----:B0-----:R-:W-:Y:S01]  /*07a0*/  LDS.64 R2, [R0.X8] ;  /* 0x0000000000027984 */ /* 0x001fe20000008a00 */
[----:B------:R-:W-:-:S03]  /*07b0*/  MOV R7, c[0x0][0x194] ;  /* 0x0000650000077a02 */ /* 0x000fc60000000f00 */
[----:B------:R-:W0:Y:S04]  /*07c0*/  LDS.64 R4, [R0.X8+0x8] ;  /* 0x0000080000047984 */ /* 0x000e280000008a00 */
[----:B------:R-:W2:Y:S01]  /*07d0*/  LDG.E.64 R8, [R6.64] ;  /* 0x0000000406087981 */ /* 0x000ea2000c1e1b00 */
[----:B0-----:R-:W0:-:S07]  /*07e0*/  DADD R2, R2, R4 ;  /* 0x0000000002027229 */ /* 0x001e0e0000000004 */
[----:B0-----:R-:W-:Y:S01]  /*07f0*/  STS.64 [R0.X8], R2 ;  /* 0x0000000200007388 */ /* 0x001fe20000008a00 */
[----:B--2---:R-:W0:-:S07]  /*0800*/  DADD R8, R2, R8 ;  /* 0x0000000002087229 */ /* 0x004e0e0000000008 */
[----:B0-----:R-:W-:Y:S01]  /*0810*/  STG.E.64 [R6.64], R8 ;  /* 0x0000000806007986 */ /* 0x001fe2000c101b04 */
[----:B------:R-:W-:Y:S05]  /*0820*/  EXIT ;  /* 0x000000000000794d */ /* 0x000fea0003800000 */
.L_x_301:
        /* <DEDUP_REMOVED lines=13> */
.L_x_726:


//--------------------- .text._28header_files_timple_solver_c_calculate_mass_residual_implicit_vectorised_2d_270_gpu --------------------------
	.section	.text._28header_files_timple_solver_c_calculate_mass_residual_implicit_vectorised_2d_270_gpu,"ax",@progbits
	.sectioninfo	@"SHI_REGISTERS=42"
	.align	128
        .global         _28header_files_timple_solver_c_calculate_mass_residual_implicit_vectorised_2d_270_gpu
        .type           _28header_files_timple_solver_c_calculate_mass_residual_implicit_vectorised_2d_270_gpu,@function
        .size           _28header_files_timple_solver_c_calculate_mass_residual_implicit_vectorised_2d_270_gpu,(.L_x_727 - _28header_files_timple_solver_c_calculate_mass_residual_implicit_vectorised_2d_270_gpu)
        .other          _28header_files_timple_solver_c_calculate_mass_residual_implicit_vectorised_2d_270_gpu,@"STO_CUDA_ENTRY STV_DEFAULT"
_28header_files_timple_solver_c_calculate_mass_residual_implicit_vectorised_2d_270_gpu:
.text._28header_files_timple_solver_c_calculate_mass_residual_implicit_vectorised_2d_270_gpu:
[----:B------:R-:W-:Y:S02]  /*0000*/  MOV R1, c[0x0][0x28] ;  /* 0x00000a0000017a02 */ /* 0x000fe40000000f00 */
[----:B------:R-:W0:Y:S01]  /*0010*/  S2R R32, SR_CTAID.X ;  /* 0x0000000000207919 */ /* 0x000e220000002500 */
[----:B------:R-:W-:Y:S01]  /*0020*/  ULDC.64 UR4, c[0x0][0x188] ;  /* 0x0000620000047ab9 */ /* 0x000fe20000000a00 */
[----:B------:R-:W-:Y:S01]  /*0030*/  BSSY B8, `(.L_x_302) ;  /* 0x0000057000087945 */ /* 0x000fe20003800000 */
[----:B------:R-:W-:Y:S01]  /*0040*/  UIADD3 UR4, UP0, UR4, 0x50, URZ ;  /* 0x0000005004047890 */ /* 0x000fe2000ff1e03f */
[----:B------:R-:W0:Y:S01]  /*0050*/  S2R R33, SR_TID.X ;  /* 0x0000000000217919 */ /* 0x000e220000002100 */
[----:B------:R-:W-:Y:S01]  /*0060*/  MOV R36, c[0x0][0x170] ;  /* 0x00005c0000247a02 */ /* 0x000fe20000000f00 */
[----:B------:R-:W-:Y:S01]  /*0070*/  CS2R R22, SRZ ;  /* 0x0000000000167805 */ /* 0x000fe2000001ff00 */
[----:B------:R-:W-:Y:S02]  /*0080*/  UIADD3.X UR5, URZ, UR5, URZ, UP0, !UPT ;  /* 0x000000053f057290 */ /* 0x000fe400087fe43f */
[----:B------:R-:W-:Y:S01]  /*0090*/  MOV R38, UR4 ;  /* 0x0000000400267c02 */ /* 0x000fe20008000f00 */
[----:B------:R-:W-:-:S02]  /*00a0*/  ULDC UR38, c[0x0][0xc] ;  /* 0x0000030000267ab9 */ /* 0x000fc40000000800 */
[----:B------:R-:W-:Y:S01]  /*00b0*/  USHF.L.U32 UR38, UR38, 0x7, URZ ;  /* 0x0000000726267899 */ /* 0x000fe2000800063f */
[----:B------:R-:W-:Y:S01]  /*00c0*/  MOV R39, UR5 ;  /* 0x0000000500277c02 */ /* 0x000fe20008000f00 */
[----:B------:R-:W-:Y:S01]  /*00d0*/  ULDC.64 UR36, c[0x0][0x118] ;  /* 0x0000460000247ab9 */ /* 0x000fe20000000a00 */
[----:B0-----:R-:W-:-:S05]  /*00e0*/  IMAD R2, R32, 0x80, R33 ;  /* 0x0000008020027824 */ /* 0x001fca00078e0221 */
.L_x_308:
[----:B------:R-:W-:Y:S01]  /*00f0*/  ISETP.GE.AND P0, PT, R2, c[0x0][0x170], PT ;  /* 0x00005c0002007a0c */ /* 0x000fe20003f06270 */
[----:B------:R-:W-:Y:S01]  /*0100*/  BSSY B7, `(.L_x_303) ;  /* 0x0000046000077945 */ /* 0x000fe20003800000 */
[----:B------:R-:W-:-:S04]  /*0110*/  IADD3 R36, R36, -UR38, RZ ;  /* 0x8000002624247c10 */ /* 0x000fc8000fffe0ff */
[----:B------:R-:W-:-:S04]  /*0120*/  ISETP.GT.AND P1, PT, R36, RZ, PT ;  /* 0x000000ff2400720c */ /* 0x000fc80003f24270 */
[----:B------:R-:W-:-:S03]  /*0130*/  P2R R37, PR, RZ, 0x2 ;  /* 0x00000002ff257803 */ /* 0x000fc60000000000 */
[----:B0-----:R-:W-:Y:S05]  /*0140*/  @P0 BRA `(.L_x_304) ;  /* 0x0000041000000947 */ /* 0x001fea0003800000 */
[----:B------:R-:W-:Y:S02]  /*0150*/  IMAD.MOV.U32 R4, RZ, RZ, c[0x0][0x178] ;  /* 0x00005e00ff047624 */ /* 0x000fe400078e00ff */
[----:B------:R-:W-:Y:S01]  /*0160*/  IMAD.MOV.U32 R5, RZ, RZ, c[0x0][0x17c] ;  /* 0x00005f00ff057624 */ /* 0x000fe200078e00ff */
[----:B------:R-:W-:Y:S02]  /*0170*/  UMOV UR6, 0x1 ;  /* 0x0000000100067882 */ /* 0x000fe40000000000 */
[----:B------:R-:W-:Y:S02]  /*0180*/  ULDC.64 UR4, c[0x2][0x0] ;  /* 0x0080000000047ab9 */ /* 0x000fe40000000a00 */
[----:B------:R-:W-:Y:S01]  /*0190*/  ULDC.64 UR8, c[0x0][0x180] ;  /* 0x0000600000087ab9 */ /* 0x000fe20000000a00 */
[----:B------:R-:W2:Y:S02]  /*01a0*/  LDG.E.64.CONSTANT R4, [R4.64+0x160] ;  /* 0x0001602404047981 */ /* 0x000ea4000c1e9b00 */
[----:B--2---:R-:W-:-:S04]  /*01b0*/  IADD3 R6, P0, R4, R2, RZ ;  /* 0x0000000204067210 */ /* 0x004fc80007f1e0ff */
[----:B------:R-:W-:-:S05]  /*01c0*/  LEA.HI.X.SX32 R7, R2, R5, 0x1, P0 ;  /* 0x0000000502077211 */ /* 0x000fca00000f0eff */
[----:B------:R-:W2:Y:S01]  /*01d0*/  LDG.E.U8 R6, [R6.64] ;  /* 0x0000002406067981 */ /* 0x000ea2000c1e1100 */
[----:B------:R-:W-:Y:S02]  /*01e0*/  UIMAD.WIDE.U32 UR4, UR6, UR8, UR4 ;  /* 0x00000008060472a5 */ /* 0x000fe4000f8e0004 */
[----:B------:R-:W-:-:S04]  /*01f0*/  UIMAD UR6, UR6, UR9, URZ ;  /* 0x00000009060672a4 */ /* 0x000fc8000f8e023f */
[----:B------:R-:W-:Y:S01]  /*0200*/  UIADD3 UR6, UR5, UR6, URZ ;  /* 0x0000000605067290 */ /* 0x000fe2000fffe03f */
[----:B------:R-:W-:Y:S01]  /*0210*/  IMAD.U32 R19, RZ, RZ, UR5 ;  /* 0x00000005ff137e24 */ /* 0x000fe2000f8e00ff */
[----:B------:R-:W-:-:S04]  /*0220*/  MOV R18, UR4 ;  /* 0x0000000400127c02 */ /* 0x000fc80008000f00 */
[----:B------:R-:W-:Y:S02]  /*0230*/  MOV R19, UR6 ;  /* 0x0000000600137c02 */ /* 0x000fe40008000f00 */
[----:B--2---:R-:W-:-:S13]  /*0240*/  ISETP.NE.AND P0, PT, R6, RZ, PT ;  /* 0x000000ff0600720c */ /* 0x004fda0003f05270 */
[----:B------:R-:W-:Y:S05]  /*0250*/  @!P0 BRA `(.L_x_305) ;  /* 0x0000006000008947 */ /* 0x000fea0003800000 */
[----:B------:R-:W2:Y:S01]  /*0260*/  LDG.E.64.CONSTANT R18, [R18.64] ;  /* 0x0000002412127981 */ /* 0x000ea2000c1e9b00 */
[----:B------:R-:W-:-:S04]  /*0270*/  SHF.R.S64 R5, RZ, 0x1d, R2 ;  /* 0x0000001dff057819 */ /* 0x000fc80000001002 */
[----:B--2---:R-:W-:-:S04]  /*0280*/  IADD3 R4, P0, R18, R5, RZ ;  /* 0x0000000512047210 */ /* 0x004fc80007f1e0ff */
[----:B------:R-:W-:-:S05]  /*0290*/  LEA.HI.X.SX32 R5, R2, R19, 0x3, P0 ;  /* 0x0000001302057211 */ /* 0x000fca00000f1eff */
[----:B------:R0:W-:Y:S01]  /*02a0*/  STG.E.64 [R4.64], RZ ;  /* 0x000000ff04007986 */ /* 0x0001e2000c101b24 */
[----:B------:R-:W-:Y:S05]  /*02b0*/  BRA `(.L_x_304) ;  /* 0x000002a000007947 */ /* 0x000fea0003800000 */
.L_x_305:
[----:B------:R-:W2:Y:S04]  /*02c0*/  LDG.E.64.CONSTANT R4, [R18.64+0x20] ;  /* 0x0000202412047981 */ /* 0x000ea8000c1e9b00 */
[----:B------:R-:W3:Y:S04]  /*02d0*/  LDG.E.64.CONSTANT R6, [R18.64+0x18] ;  /* 0x0000182412067981 */ /* 0x000ee8000c1e9b00 */
[----:B------:R-:W4:Y:S01]  /*02e0*/  LDG.E.64.CONSTANT R16, [R38.64+-0x10] ;  /* 0xfffff02426107981 */ /* 0x000f22000c1e9b00 */
[----:B------:R-:W-:-:S02]  /*02f0*/  SHF.R.S64 R34, RZ, 0x1d, R2 ;  /* 0x0000001dff227819 */ /* 0x000fc40000001002 */
[----:B------:R-:W-:Y:S01]  /*0300*/  SHF.R.S32.HI R35, RZ, 0x1d, R2 ;  /* 0x0000001dff237819 */ /* 0x000fe20000011402 */
[----:B------:R-:W-:Y:S01]  /*0310*/  IMAD.MOV.U32 R10, RZ, RZ, 0x1 ;  /* 0x00000001ff0a7424 */ /* 0x000fe200078e00ff */
[-C--:B--2---:R-:W-:Y:S02]  /*0320*/  IADD3 R20, P0, R4, R34.reuse, RZ ;  /* 0x0000002204147210 */ /* 0x084fe40007f1e0ff */
[----:B---3--:R-:W-:-:S03]  /*0330*/  IADD3 R14, P1, R6, R34, RZ ;  /* 0x00000022060e7210 */ /* 0x008fc60007f3e0ff */
[--C-:B------:R-:W-:Y:S02]  /*0340*/  IMAD.X R21, R5, 0x1, R35.reuse, P0 ;  /* 0x0000000105157824 */ /* 0x100fe400000e0623 */
[----:B------:R-:W2:Y:S01]  /*0350*/  LDG.E.64.CONSTANT R4, [R38.64] ;  /* 0x0000002426047981 */ /* 0x000ea2000c1e9b00 */
[----:B------:R-:W-:-:S03]  /*0360*/  IMAD.X R15, R7, 0x1, R35, P1 ;  /* 0x00000001070f7824 */ /* 0x000fc600008e0623 */
[----:B------:R-:W3:Y:S04]  /*0370*/  LDG.E.64 R6, [R20.64] ;  /* 0x0000002414067981 */ /* 0x000ee8000c1e1b00 */
[----:B------:R-:W3:Y:S01]  /*0380*/  LDG.E.64 R8, [R14.64] ;  /* 0x000000240e087981 */ /* 0x000ee2000c1e1b00 */
[----:B----4-:R-:W0:Y:S02]  /*0390*/  MUFU.RCP64H R11, R17 ;  /* 0x00000011000b7308 */ /* 0x010e240000001800 */
[----:B0-----:R-:W0:-:S06]  /*03a0*/  DFMA R12, -R16, R10, 1 ;  /* 0x3ff00000100c742b */ /* 0x001e0c000000010a */
[----:B0-----:R-:W0:-:S06]  /*03b0*/  DFMA R12, R12, R12, R12 ;  /* 0x0000000c0c0c722b */ /* 0x001e0c000000000c */
[----:B0-----:R-:W0:Y:S01]  /*03c0*/  DFMA R12, R10, R12, R10 ;  /* 0x0000000c0a0c722b */ /* 0x001e22000000000a */
[----:B------:R-:W-:Y:S03]  /*03d0*/  BSSY B6, `(.L_x_306) ;  /* 0x0000013000067945 */ /* 0x000fe60003800000 */
[----:B---3--:R-:W2:-:S04]  /*03e0*/  DADD R6, R8, R6 ;  /* 0x0000000008067229 */ /* 0x008e880000000006 */
[----:B0-----:R-:W0:-:S04]  /*03f0*/  DFMA R8, -R16, R12, 1 ;  /* 0x3ff000001008742b */ /* 0x001e08000000010c */
[----:B--2---:R-:W-:-:S04]  /*0400*/  DMUL R4, R6, R4 ;  /* 0x0000000406047228 */ /* 0x004fc80000000000 */
        /* <DEDUP_REMOVED lines=9> */
[----:B------:R-:W-:Y:S01]  /*04a0*/  MOV R20, 32@lo((_28header_files_timple_solver_c_calculate_mass_residual_implicit_vectorised_2d_270_gpu + .L_x_15@srel)) ;  /* 0x0000000000147802 */ /* 0x000fe20000000f00 */
[----:B------:R-:W-:Y:S01]  /*04b0*/  IMAD.MOV.U32 R7, RZ, RZ, R17 ;  /* 0x000000ffff077224 */ /* 0x000fe200078e0011 */
[----:B------:R-:W-:-:S04]  /*04c0*/  MOV R21, 32@hi((_28header_files_timple_solver_c_calculate_mass_residual_implicit_vectorised_2d_270_gpu + .L_x_15@srel)) ;  /* 0x0000000000157802 */ /* 0x000fc80000000f00 */
[----:B------:R-:W-:Y:S05]  /*04d0*/  CALL.ABS.NOINC `(__cuda_sm20_div_rn_f64_full) ;  /* 0x0000000000007943 */ /* 0x000fea0003c00000 */
.L_x_15:
[----:B------:R-:W-:Y:S02]  /*04e0*/  MOV R6, R4 ;  /* 0x0000000400067202 */ /* 0x000fe40000000f00 */
[----:B------:R-:W-:Y:S02]  /*04f0*/  MOV R7, R5 ;  /* 0x0000000500077202 */ /* 0x000fe40000000f00 */
.L_x_307:
[----:B------:R-:W-:Y:S05]  /*0500*/  BSYNC B6 ;  /* 0x0000000000067941 */ /* 0x000fea0003800000 */
.L_x_306:
[----:B------:R-:W2:Y:S01]  /*0510*/  LDG.E.64.CONSTANT R18, [R18.64] ;  /* 0x0000002412127981 */ /* 0x000ea2000c1e9b00 */
[----:B------:R0:W1:Y:S01]  /*0520*/  DFMA R22, R16, R6, R22 ;  /* 0x000000061016722b */ /* 0x0000620000000016 */
[----:B--2---:R-:W-:-:S04]  /*0530*/  IADD3 R34, P0, R18, R34, RZ ;  /* 0x0000002212227210 */ /* 0x004fc80007f1e0ff */
[----:B------:R-:W-:-:S05]  /*0540*/  IADD3.X R35, R19, R35, RZ, P0, !PT ;  /* 0x0000002313237210 */ /* 0x000fca00007fe4ff */
[----:B------:R0:W-:Y:S04]  /*0550*/  STG.E.64 [R34.64], R6 ;  /* 0x0000000622007986 */ /* 0x0001e8000c101b24 */
.L_x_304:
[----:B-1----:R-:W-:Y:S05]  /*0560*/  BSYNC B7 ;  /* 0x0000000000077941 */ /* 0x002fea0003800000 */
.L_x_303:
[----:B------:R-:W-:Y:S02]  /*0570*/  ISETP.NE.AND P0, PT, R37, RZ, PT ;  /* 0x000000ff2500720c */ /* 0x000fe40003f05270 */
[----:B------:R-:W-:-:S11]  /*0580*/  IADD3 R2, R2, UR38, RZ ;  /* 0x0000002602027c10 */ /* 0x000fd6000fffe0ff */
[----:B------:R-:W-:Y:S05]  /*0590*/  @P0 BRA `(.L_x_308) ;  /* 0xfffffb5000000947 */ /* 0x000fea000383ffff */
[----:B------:R-:W-:Y:S05]  /*05a0*/  BSYNC B8 ;  /* 0x0000000000087941 */ /* 0x000fea0003800000 */
.L_x_302:
[----:B------:R1:W-:Y:S01]  /*05b0*/  STS.64 [R33.X8], R22 ;  /* 0x0000001621007388 */ /* 0x0003e20000008a00 */
[----:B------:R-:W-:Y:S01]  /*05c0*/  WARPSYNC 0xffffffff ;  /* 0xffffffff00007948 */ /* 0x000fe20003800000 */
[----:B------:R-:W-:Y:S02]  /*05d0*/  SHF.L.U32 R0, R33, 0x3, RZ ;  /* 0x0000000321007819 */ /* 0x000fe400000006ff */
[----:B0-----:R-:W-:Y:S01]  /*05e0*/  MOV R4, 0x80 ;  /* 0x0000008000047802 */ /* 0x001fe20000000f00 */
[----:B------:R-:W-:Y:S06]  /*05f0*/  BAR.SYNC.DEFER_BLOCKING 0x0 ;  /* 0x0000000000007b1d */ /* 0x000fec0000010000 */
.L_x_309:
[----:B------:R-:W-:Y:S01]  /*0600*/  IADD3 R2, R4, 0x1, RZ ;  /* 0x0000000104027810 */ /* 0x000fe20007ffe0ff */
[----:B------:R-:W-:Y:S01]  /*0610*/  WARPSYNC 0xffffffff ;  /* 0xffffffff00007948 */ /* 0x000fe20003800000 */
[----:B------:R-:W-:Y:S02]  /*0620*/  BAR.SYNC.DEFER_BLOCKING 0x0 ;  /* 0x0000000000007b1d */ /* 0x000fe40000010000 */
[----:B------:R-:W-:-:S05]  /*0630*/  SHF.R.S32.HI R7, RZ, 0x1, R2 ;  /* 0x00000001ff077819 */ /* 0x000fca0000011402 */
[----:B------:R-:W-:-:S05]  /*0640*/  IMAD.IADD R3, R7, 0x1, R33 ;  /* 0x0000000107037824 */ /* 0x000fca00078e0221 */
[----:B------:R-:W-:-:S13]  /*0650*/  ISETP.GE.AND P0, PT, R3, R4, PT ;  /* 0x000000040300720c */ /* 0x000fda0003f06270 */
[----:B------:R-:W-:Y:S01]  /*0660*/  @!P0 IMAD.U32 R6, R7, 0x8, R0 ;  /* 0x0000000807068824 */ /* 0x000fe200078e0000 */
[----:B------:R-:W-:Y:S04]  /*0670*/  @!P0 LDS.64 R4, [R33.X8] ;  /* 0x0000000021048984 */ /* 0x000fe80000008a00 */
[----:B------:R-:W0:Y:S02]  /*0680*/  @!P0 LDS.64 R2, [R6] ;  /* 0x0000000006028984 */ /* 0x000e240000000a00 */
[----:B0-----:R0:W2:Y:S02]  /*0690*/  @!P0 DADD R2, R2, R4 ;  /* 0x0000000002028229 */ /* 0x0010a40000000004 */
[--C-:B0-----:R-:W-:Y:S02]  /*06a0*/  IMAD.MOV.U32 R4, RZ, RZ, R7.reuse ;  /* 0x000000ffff047224 */ /* 0x101fe400078e0007 */
[----:B------:R-:W-:-:S03]  /*06b0*/  @!P0 IMAD.MOV.U32 R4, RZ, RZ, R7 ;  /* 0x000000ffff048224 */ /* 0x000fc600078e0007 */
[----:B--2---:R0:W-:Y:S04]  /*06c0*/  @!P0 STS.64 [R33.X8], R2 ;  /* 0x0000000221008388 */ /* 0x0041e80000008a00 */
[----:B------:R-:W-:Y:S01]  /*06d0*/  BAR.SYNC.DEFER_BLOCKING 0x0 ;  /* 0x0000000000007b1d */ /* 0x000fe20000010000 */
[----:B------:R-:W-:-:S13]  /*06e0*/  ISETP.GE.AND P0, PT, R4, 0x41, PT ;  /* 0x000000410400780c */ /* 0x000fda0003f06270 */
[----:B0-----:R-:W-:Y:S05]  /*06f0*/  @P0 BRA `(.L_x_309) ;  /* 0xffffff0000000947 */ /* 0x001fea000383ffff */
[----:B------:R-:W-:Y:S01]  /*0700*/  WARPSYNC 0xffffffff ;  /* 0xffffffff00007948 */ /* 0x000fe20003800000 */
[----:B------:R-:W-:Y:S01]  /*0710*/  BAR.SYNC.DEFER_BLOCKING 0x0 ;  /* 0x0000000000007b1d */ /* 0x000fe20000010000 */
[----:B------:R-:W-:-:S13]  /*0720*/  ISETP.GT.AND P0, PT, R33, 0x1f, PT ;  /* 0x0000001f2100780c */ /* 0x000fda0003f04270 */
        /* <DEDUP_REMOVED lines=56> */
[----:B0-----:R-:W-:Y:S01]  /*0ab0*/  LDS.64 R2, [R33.X8] ;  /* 0x0000000021027984 */ /* 0x001fe20000008a00 */
[----:B------:R-:W-:-:S03]  /*0ac0*/  ISETP.NE.AND P0, PT, R33, RZ, PT ;  /* 0x000000ff2100720c */ /* 0x000fc60003f05270 */
[----:B------:R-:W0:Y:S02]  /*0ad0*/  LDS.64 R4, [R33.X8+0x8] ;  /* 0x0000080021047984 */ /* 0x000e240000008a00 */
[----:B0-----:R-:W0:-:S07]  /*0ae0*/  DADD R2, R2, R4 ;  /* 0x0000000002027229 */ /* 0x001e0e0000000004 */
[----:B0-----:R0:W-:Y:S01]  /*0af0*/  STS.64 [R33.X8], R2 ;  /* 0x0000000221007388 */ /* 0x0011e20000008a00 */
[----:B------:R-:W-:Y:S05]  /*0b00*/  @P0 EXIT ;  /* 0x000000000000094d */ /* 0x000fea0003800000 */
[----:B------:R-:W-:-:S05]  /*0b10*/  IMAD.SHL.U32 R32, R32, 0x8, RZ ;  /* 0x0000000820207824 */ /* 0x000fca00078e00ff */
[----:B------:R-:W-:-:S04]  /*0b20*/  IADD3 R4, P0, R32, c[0x0][0x168], RZ ;  /* 0x00005a0020047a10 */ /* 0x000fc80007f1e0ff */
[----:B------:R-:W-:-:S05]  /*0b30*/  LEA.HI.X.SX32 R5, R32, c[0x0][0x16c], 0x1, P0 ;  /* 0x00005b0020057a11 */ /* 0x000fca00000f0eff */
[----:B------:R-:W-:Y:S01]  /*0b40*/  STG.E.64 [R4.64], R2 ;  /* 0x0000000204007986 */ /* 0x000fe2000c101b24 */
[----:B------:R-:W-:Y:S05]  /*0b50*/  EXIT ;  /* 0x000000000000794d */ /* 0x000fea0003800000 */
.L_x_310:
        /* <DEDUP_REMOVED lines=10> */
.L_x_727:


//--------------------- .text._28header_files_timple_solver_c_calculate_mass_residual_implicit_vectorised_247_gpu__red --------------------------
	.section	.text._28header_files_timple_solver_c_calculate_mass_residual_implicit_vectorised_247_gpu__red,"ax",@progbits
	.sectioninfo	@"SHI_REGISTERS=12"
	.align	128
        .global         _28header_files_timple_solver_c_calculate_mass_residual_implicit_vectorised_247_gpu__red
        .type           _28header_files_timple_solver_c_calculate_mass_residual_implicit_vectorised_247_gpu__red,@function
        .size           _28header_files_timple_solver_c_calculate_mass_residual_implicit_vectorised_247_gpu__red,(.L_x_728 - _28header_files_timple_solver_c_calculate_mass_residual_implicit_vectorised_247_gpu__red)
        .other          _28header_files_timple_solver_c_calculate_mass_residual_implicit_vectorised_247_gpu__red,@"STO_CUDA_ENTRY STV_DEFAULT"
_28header_files_timple_solver_c_calculate_mass_residual_implicit_vectorised_247_gpu__red:
.text._28header_files_timple_solver_c_calculate_mass_residual_implicit_vectorised_247_gpu__red:
        /* <DEDUP_REMOVED lines=20> */
.L_x_313:
        /* <DEDUP_REMOVED lines=9> */
.L_x_312:
[----:B------:R-:W-:Y:S05]  /*01d0*/  BSYNC B0 ;  /* 0x0000000000007941 */ /* 0x000fea0003800000 */
.L_x_311:
        /* <DEDUP_REMOVED lines=16> */
.L_x_314:
[----:B-1---5:R0:W-:Y:S01]  /*02e0*/  STS.64 [R0.X8], R2 ;  /* 0x0000000200007388 */ /* 0x0221e20000008a00 */
[----:B------:R-:W-:Y:S01]  /*02f0*/  ISETP.GE.AND P1, PT, R4, 0x41, PT ;  /* 0x000000410400780c */ /* 0x000fe20003f26270 */
[C---:B------:R-:W-:Y:S01]  /*0300*/  IMAD.SHL.U32 R8, R0.reuse, 0x8, RZ ;  /* 0x0000000800087824 */ /* 0x040fe200078e00ff */
[----:B------:R-:W-:-:S11]  /*0310*/  ISETP.GT.AND P0, PT, R0, 0x1f, PT ;  /* 0x0000001f0000780c */ /* 0x000fd60003f04270 */
[----:B0-----:R-:W-:Y:S05]  /*0320*/  @!P1 BRA `(.L_x_315) ;  /* 0x000000d000009947 */ /* 0x001fea0003800000 */
.L_x_316:
        /* <DEDUP_REMOVED lines=13> */
.L_x_315:
        /* <DEDUP_REMOVED lines=67> */
.L_x_317:
        /* <DEDUP_REMOVED lines=13> */
.L_x_728:


//--------------------- .text._28header_files_timple_solver_c_calculate_mass_residual_implicit_vectorised_247_gpu --------------------------
	.section	.text._28header_files_timple_solver_c_calculate_mass_residual_implicit_vectorised_247_gpu,"ax",@progbits
	.sectioninfo	@"SHI_REGISTERS=42"
	.align	128
        .global         _28header_files_timple_solver_c_calculate_mass_residual_implicit_vectorised_247_gpu
        .type           _28header_files_timple_solver_c_calculate_mass_residual_implicit_vectorised_247_gpu,@function
        .size           _28header_files_timple_solver_c_calculate_mass_residual_implicit_vectorised_247_gpu,(.L_x_729 - _28header_files_timple_solver_c_calculate_mass_residual_implicit_vectorised_247_gpu)
        .other          _28header_files_timple_solver_c_calculate_mass_residual_implicit_vectorised_247_gpu,@"STO_CUDA_ENTRY STV_DEFAULT"
_28header_files_timple_solver_c_calculate_mass_residual_implicit_vectorised_247_gpu:
.text._28header_files_timple_solver_c_calculate_mass_residual_implicit_vectorised_247_gpu:
        /* <DEDUP_REMOVED lines=15> */
.L_x_324:
        /* <DEDUP_REMOVED lines=29> */
.L_x_321:
[----:B------:R-:W2:Y:S04]  /*02c0*/  LDG.E.64.CONSTANT R8, [R18.64+0x18] ;  /* 0x0000182412087981 */ /* 0x000ea8000c1e9b00 */
[----:B------:R-:W3:Y:S04]  /*02d0*/  LDG.E.64.CONSTANT R6, [R18.64+0x20] ;  /* 0x0000202412067981 */ /* 0x000ee8000c1e9b00 */
[----:B------:R-:W4:Y:S04]  /*02e0*/  LDG.E.64.CONSTANT R4, [R18.64+0x28] ;  /* 0x0000282412047981 */ /* 0x000f28000c1e9b00 */
[----:B------:R-:W5:Y:S01]  /*02f0*/  LDG.E.64.CONSTANT R16, [R38.64+-0x10] ;  /* 0xfffff02426107981 */ /* 0x000f62000c1e9b00 */
[----:B------:R-:W-:-:S02]  /*0300*/  SHF.R.S64 R34, RZ, 0x1d, R2 ;  /* 0x0000001dff227819 */ /* 0x000fc40000001002 */
[----:B------:R-:W-:Y:S02]  /*0310*/  SHF.R.S32.HI R35, RZ, 0x1d, R2 ;  /* 0x0000001dff237819 */ /* 0x000fe40000011402 */
[-C--:B--2---:R-:W-:Y:S02]  /*0320*/  IADD3 R12, P0, R8, R34.reuse, RZ ;  /* 0x00000022080c7210 */ /* 0x084fe40007f1e0ff */
[----:B---3--:R-:W-:-:S03]  /*0330*/  IADD3 R20, P1, R6, R34, RZ ;  /* 0x0000002206147210 */ /* 0x008fc60007f3e0ff */
[--C-:B------:R-:W-:Y:S02]  /*0340*/  IMAD.X R13, R9, 0x1, R35.reuse, P0 ;  /* 0x00000001090d7824 */ /* 0x100fe400000e0623 */
[----:B------:R-:W-:Y:S01]  /*0350*/  IMAD.X R21, R7, 0x1, R35, P1 ;  /* 0x0000000107157824 */ /* 0x000fe200008e0623 */
[----:B----4-:R-:W-:-:S03]  /*0360*/  IADD3 R24, P1, R4, R34, RZ ;  /* 0x0000002204187210 */ /* 0x010fc60007f3e0ff */
[----:B------:R-:W2:Y:S04]  /*0370*/  LDG.E.64 R12, [R12.64] ;  /* 0x000000240c0c7981 */ /* 0x000ea8000c1e1b00 */
[----:B------:R-:W2:Y:S01]  /*0380*/  LDG.E.64 R10, [R20.64] ;  /* 0x00000024140a7981 */ /* 0x000ea2000c1e1b00 */
[----:B------:R-:W-:-:S03]  /*0390*/  IMAD.X R25, R5, 0x1, R35, P1 ;  /* 0x0000000105197824 */ /* 0x000fc600008e0623 */
[----:B------:R-:W3:Y:S04]  /*03a0*/  LDG.E.64.CONSTANT R4, [R38.64] ;  /* 0x0000002426047981 */ /* 0x000ee8000c1e9b00 */
[----:B------:R-:W4:Y:S01]  /*03b0*/  LDG.E.64 R6, [R24.64] ;  /* 0x0000002418067981 */ /* 0x000f22000c1e1b00 */
[----:B-----5:R-:W0:Y:S01]  /*03c0*/  MUFU.RCP64H R9, R17 ;  /* 0x0000001100097308 */ /* 0x020e220000001800 */
[----:B------:R-:W-:-:S06]  /*03d0*/  IMAD.MOV.U32 R8, RZ, RZ, 0x1 ;  /* 0x00000001ff087424 */ /* 0x000fcc00078e00ff */
[----:B0-----:R-:W0:-:S06]  /*03e0*/  DFMA R14, -R16, R8, 1 ;  /* 0x3ff00000100e742b */ /* 0x001e0c0000000108 */
[----:B0-----:R-:W0:-:S06]  /*03f0*/  DFMA R14, R14, R14, R14 ;  /* 0x0000000e0e0e722b */ /* 0x001e0c000000000e */
[----:B0-----:R-:W0:-:S06]  /*0400*/  DFMA R14, R8, R14, R8 ;  /* 0x0000000e080e722b */ /* 0x001e0c0000000008 */
[----:B0-----:R-:W0:-:S06]  /*0410*/  DFMA R8, -R16, R14, 1 ;  /* 0x3ff000001008742b */ /* 0x001e0c000000010e */
[----:B0-----:R-:W-:Y:S01]  /*0420*/  DFMA R8, R14, R8, R14 ;  /* 0x000000080e08722b */ /* 0x001fe2000000000e */
[----:B------:R-:W-:Y:S03]  /*0430*/  BSSY B6, `(.L_x_322) ;  /* 0x0000012000067945 */ /* 0x000fe60003800000 */
[----:B--2---:R-:W4:-:S06]  /*0440*/  DADD R10, R12, R10 ;  /* 0x000000000c0a7229 */ /* 0x004f0c000000000a */
[----:B----4-:R-:W3:-:S06]  /*0450*/  DADD R6, R10, R6 ;  /* 0x000000000a067229 */ /* 0x010ecc0000000006 */
[----:B---3--:R-:W0:-:S06]  /*0460*/  DMUL R4, R6, R4 ;  /* 0x0000000406047228 */ /* 0x008e0c0000000000 */
        /* <DEDUP_REMOVED lines=8> */
[----:B------:R-:W-:Y:S01]  /*04f0*/  MOV R20, 32@lo((_28header_files_timple_solver_c_calculate_mass_residual_implicit_vectorised_247_gpu + .L_x_16@srel)) ;  /* 0x0000000000147802 */ /* 0x000fe20000000f00 */
[----:B------:R-:W-:Y:S01]  /*0500*/  IMAD.MOV.U32 R7, RZ, RZ, R17 ;  /* 0x000000ffff077224 */ /* 0x000fe200078e0011 */
[----:B------:R-:W-:-:S04]  /*0510*/  MOV R21, 32@hi((_28header_files_timple_solver_c_calculate_mass_residual_implicit_vectorised_247_gpu + .L_x_16@srel)) ;  /* 0x0000000000157802 */ /* 0x000fc80000000f00 */
[----:B------:R-:W-:Y:S05]  /*0520*/  CALL.ABS.NOINC `(__cuda_sm20_div_rn_f64_full) ;  /* 0x0000000000007943 */ /* 0x000fea0003c00000 */
.L_x_16:
[----:B------:R-:W-:Y:S02]  /*0530*/  MOV R6, R4 ;  /* 0x0000000400067202 */ /* 0x000fe40000000f00 */
[----:B------:R-:W-:Y:S02]  /*0540*/  MOV R7, R5 ;  /* 0x0000000500077202 */ /* 0x000fe40000000f00 */
.L_x_323:
[----:B------:R-:W-:Y:S05]  /*0550*/  BSYNC B6 ;  /* 0x0000000000067941 */ /* 0x000fea0003800000 */
.L_x_322:
[----:B------:R-:W2:Y:S01]  /*0560*/  LDG.E.64.CONSTANT R18, [R18.64] ;  /* 0x0000002412127981 */ /* 0x000ea2000c1e9b00 */
[----:B------:R0:W1:Y:S01]  /*0570*/  DFMA R22, R16, R6, R22 ;  /* 0x000000061016722b */ /* 0x0000620000000016 */
[----:B--2---:R-:W-:-:S04]  /*0580*/  IADD3 R34, P0, R18, R34, RZ ;  /* 0x0000002212227210 */ /* 0x004fc80007f1e0ff */
[----:B------:R-:W-:-:S05]  /*0590*/  IADD3.X R35, R19, R35, RZ, P0, !PT ;  /* 0x0000002313237210 */ /* 0x000fca00007fe4ff */
[----:B------:R0:W-:Y:S04]  /*05a0*/  STG.E.64 [R34.64], R6 ;  /* 0x0000000622007986 */ /* 0x0001e8000c101b24 */
.L_x_320:
[----:B-1----:R-:W-:Y:S05]  /*05b0*/  BSYNC B7 ;  /* 0x0000000000077941 */ /* 0x002fea0003800000 */
.L_x_319:
[----:B------:R-:W-:Y:S02]  /*05c0*/  ISETP.NE.AND P0, PT, R37, RZ, PT ;  /* 0x000000ff2500720c */ /* 0x000fe40003f05270 */
[----:B------:R-:W-:-:S11]  /*05d0*/  IADD3 R2, R2, UR38, RZ ;  /* 0x0000002602027c10 */ /* 0x000fd6000fffe0ff */
[----:B------:R-:W-:Y:S05]  /*05e0*/  @P0 BRA `(.L_x_324) ;  /* 0xfffffb0000000947 */ /* 0x000fea000383ffff */
[----:B------:R-:W-:Y:S05]  /*05f0*/  BSYNC B8 ;  /* 0x0000000000087941 */ /* 0x000fea0003800000 */
.L_x_318:
[----:B------:R1:W-:Y:S01]  /*0600*/  STS.64 [R33.X8], R22 ;  /* 0x0000001621007388 */ /* 0x0003e20000008a00 */
[----:B------:R-:W-:Y:S01]  /*0610*/  WARPSYNC 0xffffffff ;  /* 0xffffffff00007948 */ /* 0x000fe20003800000 */
[----:B------:R-:W-:Y:S02]  /*0620*/  SHF.L.U32 R0, R33, 0x3, RZ ;  /* 0x0000000321007819 */ /* 0x000fe400000006ff */
[----:B0-----:R-:W-:Y:S01]  /*0630*/  MOV R4, 0x80 ;  /* 0x0000008000047802 */ /* 0x001fe20000000f00 */
[----:B------:R-:W-:Y:S06]  /*0640*/  BAR.SYNC.DEFER_BLOCKING 0x0 ;  /* 0x0000000000007b1d */ /* 0x000fec0000010000 */
.L_x_325:
        /* <DEDUP_REMOVED lines=86> */
.L_x_326:
        /* <DEDUP_REMOVED lines=13> */
.L_x_729:


//--------------------- .text._28header_files_timple_solver_c_calculate_intermediate_velocity_implicit_vectorised_2d_186_gpu --------------------------
	.section	.text._28header_files_timple_solver_c_calculate_intermediate_velocity_implicit_vectorised_2d_186_gpu,"ax",@progbits
	.sectioninfo	@"SHI_REGISTERS=96"
	.align	128
        .global         _28header_files_timple_solver_c_calculate_intermediate_velocity_implicit_vectorised_2d_186_gpu
        .type           _28header_files_timple_solver_c_calculate_intermediate_velocity_implicit_vectorised_2d_186_gpu,@function
        .size           _28header_files_timple_solver_c_calculate_intermediate_velocity_implicit_vectorised_2d_186_gpu,(.L_x_730 - _28header_files_timple_solver_c_calculate_intermediate_velocity_implicit_vectorised_2d_186_gpu)
        .other          _28header_files_timple_solver_c_calculate_intermediate_velocity_implicit_vectorised_2d_186_gpu,@"STO_CUDA_ENTRY STV_DEFAULT"
_28header_files_timple_solver_c_calculate_intermediate_velocity_implicit_vectorised_2d_186_gpu:
.text._28header_files_timple_solver_c_calculate_intermediate_velocity_implicit_vectorised_2d_186_gpu:
[----:B------:R-:W-:Y:S02]  /*0000*/  MOV R1, c[0x0][0x28] ;  /* 0x00000a0000017a02 */ /* 0x000fe40000000f00 */
[----:B------:R-:W-:-:S04]  /*0010*/  MOV R0, c[0x0][0x168] ;  /* 0x00005a0000007a02 */ /* 0x000fc80000000f00 */
[----:B------:R-:W-:-:S13]  /*0020*/  ISETP.GE.AND P0, PT, R0, 0x1, PT ;  /* 0x000000010000780c */ /* 0x000fda0003f06270 */
[----:B------:R-:W-:Y:S05]  /*0030*/  @!P0 EXIT ;  /* 0x000000000000894d */ /* 0x000fea0003800000 */
[----:B------:R-:W0:Y:S01]  /*0040*/  S2R R2, SR_CTAID.X ;  /* 0x0000000000027919 */ /* 0x000e220000002500 */
[----:B------:R-:W-:Y:S01]  /*0050*/  MOV R70, c[0x0][0x168] ;  /* 0x00005a0000467a02 */ /* 0x000fe20000000f00 */
[----:B------:R-:W-:Y:S02]  /*0060*/  ULDC UR38, c[0x0][0xc] ;  /* 0x0000030000267ab9 */ /* 0x000fe40000000800 */
[----:B------:R-:W0:Y:S01]  /*0070*/  S2R R3, SR_TID.X ;  /* 0x0000000000037919 */ /* 0x000e220000002100 */
[----:B------:R-:W-:Y:S02]  /*0080*/  USHF.L.U32 UR38, UR38, 0x7, URZ ;  /* 0x0000000726267899 */ /* 0x000fe4000800063f */
[----:B------:R-:W-:Y:S01]  /*0090*/  ULDC.64 UR36, c[0x0][0x118] ;  /* 0x0000460000247ab9 */ /* 0x000fe20000000a00 */
[----:B0-----:R-:W-:-:S05]  /*00a0*/  IMAD R2, R2, 0x80, R3 ;  /* 0x0000008002027824 */ /* 0x001fca00078e0203 */
.L_x_343:
[----:B------:R-:W-:Y:S01]  /*00b0*/  ISETP.GE.AND P0, PT, R2, c[0x0][0x168], PT ;  /* 0x00005a0002007a0c */ /* 0x000fe20003f06270 */
[----:B------:R-:W-:Y:S01]  /*00c0*/  BSSY B7, `(.L_x_327) ;  /* 0x00001ae000077945 */ /* 0x000fe20003800000 */
[----:B------:R-:W-:-:S04]  /*00d0*/  IADD3 R70, R70, -UR38, RZ ;  /* 0x8000002646467c10 */ /* 0x000fc8000fffe0ff */
[----:B------:R-:W-:-:S04]  /*00e0*/  ISETP.GT.AND P1, PT, R70, RZ, PT ;  /* 0x000000ff4600720c */ /* 0x000fc80003f24270 */
[----:B------:R-:W-:-:S03]  /*00f0*/  P2R R72, PR, RZ, 0x2 ;  /* 0x00000002ff487803 */ /* 0x000fc60000000000 */
[----:B0-----:R-:W-:Y:S05]  /*0100*/  @P0 BRA `(.L_x_328) ;  /* 0x00001a9000000947 */ /* 0x001fea0003800000 */
[----:B------:R-:W-:Y:S01]  /*0110*/  IMAD.MOV.U32 R4, RZ, RZ, c[0x0][0x170] ;  /* 0x00005c00ff047624 */ /* 0x000fe200078e00ff */
[----:B------:R-:W-:Y:S01]  /*0120*/  ULDC.64 UR4, c[0x0][0x170] ;  /* 0x00005c0000047ab9 */ /* 0x000fe20000000a00 */
[----:B------:R-:W-:-:S06]  /*0130*/  IMAD.MOV.U32 R5, RZ, RZ, c[0x0][0x174] ;  /* 0x00005d00ff057624 */ /* 0x000fcc00078e00ff */
[----:B------:R-:W2:Y:S02]  /*0140*/  LDG.E.64.CONSTANT R4, [R4.64+0x160] ;  /* 0x0001602404047981 */ /* 0x000ea4000c1e9b00 */
[----:B--2---:R-:W-:-:S04]  /*0150*/  IADD3 R6, P0, R4, R2, RZ ;  /* 0x0000000204067210 */ /* 0x004fc80007f1e0ff */
[----:B------:R-:W-:-:S05]  /*0160*/  LEA.HI.X.SX32 R7, R2, R5, 0x1, P0 ;  /* 0x0000000502077211 */ /* 0x000fca00000f0eff */
[----:B------:R-:W2:Y:S01]  /*0170*/  LDG.E.U8 R6, [R6.64] ;  /* 0x0000002406067981 */ /* 0x000ea2000c1e1100 */
[----:B------:R-:W-:-:S04]  /*0180*/  UIADD3 UR4, UP0, UR4, 0x160, URZ ;  /* 0x0000016004047890 */ /* 0x000fc8000ff1e03f */
[----:B------:R-:W-:Y:S02]  /*0190*/  UIADD3.X UR5, URZ, UR5, URZ, UP0, !UPT ;  /* 0x000000053f057290 */ /* 0x000fe400087fe43f */
[----:B------:R-:W-:-:S04]  /*01a0*/  MOV R50, UR4 ;  /* 0x0000000400327c02 */ /* 0x000fc80008000f00 */
[----:B------:R-:W-:Y:S01]  /*01b0*/  IMAD.U32 R51, RZ, RZ, UR5 ;  /* 0x00000005ff337e24 */ /* 0x000fe2000f8e00ff */
[----:B--2---:R-:W-:-:S13]  /*01c0*/  ISETP.NE.AND P0, PT, R6, RZ, PT ;  /* 0x000000ff0600720c */ /* 0x004fda0003f05270 */
[----:B------:R-:W-:Y:S05]  /*01d0*/  @P0 BRA `(.L_x_328) ;  /* 0x000019c000000947 */ /* 0x000fea0003800000 */
[----:B------:R-:W-:Y:S01]  /*01e0*/  IMAD.MOV.U32 R68, RZ, RZ, c[0x0][0x178] ;  /* 0x00005e00ff447624 */ /* 0x000fe200078e00ff */
[----:B------:R-:W-:Y:S01]  /*01f0*/  MOV R69, c[0x0][0x17c] ;  /* 0x00005f0000457a02 */ /* 0x000fe20000000f00 */
[----:B------:R-:W2:Y:S04]  /*0200*/  LDG.E.64.CONSTANT R48, [R50.64+0x48] ;  /* 0x0000482432307981 */ /* 0x000ea8000c1e9b00 */
[----:B------:R-:W3:Y:S04]  /*0210*/  LDG.E.64.CONSTANT R46, [R50.64+0x40] ;  /* 0x00004024322e7981 */ /* 0x000ee8000c1e9b00 */
[----:B------:R-:W4:Y:S01]  /*0220*/  LDG.E.64.CONSTANT R44, [R50.64+0x58] ;  /* 0x00005824322c7981 */ /* 0x000f22000c1e9b00 */
[--C-:B------:R-:W-:Y:S01]  /*0230*/  SHF.R.S64 R53, RZ, 0x1d, R2.reuse ;  /* 0x0000001dff357819 */ /* 0x100fe20000001002 */
[----:B------:R-:W-:Y:S01]  /*0240*/  IMAD R71, R2, c[0x0][0x188], RZ ;  /* 0x0000620002477a24 */ /* 0x000fe200078e02ff */
[----:B------:R-:W-:Y:S01]  /*0250*/  SHF.R.S32.HI R3, RZ, 0x1d, R2 ;  /* 0x0000001dff037819 */ /* 0x000fe20000011402 */
[----:B------:R0:W3:Y:S01]  /*0260*/  LDG.E.64.CONSTANT R6, [R68.64+0x28] ;  /* 0x0000282444067981 */ /* 0x0000e2000c1e9b00 */
[----:B------:R-:W-:Y:S01]  /*0270*/  MOV R8, c[0x0][0x180] ;  /* 0x0000600000087a02 */ /* 0x000fe20000000f00 */
[----:B------:R-:W-:Y:S01]  /*0280*/  IMAD.MOV.U32 R9, RZ, RZ, c[0x0][0x184] ;  /* 0x00006100ff097624 */ /* 0x000fe200078e00ff */
[----:B------:R-:W-:Y:S01]  /*0290*/  ULDC.64 UR4, c[0x0][0x178] ;  /* 0x00005e0000047ab9 */ /* 0x000fe20000000a00 */
[----:B------:R0:W4:Y:S04]  /*02a0*/  LDG.E.64.CONSTANT R4, [R68.64+0x20] ;  /* 0x0000202444047981 */ /* 0x000128000c1e9b00 */
[----:B------:R-:W4:Y:S04]  /*02b0*/  LDG.E.64.CONSTANT R16, [R8.64+0x70] ;  /* 0x0000702408107981 */ /* 0x000f28000c1e9b00 */
[----:B------:R1:W5:Y:S04]  /*02c0*/  LDG.E.64.CONSTANT R36, [R8.64+0x58] ;  /* 0x0000582408247981 */ /* 0x000368000c1e9b00 */
[----:B0-----:R-:W5:Y:S04]  /*02d0*/  LDG.E.64.CONSTANT R68, [R68.64] ;  /* 0x0000002444447981 */ /* 0x001f68000c1e9b00 */
[----:B------:R1:W5:Y:S04]  /*02e0*/  LDG.E.64.CONSTANT R56, [R8.64+0x68] ;  /* 0x0000682408387981 */ /* 0x000368000c1e9b00 */
[----:B------:R1:W5:Y:S01]  /*02f0*/  LDG.E.64.CONSTANT R34, [R8.64+0x50] ;  /* 0x0000502408227981 */ /* 0x000362000c1e9b00 */
[----:B--2---:R-:W-:Y:S01]  /*0300*/  IMAD.WIDE R42, R71, 0x8, R48 ;  /* 0x00000008472a7825 */ /* 0x004fe200078e0230 */
[----:B---3--:R-:W-:-:S05]  /*0310*/  IADD3 R54, P0, R6, R53, RZ ;  /* 0x0000003506367210 */ /* 0x008fca0007f1e0ff */
[----:B------:R-:W-:Y:S01]  /*0320*/  IMAD.X R55, R7, 0x1, R3, P0 ;  /* 0x0000000107377824 */ /* 0x000fe200000e0603 */
[----:B----4-:R-:W-:Y:S01]  /*0330*/  IADD3 R52, P0, R4, R53, RZ ;  /* 0x0000003504347210 */ /* 0x010fe20007f1e0ff */
[----:B------:R-:W2:Y:S01]  /*0340*/  LDG.E.64 R6, [R42.64] ;  /* 0x000000242a067981 */ /* 0x000ea2000c1e1b00 */
[----:B------:R-:W-:Y:S02]  /*0350*/  IMAD.WIDE R40, R71, 0x8, R46 ;  /* 0x0000000847287825 */ /* 0x000fe400078e022e */
[----:B------:R-:W-:Y:S01]  /*0360*/  IADD3.X R53, R5, R3, RZ, P0, !PT ;  /* 0x0000000305357210 */ /* 0x000fe200007fe4ff */
[----:B------:R-:W2:Y:S01]  /*0370*/  LDG.E.64 R28, [R54.64] ;  /* 0x00000024361c7981 */ /* 0x000ea2000c1e1b00 */
[----:B------:R-:W-:-:S03]  /*0380*/  IMAD.WIDE R38, R71, 0x8, R44 ;  /* 0x0000000847267825 */ /* 0x000fc600078e022c */
[----:B------:R-:W3:Y:S04]  /*0390*/  LDG.E.64.CONSTANT R4, [R8.64+0x40] ;  /* 0x0000402408047981 */ /* 0x000ee8000c1e9b00 */
[----:B------:R-:W4:Y:S04]  /*03a0*/  LDG.E.64 R60, [R40.64] ;  /* 0x00000024283c7981 */ /* 0x000f28000c1e1b00 */
[----:B------:R-:W4:Y:S04]  /*03b0*/  LDG.E.64 R26, [R52.64] ;  /* 0x00000024341a7981 */ /* 0x000f28000c1e1b00 */
[----:B------:R1:W5:Y:S01]  /*03c0*/  LDG.E.64 R58, [R38.64] ;  /* 0x00000024263a7981 */ /* 0x000362000c1e1b00 */
[----:B------:R-:W-:Y:S01]  /*03d0*/  IMAD.MOV.U32 R3, RZ, RZ, c[0x0][0x160] ;  /* 0x00005800ff037624 */ /* 0x000fe200078e00ff */
[----:B------:R-:W-:-:S04]  /*03e0*/  UIADD3 UR4, UP0, UR4, 0x20, URZ ;  /* 0x0000002004047890 */ /* 0x000fc8000ff1e03f */
[----:B------:R-:W-:Y:S01]  /*03f0*/  ISETP.GE.AND P0, PT, R3, 0x1, PT ;  /* 0x000000010300780c */ /* 0x000fe20003f06270 */
[----:B------:R-:W-:Y:S01]  /*0400*/  UIADD3.X UR5, URZ, UR5, URZ, UP0, !UPT ;  /* 0x000000053f057290 */ /* 0x000fe200087fe43f */
[----:B------:R-:W-:Y:S01]  /*0410*/  MOV R22, UR4 ;  /* 0x0000000400167c02 */ /* 0x000fe20008000f00 */
[----:B------:R-:W-:Y:S01]  /*0420*/  CS2R R32, SRZ ;  /* 0x0000000000207805 */ /* 0x000fe2000001ff00 */
[----:B------:R-:W-:-:S03]  /*0430*/  CS2R R24, SRZ ;  /* 0x0000000000187805 */ /* 0x000fc6000001ff00 */
[----:B------:R-:W-:Y:S01]  /*0440*/  IMAD.U32 R23, RZ, RZ, UR5 ;  /* 0x00000005ff177e24 */ /* 0x000fe2000f8e00ff */
[----:B------:R-:W-:Y:S01]  /*0450*/  CS2R R66, SRZ ;  /* 0x0000000000427805 */ /* 0x000fe2000001ff00 */
[----:B------:R-:W-:Y:S01]  /*0460*/  CS2R R62, SRZ ;  /* 0x00000000003e7805 */ /* 0x000fe2000001ff00 */
[----:B--2---:R-:W4:-:S04]  /*0470*/  DMUL R6, R28, R6 ;  /* 0x000000061c067228 */ /* 0x004f080000000000 */
[----:B---3--:R1:W0:-:S04]  /*0480*/  DMUL R16, R16, R4 ;  /* 0x0000000410107228 */ /* 0x0082080000000000 */
[----:B----4-:R1:W2:Y:S01]  /*0490*/  DFMA R60, R26, R60, R6 ;  /* 0x0000003c1a3c722b */ /* 0x0102a20000000006 */
[----:B------:R-:W-:Y:S05]  /*04a0*/  @!P0 BRA `(.L_x_329) ;  /* 0x0000061000008947 */ /* 0x000fea0003800000 */
[----:B01----:R0:W5:Y:S01]  /*04b0*/  LDG.E.64.CONSTANT R4, [R50.64+0x28] ;  /* 0x0000282432047981 */ /* 0x003162000c1e9b00 */
[C---:B------:R-:W-:Y:S01]  /*04c0*/  LOP3.LUT P1, RZ, R3.reuse, 0x3, RZ, 0xc0, !PT ;  /* 0x0000000303ff7812 */ /* 0x040fe2000782c0ff */
[----:B------:R-:W-:Y:S01]  /*04d0*/  IMAD.MOV.U32 R9, RZ, RZ, R71 ;  /* 0x000000ffff097224 */ /* 0x000fe200078e0047 */
[----:B------:R-:W-:Y:S01]  /*04e0*/  IADD3 R10, R3, -0x1, RZ ;  /* 0xffffffff030a7810 */ /* 0x000fe20007ffe0ff */
[----:B------:R-:W-:Y:S01]  /*04f0*/  IMAD.MOV.U32 R0, RZ, RZ, c[0x0][0x160] ;  /* 0x00005800ff007624 */ /* 0x000fe200078e00ff */
[----:B------:R-:W-:Y:S01]  /*0500*/  CS2R R24, SRZ ;  /* 0x0000000000187805 */ /* 0x000fe2000001ff00 */
[----:B------:R-:W-:Y:S01]  /*0510*/  CS2R R66, SRZ ;  /* 0x0000000000427805 */ /* 0x000fe2000001ff00 */
[----:B------:R-:W-:Y:S01]  /*0520*/  ISETP.GE.U32.AND P0, PT, R10, 0x3, PT ;  /* 0x000000030a00780c */ /* 0x000fe20003f06070 */
[----:B------:R-:W-:-:S06]  /*0530*/  CS2R R62, SRZ ;  /* 0x00000000003e7805 */ /* 0x000fcc000001ff00 */
[----:B------:R-:W-:Y:S05]  /*0540*/  @!P1 BRA `(.L_x_330) ;  /* 0x0000026000009947 */ /* 0x000fea0003800000 */
[----:B0-----:R-:W-:Y:S01]  /*0550*/  IADD3 R9, R71, 0x1, RZ ;  /* 0x0000000147097810 */ /* 0x001fe20007ffe0ff */
[----:B------:R-:W3:Y:S04]  /*0560*/  LDG.E.64 R24, [R40.64+0x8] ;  /* 0x0000082428187981 */ /* 0x000ee8000c1e1b00 */
[----:B-----5:R-:W-:Y:S01]  /*0570*/  IMAD.WIDE R64, R9, 0x4, R4 ;  /* 0x0000000409407825 */ /* 0x020fe200078e0204 */
[----:B------:R-:W4:Y:S04]  /*0580*/  LDG.E.64 R66, [R42.64+0x8] ;  /* 0x000008242a427981 */ /* 0x000f28000c1e1b00 */
[----:B--2---:R-:W2:Y:S04]  /*0590*/  LDG.E R7, [R64.64] ;  /* 0x0000002440077981 */ /* 0x004ea8000c1e1900 */
[----:B------:R-:W3:Y:S01]  /*05a0*/  LDG.E.64 R62, [R38.64+0x8] ;  /* 0x00000824263e7981 */ /* 0x000ee2000c1e1b00 */
[----:B------:R-:W-:Y:S01]  /*05b0*/  LOP3.LUT R8, R3, 0x3, RZ, 0xc0, !PT ;  /* 0x0000000303087812 */ /* 0x000fe200078ec0ff */
[----:B--2---:R-:W-:-:S06]  /*05c0*/  IMAD.WIDE R6, R7, 0x8, R68 ;  /* 0x0000000807067825 */ /* 0x004fcc00078e0244 */
[----:B------:R-:W3:Y:S01]  /*05d0*/  LDG.E.64 R6, [R6.64] ;  /* 0x0000002406067981 */ /* 0x000ee2000c1e1b00 */
[----:B------:R-:W-:Y:S02]  /*05e0*/  ISETP.NE.AND P1, PT, R8, 0x1, PT ;  /* 0x000000010800780c */ /* 0x000fe40003f25270 */
[----:B------:R-:W-:Y:S01]  /*05f0*/  MOV R0, R10 ;  /* 0x0000000a00007202 */ /* 0x000fe20000000f00 */
[----:B---3--:R0:W1:-:S04]  /*0600*/  DFMA R24, R24, R6, RZ ;  /* 0x000000061818722b */ /* 0x00804800000000ff */
[----:B----4-:R0:W2:-:S04]  /*0610*/  DFMA R66, R6, R66, RZ ;  /* 0x000000420642722b */ /* 0x01008800000000ff */
[----:B------:R0:W3:Y:S02]  /*0620*/  DFMA R62, R6, R62, RZ ;  /* 0x0000003e063e722b */ /* 0x0000e400000000ff */
[----:B------:R-:W-:Y:S05]  /*0630*/  @!P1 BRA `(.L_x_330) ;  /* 0x0000017000009947 */ /* 0x000fea0003800000 */
[----:B-12---:R-:W-:Y:S01]  /*0640*/  ISETP.NE.AND P1, PT, R8, 0x2, PT ;  /* 0x000000020800780c */ /* 0x006fe20003f25270 */
[----:B0-----:R-:W2:Y:S04]  /*0650*/  LDG.E R7, [R64.64+0x4] ;  /* 0x0000042440077981 */ /* 0x001ea8000c1e1900 */
[----:B------:R-:W4:Y:S04]  /*0660*/  LDG.E.64 R8, [R40.64+0x10] ;  /* 0x0000102428087981 */ /* 0x000f28000c1e1b00 */
[----:B------:R-:W5:Y:S04]  /*0670*/  LDG.E.64 R10, [R42.64+0x10] ;  /* 0x000010242a0a7981 */ /* 0x000f68000c1e1b00 */
[----:B---3--:R-:W3:Y:S04]  /*0680*/  @P1 LDG.E R15, [R64.64+0x8] ;  /* 0x00000824400f1981 */ /* 0x008ee8000c1e1900 */
[----:B------:R-:W4:Y:S04]  /*0690*/  LDG.E.64 R12, [R38.64+0x10] ;  /* 0x00001024260c7981 */ /* 0x000f28000c1e1b00 */
[----:B------:R-:W4:Y:S04]  /*06a0*/  @P1 LDG.E.64 R18, [R40.64+0x18] ;  /* 0x0000182428121981 */ /* 0x000f28000c1e1b00 */
[----:B------:R-:W4:Y:S04]  /*06b0*/  @P1 LDG.E.64 R20, [R42.64+0x18] ;  /* 0x000018242a141981 */ /* 0x000f28000c1e1b00 */
[----:B------:R-:W4:Y:S01]  /*06c0*/  @P1 LDG.E.64 R30, [R38.64+0x18] ;  /* 0x00001824261e1981 */ /* 0x000f22000c1e1b00 */
[----:B--2---:R-:W-:-:S06]  /*06d0*/  IMAD.WIDE R6, R7, 0x8, R68 ;  /* 0x0000000807067825 */ /* 0x004fcc00078e0244 */
[----:B------:R-:W4:Y:S01]  /*06e0*/  LDG.E.64 R6, [R6.64] ;  /* 0x0000002406067981 */ /* 0x000f22000c1e1b00 */
[----:B---3--:R-:W-:-:S06]  /*06f0*/  @P1 IMAD.WIDE R14, R15, 0x8, R68 ;  /* 0x000000080f0e1825 */ /* 0x008fcc00078e0244 */
[----:B------:R-:W2:Y:S01]  /*0700*/  @P1 LDG.E.64 R14, [R14.64] ;  /* 0x000000240e0e1981 */ /* 0x000ea2000c1e1b00 */
[C---:B------:R-:W-:Y:S02]  /*0710*/  IADD3 R0, R3.reuse, -0x2, RZ ;  /* 0xfffffffe03007810 */ /* 0x040fe40007ffe0ff */
[----:B------:R-:W-:Y:S01]  /*0720*/  @P1 IADD3 R0, R3, -0x3, RZ ;  /* 0xfffffffd03001810 */ /* 0x000fe20007ffe0ff */
[----:B----4-:R0:W2:-:S04]  /*0730*/  DFMA R24, R8, R6, R24 ;  /* 0x000000060818722b */ /* 0x0100880000000018 */
[----:B-----5:R-:W1:-:S04]  /*0740*/  DFMA R66, R6, R10, R66 ;  /* 0x0000000a0642722b */ /* 0x020e480000000042 */
[----:B------:R-:W3:Y:S01]  /*0750*/  DFMA R62, R6, R12, R62 ;  /* 0x0000000c063e722b */ /* 0x000ee2000000003e */
[----:B0-----:R-:W-:-:S03]  /*0760*/  IADD3 R9, R71, 0x2, RZ ;  /* 0x0000000247097810 */ /* 0x001fc60007ffe0ff */
[----:B--2---:R0:W2:Y:S01]  /*0770*/  @P1 DFMA R24, R18, R14, R24 ;  /* 0x0000000e1218122b */ /* 0x0040a20000000018 */
[----:B------:R-:W-:-:S03]  /*0780*/  @P1 IADD3 R9, R71, 0x3, RZ ;  /* 0x0000000347091810 */ /* 0x000fc60007ffe0ff */
[----:B-1----:R0:W1:-:S04]  /*0790*/  @P1 DFMA R66, R14, R20, R66 ;  /* 0x000000140e42122b */ /* 0x0020480000000042 */
[----:B---3--:R0:W3:-:S05]  /*07a0*/  @P1 DFMA R62, R14, R30, R62 ;  /* 0x0000001e0e3e122b */ /* 0x0080ca000000003e */
.L_x_330:
[----:B012---:R-:W-:Y:S01]  /*07b0*/  BSSY B0, `(.L_x_329) ;  /* 0x0000030000007945 */ /* 0x007fe20003800000 */
[----:B------:R-:W-:Y:S05]  /*07c0*/  @!P0 BRA `(.L_x_331) ;  /* 0x000002e000008947 */ /* 0x000fea0003800000 */
[----:B------:R-:W-:-:S04]  /*07d0*/  IADD3 R3, R9, 0x4, RZ ;  /* 0x0000000409037810 */ /* 0x000fc80007ffe0ff */
.L_x_332:
[----:B------:R-:W-:-:S05]  /*07e0*/  IADD3 R85, R3, -0x3, RZ ;  /* 0xfffffffd03557810 */ /* 0x000fca0007ffe0ff */
[----:B--2--5:R-:W-:-:S05]  /*07f0*/  IMAD.WIDE R6, R85, 0x4, R4 ;  /* 0x0000000455067825 */ /* 0x024fca00078e0204 */
[----:B------:R-:W2:Y:S04]  /*0800*/  LDG.E R75, [R6.64] ;  /* 0x00000024064b7981 */ /* 0x000ea8000c1e1900 */
[----:B------:R-:W4:Y:S04]  /*0810*/  LDG.E R19, [R6.64+0x4] ;  /* 0x0000042406137981 */ /* 0x000f28000c1e1900 */
[----:B---3--:R-:W3:Y:S04]  /*0820*/  LDG.E R9, [R6.64+0x8] ;  /* 0x0000082406097981 */ /* 0x008ee8000c1e1900 */
[----:B------:R-:W3:Y:S01]  /*0830*/  LDG.E R11, [R6.64+0xc] ;  /* 0x00000c24060b7981 */ /* 0x000ee2000c1e1900 */
[----:B------:R-:W-:-:S04]  /*0840*/  IMAD.WIDE R92, R85, 0x8, R46 ;  /* 0x00000008555c7825 */ /* 0x000fc800078e022e */
[C---:B------:R-:W-:Y:S01]  /*0850*/  IMAD.WIDE R86, R85.reuse, 0x8, R48 ;  /* 0x0000000855567825 */ /* 0x040fe200078e0230 */
[----:B------:R-:W3:Y:S03]  /*0860*/  LDG.E.64 R82, [R92.64] ;  /* 0x000000245c527981 */ /* 0x000ee6000c1e1b00 */
[----:B------:R-:W-:Y:S01]  /*0870*/  IMAD.WIDE R84, R85, 0x8, R44 ;  /* 0x0000000855547825 */ /* 0x000fe200078e022c */
[----:B------:R-:W3:Y:S04]  /*0880*/  LDG.E.64 R80, [R86.64] ;  /* 0x0000002456507981 */ /* 0x000ee8000c1e1b00 */
[----:B------:R-:W3:Y:S04]  /*0890*/  LDG.E.64 R76, [R84.64] ;  /* 0x00000024544c7981 */ /* 0x000ee8000c1e1b00 */
[----:B------:R-:W3:Y:S04]  /*08a0*/  LDG.E.64 R78, [R92.64+0x8] ;  /* 0x000008245c4e7981 */ /* 0x000ee8000c1e1b00 */
[----:B------:R-:W3:Y:S04]  /*08b0*/  LDG.E.64 R64, [R86.64+0x8] ;  /* 0x0000082456407981 */ /* 0x000ee8000c1e1b00 */
[----:B------:R-:W3:Y:S04]  /*08c0*/  LDG.E.64 R20, [R84.64+0x8] ;  /* 0x0000082454147981 */ /* 0x000ee8000c1e1b00 */
[----:B------:R-:W3:Y:S04]  /*08d0*/  LDG.E.64 R30, [R92.64+0x10] ;  /* 0x000010245c1e7981 */ /* 0x000ee8000c1e1b00 */
[----:B------:R-:W3:Y:S04]  /*08e0*/  LDG.E.64 R12, [R86.64+0x10] ;  /* 0x00001024560c7981 */ /* 0x000ee8000c1e1b00 */
[----:B------:R-:W3:Y:S04]  /*08f0*/  LDG.E.64 R14, [R92.64+0x18] ;  /* 0x000018245c0e7981 */ /* 0x000ee8000c1e1b00 */
[----:B------:R-:W3:Y:S04]  /*0900*/  LDG.E.64 R88, [R86.64+0x18] ;  /* 0x0000182456587981 */ /* 0x000ee8000c1e1b00 */
[----:B------:R-:W3:Y:S01]  /*0910*/  LDG.E.64 R90, [R84.64+0x18] ;  /* 0x00001824545a7981 */ /* 0x000ee2000c1e1b00 */
[----:B--2---:R-:W-:-:S04]  /*0920*/  IMAD.WIDE R74, R75, 0x8, R68 ;  /* 0x000000084b4a7825 */ /* 0x004fc800078e0244 */
[--C-:B----4-:R-:W-:Y:S02]  /*0930*/  IMAD.WIDE R18, R19, 0x8, R68.reuse ;  /* 0x0000000813127825 */ /* 0x110fe400078e0244 */
[----:B------:R-:W2:Y:S02]  /*0940*/  LDG.E.64 R74, [R74.64] ;  /* 0x000000244a4a7981 */ /* 0x000ea4000c1e1b00 */
[--C-:B---3--:R-:W-:Y:S02]  /*0950*/  IMAD.WIDE R8, R9, 0x8, R68.reuse ;  /* 0x0000000809087825 */ /* 0x108fe400078e0244 */
[----:B------:R-:W3:Y:S02]  /*0960*/  LDG.E.64 R18, [R18.64] ;  /* 0x0000002412127981 */ /* 0x000ee4000c1e1b00 */
[----:B------:R-:W-:Y:S02]  /*0970*/  IMAD.WIDE R6, R11, 0x8, R68 ;  /* 0x000000080b067825 */ /* 0x000fe400078e0244 */
[----:B------:R-:W4:Y:S04]  /*0980*/  LDG.E.64 R8, [R8.64] ;  /* 0x0000002408087981 */ /* 0x000f28000c1e1b00 */
[----:B------:R-:W3:Y:S04]  /*0990*/  LDG.E.64 R10, [R84.64+0x10] ;  /* 0x00001024540a7981 */ /* 0x000ee8000c1e1b00 */
[----:B------:R-:W4:Y:S01]  /*09a0*/  LDG.E.64 R6, [R6.64] ;  /* 0x0000002406067981 */ /* 0x000f22000c1e1b00 */
        /* <DEDUP_REMOVED lines=16> */
.L_x_331:
[----:B------:R-:W-:Y:S05]  /*0ab0*/  BSYNC B0 ;  /* 0x0000000000007941 */ /* 0x000fea0003800000 */
.L_x_329:
[----:B01---5:R-:W0:Y:S01]  /*0ac0*/  MUFU.RCP64H R5, R17 ;  /* 0x0000001100057308 */ /* 0x023e220000001800 */
[----:B------:R-:W-:Y:S01]  /*0ad0*/  IADD3 R4, R17, 0x300402, RZ ;  /* 0x0030040211047810 */ /* 0x000fe20007ffe0ff */
[----:B------:R-:W-:Y:S01]  /*0ae0*/  DMUL R64, R36, R56 ;  /* 0x0000003824407228 */ /* 0x000fe20000000000 */
[--C-:B------:R-:W-:Y:S02]  /*0af0*/  SHF.R.S64 R73, RZ, 0x1d, R2.reuse ;  /* 0x0000001dff497819 */ /* 0x100fe40000001002 */
[----:B------:R-:W-:Y:S02]  /*0b00*/  FSETP.GEU.AND P0, PT, |R4|, 5.8789094863358348022e-39, PT ;  /* 0x004004020400780b */ /* 0x000fe40003f0e200 */
[----:B------:R-:W-:Y:S01]  /*0b10*/  SHF.R.S32.HI R75, RZ, 0x1d, R2 ;  /* 0x0000001dff4b7819 */ /* 0x000fe20000011402 */
[----:B0-2---:R-:W0:-:S06]  /*0b20*/  DFMA R6, -R16, R4, 1 ;  /* 0x3ff000001006742b */ /* 0x005e0c0000000104 */
[----:B0-----:R-:W0:-:S06]  /*0b30*/  DFMA R6, R6, R6, R6 ;  /* 0x000000060606722b */ /* 0x001e0c0000000006 */
[----:B0-----:R-:W0:-:S06]  /*0b40*/  DFMA R6, R4, R6, R4 ;  /* 0x000000060406722b */ /* 0x001e0c0000000004 */
[----:B0-----:R-:W0:-:S06]  /*0b50*/  DFMA R18, -R16, R6, 1 ;  /* 0x3ff000001012742b */ /* 0x001e0c0000000106 */
[----:B0-----:R0:W1:Y:S01]  /*0b60*/  DFMA R18, R6, R18, R6 ;  /* 0x000000120612722b */ /* 0x0010620000000006 */
[----:B------:R-:W-:Y:S05]  /*0b70*/  @P0 BRA `(.L_x_333) ;  /* 0x0000009000000947 */ /* 0x000fea0003800000 */
[----:B0-----:R-:W-:Y:S01]  /*0b80*/  LOP3.LUT R6, R17, 0x7fffffff, RZ, 0xc0, !PT ;  /* 0x7fffffff11067812 */ /* 0x001fe200078ec0ff */
[----:B------:R-:W-:Y:S01]  /*0b90*/  IMAD.MOV.U32 R4, RZ, RZ, R16 ;  /* 0x000000ffff047224 */ /* 0x000fe200078e0010 */
[----:B------:R-:W-:Y:S01]  /*0ba0*/  MOV R20, 32@lo((_28header_files_timple_solver_c_calculate_intermediate_velocity_implicit_vectorised_2d_186_gpu + .L_x_17@srel)) ;  /* 0x0000000000147802 */ /* 0x000fe20000000f00 */
[----:B------:R-:W-:Y:S01]  /*0bb0*/  IMAD.MOV.U32 R5, RZ, RZ, R17 ;  /* 0x000000ffff057224 */ /* 0x000fe200078e0011 */
[----:B------:R-:W-:Y:S02]  /*0bc0*/  IADD3 R6, R6, -0x100000, RZ ;  /* 0xfff0000006067810 */ /* 0x000fe40007ffe0ff */
[----:B------:R-:W-:-:S04]  /*0bd0*/  MOV R21, 32@hi((_28header_files_timple_solver_c_calculate_intermediate_velocity_implicit_vectorised_2d_186_gpu + .L_x_17@srel)) ;  /* 0x0000000000157802 */ /* 0x000fc80000000f00 */
[----:B-1-3--:R-:W-:Y:S05]  /*0be0*/  CALL.ABS.NOINC `(__cuda_sm20_dblrcp_rn_slowpath_v3) ;  /* 0x0000000000007943 */ /* 0x00afea0003c00000 */
.L_x_17:
[----:B------:R-:W-:Y:S02]  /*0bf0*/  MOV R18, R4 ;  /* 0x0000000400127202 */ /* 0x000fe40000000f00 */
[----:B------:R-:W-:Y:S02]  /*0c00*/  MOV R19, R5 ;  /* 0x0000000500137202 */ /* 0x000fe40000000f00 */
.L_x_333:
[----:B------:R-:W2:Y:S02]  /*0c10*/  LDG.E.64.CONSTANT R4, [R22.64+0x18] ;  /* 0x0000182416047981 */ /* 0x000ea4000c1e9b00 */
[----:B0-2---:R-:W-:-:S05]  /*0c20*/  IADD3 R6, P0, R4, R73, RZ ;  /* 0x0000004904067210 */ /* 0x005fca0007f1e0ff */
[----:B------:R-:W-:-:S06]  /*0c30*/  IMAD.X R7, R5, 0x1, R75, P0 ;  /* 0x0000000105077824 */ /* 0x000fcc00000e064b */
[----:B------:R-:W2:Y:S01]  /*0c40*/  LDG.E.64 R6, [R6.64] ;  /* 0x0000002406067981 */ /* 0x000ea2000c1e1b00 */
[----:B------:R-:W0:Y:S01]  /*0c50*/  MUFU.RCP64H R5, R17 ;  /* 0x0000001100057308 */ /* 0x000e220000001800 */
[----:B------:R-:W-:Y:S01]  /*0c60*/  IMAD.MOV.U32 R4, RZ, RZ, 0x1 ;  /* 0x00000001ff047424 */ /* 0x000fe200078e00ff */
[----:B------:R-:W4:Y:S01]  /*0c70*/  DMUL R24, R26, R24 ;  /* 0x000000181a187228 */ /* 0x000f220000000000 */
[----:B------:R-:W-:Y:S05]  /*0c80*/  BSSY B6, `(.L_x_334) ;  /* 0x0000015000067945 */ /* 0x000fea0003800000 */
[----:B----4-:R-:W-:-:S04]  /*0c90*/  DFMA R66, R28, R66, R24 ;  /* 0x000000421c42722b */ /* 0x010fc80000000018 */
[----:B0-----:R-:W0:-:S06]  /*0ca0*/  DFMA R8, -R16, R4, 1 ;  /* 0x3ff000001008742b */ /* 0x001e0c0000000104 */
[----:B0-----:R-:W0:-:S06]  /*0cb0*/  DFMA R8, R8, R8, R8 ;  /* 0x000000080808722b */ /* 0x001e0c0000000008 */
[----:B0-----:R-:W0:-:S06]  /*0cc0*/  DFMA R8, R4, R8, R4 ;  /* 0x000000080408722b */ /* 0x001e0c0000000004 */
[----:B0-----:R-:W0:-:S06]  /*0cd0*/  DFMA R4, -R16, R8, 1 ;  /* 0x3ff000001004742b */ /* 0x001e0c0000000108 */
[----:B0-----:R-:W2:-:S06]  /*0ce0*/  DFMA R4, R8, R4, R8 ;  /* 0x000000040804722b */ /* 0x001e8c0000000008 */
[----:B--2---:R-:W0:Y:S01]  /*0cf0*/  DMUL R8, R6, R4 ;  /* 0x0000000406087228 */ /* 0x004e220000000000 */
[----:B------:R-:W-:-:S05]  /*0d00*/  FSETP.GEU.AND P1, PT, |R7|, 6.5827683646048100446e-37, PT ;  /* 0x036000000700780b */ /* 0x000fca0003f2e200 */
[----:B0-----:R-:W0:-:S06]  /*0d10*/  DFMA R10, -R16, R8, R6 ;  /* 0x00000008100a722b */ /* 0x001e0c0000000106 */
[----:B0-----:R-:W0:-:S10]  /*0d20*/  DFMA R4, R4, R10, R8 ;  /* 0x0000000a0404722b */ /* 0x001e140000000008 */
[----:B0-----:R-:W-:-:S05]  /*0d30*/  FFMA R0, RZ, R17, R5 ;  /* 0x00000011ff007223 */ /* 0x001fca0000000005 */
[----:B------:R-:W-:-:S13]  /*0d40*/  FSETP.GT.AND P0, PT, |R0|, 1.469367938527859385e-39, PT ;  /* 0x001000000000780b */ /* 0x000fda0003f04200 */
[----:B------:R-:W-:Y:S05]  /*0d50*/  @P0 BRA P1, `(.L_x_18) ;  /* 0x0000007000000947 */ /* 0x000fea0000800000 */
[----:B------:R-:W-:Y:S01]  /*0d60*/  IMAD.MOV.U32 R4, RZ, RZ, R6 ;  /* 0x000000ffff047224 */ /* 0x000fe200078e0006 */
[----:B------:R-:W-:Y:S01]  /*0d70*/  MOV R6, R16 ;  /* 0x0000001000067202 */ /* 0x000fe20000000f00 */
[----:B------:R-:W-:Y:S01]  /*0d80*/  IMAD.MOV.U32 R5, RZ, RZ, R7 ;  /* 0x000000ffff057224 */ /* 0x000fe200078e0007 */
[----:B------:R-:W-:Y:S01]  /*0d90*/  MOV R20, 32@lo((_28header_files_timple_solver_c_calculate_intermediate_velocity_implicit_vectorised_2d_186_gpu + .L_x_18@srel)) ;  /* 0x0000000000147802 */ /* 0x000fe20000000f00 */
[----:B------:R-:W-:Y:S01]  /*0da0*/  IMAD.MOV.U32 R7, RZ, RZ, R17 ;  /* 0x000000ffff077224 */ /* 0x000fe200078e0011 */
[----:B------:R-:W-:-:S04]  /*0db0*/  MOV R21, 32@hi((_28header_files_timple_solver_c_calculate_intermediate_velocity_implicit_vectorised_2d_186_gpu + .L_x_18@srel)) ;  /* 0x0000000000157802 */ /* 0x000fc80000000f00 */
[----:B-1-3--:R-:W-:Y:S05]  /*0dc0*/  CALL.ABS.NOINC `(__cuda_sm20_div_rn_f64_full) ;  /* 0x0000000000007943 */ /* 0x00afea0003c00000 */
.L_x_18:
[----:B------:R-:W-:Y:S05]  /*0dd0*/  BSYNC B6 ;  /* 0x0000000000067941 */ /* 0x000fea0003800000 */
.L_x_334:
[----:B------:R-:W2:Y:S01]  /*0de0*/  LDG.E.64.CONSTANT R6, [R22.64+0x60] ;  /* 0x0000602416067981 */ /* 0x000ea2000c1e9b00 */
[----:B------:R-:W-:-:S05]  /*0df0*/  IADD3 R68, P0, R68, R73, RZ ;  /* 0x0000004944447210 */ /* 0x000fca0007f1e0ff */
[----:B------:R-:W-:-:S05]  /*0e00*/  IMAD.X R69, R69, 0x1, R75, P0 ;  /* 0x0000000145457824 */ /* 0x000fca00000e064b */
[----:B------:R-:W4:Y:S01]  /*0e10*/  LDG.E.64 R8, [R68.64] ;  /* 0x0000002444087981 */ /* 0x000f22000c1e1b00 */
[----:B------:R-:W-:-:S04]  /*0e20*/  DMUL R12, R58, R64 ;  /* 0x000000403a0c7228 */ /* 0x000fc80000000000 */
[----:B------:R-:W0:Y:S01]  /*0e30*/  DADD R56, R56, -1 ;  /* 0xbff0000038387429 */ /* 0x000e220000000000 */
[----:B--2---:R-:W-:-:S05]  /*0e40*/  IADD3 R10, P0, R6, R73, RZ ;  /* 0x00000049060a7210 */ /* 0x004fca0007f1e0ff */
[----:B------:R-:W-:-:S06]  /*0e50*/  IMAD.X R11, R7, 0x1, R75, P0 ;  /* 0x00000001070b7824 */ /* 0x000fcc00000e064b */
[----:B------:R-:W2:Y:S01]  /*0e60*/  LDG.E.64 R10, [R10.64] ;  /* 0x000000240a0a7981 */ /* 0x000ea2000c1e1b00 */
[----:B-1----:R-:W1:Y:S01]  /*0e70*/  DADD R6, R60, R18 ;  /* 0x000000003c067229 */ /* 0x002e620000000012 */
[----:B------:R-:W-:Y:S03]  /*0e80*/  BSSY B6, `(.L_x_335) ;  /* 0x000001c000067945 */ /* 0x000fe60003800000 */
[----:B0-----:R-:W0:-:S04]  /*0e90*/  DMUL R56, R36, R56 ;  /* 0x0000003824387228 */ /* 0x001e080000000000 */
[----:B-1----:R1:W5:Y:S02]  /*0ea0*/  DFMA R6, R34, R6, -R12 ;  /* 0x000000062206722b */ /* 0x002364000000080c */
[----:B-1----:R-:W-:Y:S02]  /*0eb0*/  IMAD.MOV.U32 R12, RZ, RZ, 0x1 ;  /* 0x00000001ff0c7424 */ /* 0x002fe400078e00ff */
[----:B0-----:R-:W4:Y:S02]  /*0ec0*/  DMUL R58, R58, R56 ;  /* 0x000000383a3a7228 */ /* 0x001f240000000000 */
[----:B-----5:R-:W0:Y:S02]  /*0ed0*/  MUFU.RCP64H R13, R7 ;  /* 0x00000007000d7308 */ /* 0x020e240000001800 */
[----:B------:R-:W-:-:S04]  /*0ee0*/  DADD R66, -R66, R4 ;  /* 0x0000000042427229 */ /* 0x000fc80000000104 */
[----:B----4-:R-:W1:-:S06]  /*0ef0*/  DMUL R8, R58, R8 ;  /* 0x000000083a087228 */ /* 0x010e4c0000000000 */
[----:B-1----:R-:W1:-:S04]  /*0f00*/  DFMA R8, R34, R66, -R8 ;  /* 0x000000422208722b */ /* 0x002e480000000808 */
[----:B0-----:R-:W0:-:S04]  /*0f10*/  DFMA R14, -R6, R12, 1 ;  /* 0x3ff00000060e742b */ /* 0x001e08000000010c */
[----:B-1-3--:R-:W-:-:S04]  /*0f20*/  DFMA R8, R36, R62, R8 ;  /* 0x0000003e2408722b */ /* 0x00afc80000000008 */
[----:B0-----:R-:W0:-:S06]  /*0f30*/  DFMA R14, R14, R14, R14 ;  /* 0x0000000e0e0e722b */ /* 0x001e0c000000000e */
[----:B0-----:R-:W0:-:S06]  /*0f40*/  DFMA R14, R12, R14, R12 ;  /* 0x0000000e0c0e722b */ /* 0x001e0c000000000c */
[----:B0-----:R-:W0:-:S06]  /*0f50*/  DFMA R4, -R6, R14, 1 ;  /* 0x3ff000000604742b */ /* 0x001e0c000000010e */
[----:B0-----:R-:W-:-:S04]  /*0f60*/  DFMA R4, R14, R4, R14 ;  /* 0x000000040e04722b */ /* 0x001fc8000000000e */
[----:B--2---:R-:W0:-:S06]  /*0f70*/  DADD R8, R8, -R10 ;  /* 0x0000000008087229 */ /* 0x004e0c000000080a */
[----:B0-----:R-:W0:-:S04]  /*0f80*/  DMUL R10, R8, R4 ;  /* 0x00000004080a7228 */ /* 0x001e080000000000 */
[----:B------:R-:W-:Y:S02]  /*0f90*/  FSETP.GEU.AND P1, PT, |R9|, 6.5827683646048100446e-37, PT ;  /* 0x036000000900780b */ /* 0x000fe40003f2e200 */
[----:B0-----:R-:W0:-:S06]  /*0fa0*/  DFMA R12, -R6, R10, R8 ;  /* 0x0000000a060c722b */ /* 0x001e0c0000000108 */
[----:B0-----:R-:W0:-:S10]  /*0fb0*/  DFMA R4, R4, R12, R10 ;  /* 0x0000000c0404722b */ /* 0x001e14000000000a */
[----:B0-----:R-:W-:-:S05]  /*0fc0*/  FFMA R0, RZ, R7, R5 ;  /* 0x00000007ff007223 */ /* 0x001fca0000000005 */
[----:B------:R-:W-:-:S13]  /*0fd0*/  FSETP.GT.AND P0, PT, |R0|, 1.469367938527859385e-39, PT ;  /* 0x001000000000780b */ /* 0x000fda0003f04200 */
[----:B------:R-:W-:Y:S05]  /*0fe0*/  @P0 BRA P1, `(.L_x_19) ;  /* 0x0000005000000947 */ /* 0x000fea0000800000 */
[----:B------:R-:W-:Y:S01]  /*0ff0*/  IMAD.MOV.U32 R4, RZ, RZ, R8 ;  /* 0x000000ffff047224 */ /* 0x000fe200078e0008 */
[----:B------:R-:W-:Y:S01]  /*1000*/  MOV R20, 32@lo((_28header_files_timple_solver_c_calculate_intermediate_velocity_implicit_vectorised_2d_186_gpu + .L_x_19@srel)) ;  /* 0x0000000000147802 */ /* 0x000fe20000000f00 */
[----:B------:R-:W-:Y:S01]  /*1010*/  IMAD.MOV.U32 R5, RZ, RZ, R9 ;  /* 0x000000ffff057224 */ /* 0x000fe200078e0009 */
[----:B------:R-:W-:-:S05]  /*1020*/  MOV R21, 32@hi((_28header_files_timple_solver_c_calculate_intermediate_velocity_implicit_vectorised_2d_186_gpu + .L_x_19@srel)) ;  /* 0x0000000000157802 */ /* 0x000fca0000000f00 */
[----:B------:R-:W-:Y:S05]  /*1030*/  CALL.ABS.NOINC `(__cuda_sm20_div_rn_f64_full) ;  /* 0x0000000000007943 */ /* 0x000fea0003c00000 */
.L_x_19:
[----:B------:R-:W-:Y:S05]  /*1040*/  BSYNC B6 ;  /* 0x0000000000067941 */ /* 0x000fea0003800000 */
.L_x_335:
[----:B------:R0:W-:Y:S04]  /*1050*/  STG.E.64 [R68.64], R4 ;  /* 0x0000000444007986 */ /* 0x0001e8000c101b24 */
[----:B------:R-:W2:Y:S04]  /*1060*/  LDG.E.64 R54, [R54.64] ;  /* 0x0000002436367981 */ /* 0x000ea8000c1e1b00 */
[----:B------:R-:W2:Y:S04]  /*1070*/  LDG.E.64 R10, [R42.64] ;  /* 0x000000242a0a7981 */ /* 0x000ea8000c1e1b00 */
[----:B------:R1:W3:Y:S04]  /*1080*/  LDG.E.64 R8, [R52.64] ;  /* 0x0000002434087981 */ /* 0x0002e8000c1e1b00 */
[----:B------:R-:W3:Y:S04]  /*1090*/  LDG.E.64 R6, [R40.64] ;  /* 0x0000002428067981 */ /* 0x000ee8000c1e1b00 */
[----:B------:R-:W4:Y:S04]  /*10a0*/  LDG.E.64 R60, [R38.64] ;  /* 0x00000024263c7981 */ /* 0x000f28000c1e1b00 */
[----:B------:R0:W5:Y:S01]  /*10b0*/  LDG.E.64.CONSTANT R58, [R22.64+-0x18] ;  /* 0xffffe824163a7981 */ /* 0x000162000c1e9b00 */
[----:B------:R-:W-:Y:S01]  /*10c0*/  MOV R62, c[0x0][0x164] ;  /* 0x00005900003e7a02 */ /* 0x000fe20000000f00 */
[----:B-1----:R-:W-:-:S03]  /*10d0*/  CS2R R52, SRZ ;  /* 0x0000000000347805 */ /* 0x002fc6000001ff00 */
[----:B------:R-:W-:Y:S01]  /*10e0*/  ISETP.GE.AND P0, PT, R62, 0x1, PT ;  /* 0x000000013e00780c */ /* 0x000fe20003f06270 */
[----:B--2---:R-:W3:-:S06]  /*10f0*/  DMUL R10, R54, R10 ;  /* 0x0000000a360a7228 */ /* 0x004ecc0000000000 */
[----:B---3--:R1:W2:Y:S02]  /*1100*/  DFMA R6, R8, R6, R10 ;  /* 0x000000060806722b */ /* 0x0082a4000000000a */
[----:B-1----:R-:W-:-:S04]  /*1110*/  CS2R R10, SRZ ;  /* 0x00000000000a7805 */ /* 0x002fc8000001ff00 */
[----:B--2---:R-:W-:-:S04]  /*1120*/  DADD R6, R6, R18 ;  /* 0x0000000006067229 */ /* 0x004fc80000000012 */
[----:B----4-:R-:W1:-:S06]  /*1130*/  DMUL R18, R64, R60 ;  /* 0x0000003c40127228 */ /* 0x010e4c0000000000 */
[----:B-1----:R0:W1:Y:S01]  /*1140*/  DFMA R18, R34, R6, -R18 ;  /* 0x000000062212722b */ /* 0x0020620000000812 */
[----:B------:R-:W-:Y:S05]  /*1150*/  @!P0 BRA `(.L_x_336) ;  /* 0x0000060000008947 */ /* 0x000fea0003800000 */
[----:B------:R-:W5:Y:S01]  /*1160*/  LDG.E.64.CONSTANT R50, [R50.64+0x28] ;  /* 0x0000282432327981 */ /* 0x000f62000c1e9b00 */
[C---:B0-----:R-:W-:Y:S01]  /*1170*/  LOP3.LUT P1, R6, R62.reuse, 0x3, RZ, 0xc0, !PT ;  /* 0x000000033e067812 */ /* 0x041fe2000782c0ff */
        /* <DEDUP_REMOVED lines=8> */
[----:B------:R-:W-:Y:S01]  /*1200*/  IADD3 R3, R71, 0x1, RZ ;  /* 0x0000000147037810 */ /* 0x000fe20007ffe0ff */
[----:B------:R-:W2:Y:S04]  /*1210*/  LDG.E.64 R32, [R40.64+0x8] ;  /* 0x0000082428207981 */ /* 0x000ea8000c1e1b00 */
[----:B-----5:R-:W-:Y:S01]  /*1220*/  IMAD.WIDE R30, R3, 0x4, R50 ;  /* 0x00000004031e7825 */ /* 0x020fe200078e0232 */
[----:B------:R-:W3:Y:S04]  /*1230*/  LDG.E.64 R10, [R42.64+0x8] ;  /* 0x000008242a0a7981 */ /* 0x000ee8000c1e1b00 */
[----:B------:R-:W4:Y:S04]  /*1240*/  LDG.E R5, [R30.64] ;  /* 0x000000241e057981 */ /* 0x000f28000c1e1900 */
[----:B------:R-:W2:Y:S01]  /*1250*/  LDG.E.64 R52, [R38.64+0x8] ;  /* 0x0000082426347981 */ /* 0x000ea2000c1e1b00 */
[----:B------:R-:W-:Y:S01]  /*1260*/  ISETP.NE.AND P1, PT, R6, 0x1, PT ;  /* 0x000000010600780c */ /* 0x000fe20003f25270 */
[----:B----4-:R-:W-:-:S06]  /*1270*/  IMAD.WIDE R4, R5, 0x8, R58 ;  /* 0x0000000805047825 */ /* 0x010fcc00078e023a */
[----:B------:R-:W2:Y:S01]  /*1280*/  LDG.E.64 R4, [R4.64] ;  /* 0x0000002404047981 */ /* 0x000ea2000c1e1b00 */
[----:B------:R-:W-:Y:S01]  /*1290*/  MOV R0, R7 ;  /* 0x0000000700007202 */ /* 0x000fe20000000f00 */
[----:B--2---:R0:W2:-:S04]  /*12a0*/  DFMA R32, R32, R4, RZ ;  /* 0x000000042020722b */ /* 0x00408800000000ff */
[----:B---3--:R0:W3:-:S04]  /*12b0*/  DFMA R10, R4, R10, RZ ;  /* 0x0000000a040a722b */ /* 0x0080c800000000ff */
[----:B------:R0:W4:Y:S01]  /*12c0*/  DFMA R52, R4, R52, RZ ;  /* 0x000000340434722b */ /* 0x00012200000000ff */
[----:B------:R-:W-:Y:S05]  /*12d0*/  @!P1 BRA `(.L_x_337) ;  /* 0x0000018000009947 */ /* 0x000fea0003800000 */
[----:B--23--:R-:W-:Y:S01]  /*12e0*/  LOP3.LUT R0, R62, 0x3, RZ, 0xc0, !PT ;  /* 0x000000033e007812 */ /* 0x00cfe200078ec0ff */
[----:B0-----:R-:W2:Y:S03]  /*12f0*/  LDG.E R5, [R30.64+0x4] ;  /* 0x000004241e057981 */ /* 0x001ea6000c1e1900 */
[----:B------:R-:W-:Y:S01]  /*1300*/  ISETP.NE.AND P1, PT, R0, 0x2, PT ;  /* 0x000000020000780c */ /* 0x000fe20003f25270 */
[----:B------:R-:W3:Y:S04]  /*1310*/  LDG.E.64 R6, [R40.64+0x10] ;  /* 0x0000102428067981 */ /* 0x000ee8000c1e1b00 */
[----:B------:R-:W5:Y:S04]  /*1320*/  LDG.E.64 R12, [R42.64+0x10] ;  /* 0x000010242a0c7981 */ /* 0x000f68000c1e1b00 */
[----:B----4-:R-:W4:Y:S04]  /*1330*/  LDG.E.64 R14, [R38.64+0x10] ;  /* 0x00001024260e7981 */ /* 0x010f28000c1e1b00 */
        /* <DEDUP_REMOVED lines=8> */
[C---:B------:R-:W-:Y:S02]  /*13c0*/  IADD3 R0, R62.reuse, -0x2, RZ ;  /* 0xfffffffe3e007810 */ /* 0x040fe40007ffe0ff */
[C---:B------:R-:W-:Y:S02]  /*13d0*/  IADD3 R3, R71.reuse, 0x2, RZ ;  /* 0x0000000247037810 */ /* 0x040fe40007ffe0ff */
[----:B------:R-:W-:Y:S02]  /*13e0*/  @P1 IADD3 R0, R62, -0x3, RZ ;  /* 0xfffffffd3e001810 */ /* 0x000fe40007ffe0ff */
[----:B------:R-:W-:Y:S01]  /*13f0*/  @P1 IADD3 R3, R71, 0x3, RZ ;  /* 0x0000000347031810 */ /* 0x000fe20007ffe0ff */
[----:B--2---:R-:W3:-:S04]  /*1400*/  DFMA R32, R6, R4, R32 ;  /* 0x000000040620722b */ /* 0x004ec80000000020 */
[----:B-----5:R-:W0:-:S04]  /*1410*/  DFMA R10, R4, R12, R10 ;  /* 0x0000000c040a722b */ /* 0x020e08000000000a */
[----:B----4-:R-:W2:-:S04]  /*1420*/  DFMA R52, R4, R14, R52 ;  /* 0x0000000e0434722b */ /* 0x010e880000000034 */
[----:B---3--:R3:W4:-:S04]  /*1430*/  @P1 DFMA R32, R24, R20, R32 ;  /* 0x000000141820122b */ /* 0x0087080000000020 */
[----:B0-----:R3:W0:-:S04]  /*1440*/  @P1 DFMA R10, R20, R26, R10 ;  /* 0x0000001a140a122b */ /* 0x001608000000000a */
[----:B--2---:R3:W2:-:S05]  /*1450*/  @P1 DFMA R52, R20, R28, R52 ;  /* 0x0000001c1434122b */ /* 0x00468a0000000034 */
.L_x_337:
[----:B0-234-:R-:W-:Y:S01]  /*1460*/  BSSY B0, `(.L_x_336) ;  /* 0x000002f000007945 */ /* 0x01dfe20003800000 */
[----:B------:R-:W-:Y:S05]  /*1470*/  @!P0 BRA `(.L_x_338) ;  /* 0x000002d000008947 */ /* 0x000fea0003800000 */
.L_x_339:
[----:B------:R-:W-:-:S05]  /*1480*/  IADD3 R79, R3, 0x1, RZ ;  /* 0x00000001034f7810 */ /* 0x000fca0007ffe0ff */
[----:B-----5:R-:W-:-:S05]  /*1490*/  IMAD.WIDE R4, R79, 0x4, R50 ;  /* 0x000000044f047825 */ /* 0x020fca00078e0232 */
[----:B--2---:R-:W2:Y:S04]  /*14a0*/  LDG.E R43, [R4.64] ;  /* 0x00000024042b7981 */ /* 0x004ea8000c1e1900 */
[----:B---3--:R-:W3:Y:S04]  /*14b0*/  LDG.E R7, [R4.64+0x4] ;  /* 0x0000042404077981 */ /* 0x008ee8000c1e1900 */
        /* <DEDUP_REMOVED lines=22> */
[----:B------:R-:W4:Y:S04]  /*1620*/  LDG.E.64 R12, [R76.64+0x10] ;  /* 0x000010244c0c7981 */ /* 0x000f28000c1e1b00 */
[----:B------:R-:W4:Y:S04]  /*1630*/  LDG.E.64 R4, [R4.64] ;  /* 0x0000002404047981 */ /* 0x000f28000c1e1b00 */
[----:B------:R-:W4:Y:S01]  /*1640*/  LDG.E.64 R14, [R14.64] ;  /* 0x000000240e0e7981 */ /* 0x000f22000c1e1b00 */
[----:B------:R-:W-:-:S04]  /*1650*/  IADD3 R0, R0, -0x4, RZ ;  /* 0xfffffffc00007810 */ /* 0x000fc80007ffe0ff */
[----:B------:R-:W-:Y:S02]  /*1660*/  ISETP.GT.AND P0, PT, R0, RZ, PT ;  /* 0x000000ff0000720c */ /* 0x000fe40003f04270 */
[----:B------:R-:W-:Y:S01]  /*1670*/  IADD3 R3, R3, 0x4, RZ ;  /* 0x0000000403037810 */ /* 0x000fe20007ffe0ff */
[----:B--2---:R-:W3:-:S04]  /*1680*/  DFMA R62, R62, R42, R32 ;  /* 0x0000002a3e3e722b */ /* 0x004ec80000000020 */
[----:B------:R-:W0:-:S04]  /*1690*/  DFMA R68, R42, R68, R10 ;  /* 0x000000442a44722b */ /* 0x000e08000000000a */
[----:B------:R-:W2:-:S04]  /*16a0*/  DFMA R74, R42, R74, R52 ;  /* 0x0000004a2a4a722b */ /* 0x000e880000000034 */
[----:B---3--:R-:W4:-:S04]  /*16b0*/  DFMA R62, R64, R6, R62 ;  /* 0x00000006403e722b */ /* 0x008f08000000003e */
[----:B0-----:R-:W0:-:S04]  /*16c0*/  DFMA R40, R6, R40, R68 ;  /* 0x000000280628722b */ /* 0x001e080000000044 */
[----:B--2---:R-:W2:-:S04]  /*16d0*/  DFMA R28, R6, R28, R74 ;  /* 0x0000001c061c722b */ /* 0x004e88000000004a */
[----:B----4-:R-:W3:-:S04]  /*16e0*/  DFMA R12, R12, R4, R62 ;  /* 0x000000040c0c722b */ /* 0x010ec8000000003e */
[----:B0-----:R-:W0:-:S04]  /*16f0*/  DFMA R24, R4, R24, R40 ;  /* 0x000000180418722b */ /* 0x001e080000000028 */
[----:B--2---:R-:W2:-:S04]  /*1700*/  DFMA R20, R4, R20, R28 ;  /* 0x000000140414722b */ /* 0x004e88000000001c */
[----:B---3--:R3:W4:-:S04]  /*1710*/  DFMA R32, R26, R14, R12 ;  /* 0x0000000e1a20722b */ /* 0x008708000000000c */
[----:B0-----:R3:W0:-:S04]  /*1720*/  DFMA R10, R14, R30, R24 ;  /* 0x0000001e0e0a722b */ /* 0x0016080000000018 */
[----:B--2---:R3:W2:Y:S01]  /*1730*/  DFMA R52, R14, R38, R20 ;  /* 0x000000260e34722b */ /* 0x0046a20000000014 */
[----:B0---4-:R-:W-:Y:S05]  /*1740*/  @P0 BRA `(.L_x_339) ;  /* 0xfffffd3000000947 */ /* 0x011fea000383ffff */
.L_x_338:
[----:B------:R-:W-:Y:S05]  /*1750*/  BSYNC B0 ;  /* 0x0000000000007941 */ /* 0x000fea0003800000 */
.L_x_336:
[----:B0-----:R-:W4:Y:S01]  /*1760*/  LDG.E.64.CONSTANT R4, [R22.64+0x20] ;  /* 0x0000202416047981 */ /* 0x001f22000c1e9b00 */
[--C-:B---3--:R-:W-:Y:S02]  /*1770*/  SHF.R.S64 R39, RZ, 0x1d, R2.reuse ;  /* 0x0000001dff277819 */ /* 0x108fe40000001002 */
[----:B------:R-:W-:Y:S02]  /*1780*/  SHF.R.S32.HI R41, RZ, 0x1d, R2 ;  /* 0x0000001dff297819 */ /* 0x000fe40000011402 */
[----:B----4-:R-:W-:-:S05]  /*1790*/  IADD3 R6, P0, R4, R39, RZ ;  /* 0x0000002704067210 */ /* 0x010fca0007f1e0ff */
[----:B------:R-:W-:-:S06]  /*17a0*/  IMAD.X R7, R5, 0x1, R41, P0 ;  /* 0x0000000105077824 */ /* 0x000fcc00000e0629 */
[----:B------:R-:W3:Y:S01]  /*17b0*/  LDG.E.64 R6, [R6.64] ;  /* 0x0000002406067981 */ /* 0x000ee2000c1e1b00 */
        /* <DEDUP_REMOVED lines=9> */
[----:B0-----:R-:W3:-:S06]  /*1850*/  DFMA R14, R12, R4, R12 ;  /* 0x000000040c0e722b */ /* 0x001ecc000000000c */
[----:B---3--:R-:W0:Y:S01]  /*1860*/  DMUL R4, R14, R6 ;  /* 0x000000060e047228 */ /* 0x008e220000000000 */
        /* <DEDUP_REMOVED lines=12> */
[----:B-12--5:R-:W-:Y:S05]  /*1930*/  CALL.ABS.NOINC `(__cuda_sm20_div_rn_f64_full) ;  /* 0x0000000000007943 */ /* 0x026fea0003c00000 */
.L_x_20:
[----:B------:R-:W-:Y:S05]  /*1940*/  BSYNC B6 ;  /* 0x0000000000067941 */ /* 0x000fea0003800000 */
.L_x_340:
[----:B------:R-:W3:Y:S01]  /*1950*/  LDG.E.64.CONSTANT R22, [R22.64+0x68] ;  /* 0x0000682416167981 */ /* 0x000ee2000c1e9b00 */
[----:B-----5:R-:W-:-:S05]  /*1960*/  IADD3 R16, P0, R58, R39, RZ ;  /* 0x000000273a107210 */ /* 0x020fca0007f1e0ff */
[----:B------:R-:W-:-:S05]  /*1970*/  IMAD.X R17, R59, 0x1, R41, P0 ;  /* 0x000000013b117824 */ /* 0x000fca00000e0629 */
[----:B------:R-:W4:Y:S01]  /*1980*/  LDG.E.64 R6, [R16.64] ;  /* 0x0000002410067981 */ /* 0x000f22000c1e1b00 */
[----:B-1----:R-:W0:Y:S01]  /*1990*/  MUFU.RCP64H R11, R19 ;  /* 0x00000013000b7308 */ /* 0x002e220000001800 */
[----:B------:R-:W-:Y:S01]  /*19a0*/  IMAD.MOV.U32 R10, RZ, RZ, 0x1 ;  /* 0x00000001ff0a7424 */ /* 0x000fe200078e00ff */
[----:B---3--:R-:W-:-:S05]  /*19b0*/  IADD3 R8, P0, R22, R39, RZ ;  /* 0x0000002716087210 */ /* 0x008fca0007f1e0ff */
[----:B------:R-:W-:-:S06]  /*19c0*/  IMAD.X R9, R23, 0x1, R41, P0 ;  /* 0x0000000117097824 */ /* 0x000fcc00000e0629 */
[----:B------:R-:W3:Y:S01]  /*19d0*/  LDG.E.64 R8, [R8.64] ;  /* 0x0000002408087981 */ /* 0x000ee2000c1e1b00 */
[----:B0-----:R-:W0:Y:S01]  /*19e0*/  DFMA R12, -R18, R10, 1 ;  /* 0x3ff00000120c742b */ /* 0x001e22000000010a */
[----:B------:R-:W-:Y:S03]  /*19f0*/  BSSY B6, `(.L_x_341) ;  /* 0x0000019000067945 */ /* 0x000fe60003800000 */
[----:B------:R-:W4:-:S04]  /*1a00*/  DMUL R56, R56, R60 ;  /* 0x0000003c38387228 */ /* 0x000f080000000000 */
[----:B------:R-:W-:-:S04]  /*1a10*/  DADD R54, -R54, R4 ;  /* 0x0000000036367229 */ /* 0x000fc80000000104 */
[----:B0-----:R-:W0:-:S04]  /*1a20*/  DFMA R12, R12, R12, R12 ;  /* 0x0000000c0c0c722b */ /* 0x001e08000000000c */
[----:B----4-:R-:W1:-:S04]  /*1a30*/  DMUL R6, R6, R56 ;  /* 0x0000003806067228 */ /* 0x010e480000000000 */
[----:B0-----:R-:W0:-:S04]  /*1a40*/  DFMA R12, R10, R12, R10 ;  /* 0x0000000c0a0c722b */ /* 0x001e08000000000a */
[----:B-1----:R-:W1:-:S04]  /*1a50*/  DFMA R6, R34, R54, -R6 ;  /* 0x000000362206722b */ /* 0x002e480000000806 */
[----:B0-----:R-:W0:-:S04]  /*1a60*/  DFMA R4, -R18, R12, 1 ;  /* 0x3ff000001204742b */ /* 0x001e08000000010c */
[----:B-12---:R-:W3:-:S04]  /*1a70*/  DFMA R6, R36, R52, R6 ;  /* 0x000000342406722b */ /* 0x006ec80000000006 */
[----:B0-----:R-:W-:-:S04]  /*1a80*/  DFMA R4, R12, R4, R12 ;  /* 0x000000040c04722b */ /* 0x001fc8000000000c */
[----:B---3--:R-:W0:-:S06]  /*1a90*/  DADD R6, R6, -R8 ;  /* 0x0000000006067229 */ /* 0x008e0c0000000808 */
        /* <DEDUP_REMOVED lines=13> */
[----:B------:R-:W-:Y:S05]  /*1b70*/  CALL.ABS.NOINC `(__cuda_sm20_div_rn_f64_full) ;  /* 0x0000000000007943 */ /* 0x000fea0003c00000 */
.L_x_21:
[----:B------:R-:W-:Y:S05]  /*1b80*/  BSYNC B6 ;  /* 0x0000000000067941 */ /* 0x000fea0003800000 */
.L_x_341:
[----:B------:R0:W-:Y:S02]  /*1b90*/  STG.E.64 [R16.64], R4 ;  /* 0x0000000410007986 */ /* 0x0001e4000c101b24 */
.L_x_328:
[----:B------:R-:W-:Y:S05]  /*1ba0*/  BSYNC B7 ;  /* 0x0000000000077941 */ /* 0x000fea0003800000 */
.L_x_327:
[----:B------:R-:W-:Y:S02]  /*1bb0*/  ISETP.NE.AND P0, PT, R72, RZ, PT ;  /* 0x000000ff4800720c */ /* 0x000fe40003f05270 */
[----:B------:R-:W-:-:S11]  /*1bc0*/  IADD3 R2, R2, UR38, RZ ;  /* 0x0000002602027c10 */ /* 0x000fd6000fffe0ff */
[----:B------:R-:W-:Y:S01]  /*1bd0*/  @!P0 CALL.REL.NOINC `(.L_x_342) ;  /* 0x0000001000008944 */ /* 0x000fe20003c00000 */
[----:B------:R-:W-:Y:S05]  /*1be0*/  BRA `(.L_x_343) ;  /* 0xffffe4c000007947 */ /* 0x000fea000383ffff */
.L_x_342:
[----:B------:R-:W-:Y:S05]  /*1bf0*/  EXIT ;  /* 0x000000000000794d */ /* 0x000fea0003800000 */
.L_x_344:
        /* <DEDUP_REMOVED lines=16> */
.L_x_730:


//--------------------- .text._28header_files_timple_solver_c_time_implicit_solver_vectorised_2d_78_gpu__red --------------------------
	.section	.text._28header_files_timple_solver_c_time_implicit_solver_vectorised_2d_78_gpu__red,"ax",@progbits
	.sectioninfo	@"SHI_REGISTERS=12"
	.align	128
        .global         _28header_files_timple_solver_c_time_implicit_solver_vectorised_2d_78_gpu__red
        .type           _28header_files_timple_solver_c_time_implicit_solver_vectorised_2d_78_gpu__red,@function
        .size           _28header_files_timple_solver_c_time_implicit_solver_vectorised_2d_78_gpu__red,(.L_x_731 - _28header_files_timple_solver_c_time_implicit_solver_vectorised_2d_78_gpu__red)
        .other          _28header_files_timple_solver_c_time_implicit_solver_vectorised_2d_78_gpu__red,@"STO_CUDA_ENTRY STV_DEFAULT"
_28header_files_timple_solver_c_time_implicit_solver_vectorised_2d_78_gpu__red:
.text._28header_files_timple_solver_c_time_implicit_solver_vectorised_2d_78_gpu__red:
        /* <DEDUP_REMOVED lines=20> */
.L_x_347:
        /* <DEDUP_REMOVED lines=9> */
.L_x_346:
[----:B------:R-:W-:Y:S05]  /*01d0*/  BSYNC B0 ;  /* 0x0000000000007941 */ /* 0x000fea0003800000 */
.L_x_345:
        /* <DEDUP_REMOVED lines=16> */
.L_x_348:
[----:B-1---5:R0:W-:Y:S01]  /*02e0*/  STS.64 [R0.X8], R2 ;  /* 0x0000000200007388 */ /* 0x0221e20000008a00 */
[----:B------:R-:W-:Y:S01]  /*02f0*/  ISETP.GE.AND P1, PT, R4, 0x41, PT ;  /* 0x000000410400780c */ /* 0x000fe20003f26270 */
[C---:B------:R-:W-:Y:S01]  /*0300*/  IMAD.SHL.U32 R8, R0.reuse, 0x8, RZ ;  /* 0x0000000800087824 */ /* 0x040fe200078e00ff */
[----:B------:R-:W-:-:S11]  /*0310*/  ISETP.GT.AND P0, PT, R0, 0x1f, PT ;  /* 0x0000001f0000780c */ /* 0x000fd60003f04270 */
[----:B0-----:R-:W-:Y:S05]  /*0320*/  @!P1 BRA `(.L_x_349) ;  /* 0x000000d000009947 */ /* 0x001fea0003800000 */
.L_x_350:
        /* <DEDUP_REMOVED lines=13> */
.L_x_349:
        /* <DEDUP_REMOVED lines=67> */
.L_x_351:
        /* <DEDUP_REMOVED lines=13> */
.L_x_731:


//--------------------- .text._28header_files_timple_solver_c_time_implicit_solver_vectorised_2d_78_gpu --------------------------
	.section	.text._28header_files_timple_solver_c_time_implicit_solver_vectorised_2d_78_gpu,"ax",@progbits
	.sectioninfo	@"SHI_REGISTERS=28"
	.align	128
        .global         _28header_files_timple_solver_c_time_implicit_solver_vectorised_2d_78_gpu
        .type           _28header_files_timple_solver_c_time_implicit_solver_vectorised_2d_78_gpu,@function
        .size           _28header_files_timple_solver_c_time_implicit_solver_vectorised_2d_78_gpu,(.L_x_732 - _28header_files_timple_solver_c_time_implicit_solver_vectorised_2d_78_gpu)
        .other          _28header_files_timple_solver_c_time_implicit_solver_vectorised_2d_78_gpu,@"STO_CUDA_ENTRY STV_DEFAULT"
_28header_files_timple_solver_c_time_implicit_solver_vectorised_2d_78_gpu:
.text._28header_files_timple_solver_c_time_implicit_solver_vectorised_2d_78_gpu:
[----:B------:R-:W-:Y:S02]  /*0000*/  MOV R1, c[0x0][0x28] ;  /* 0x00000a0000017a02 */ /* 0x000fe40000000f00 */
[----:B------:R-:W-:Y:S01]  /*0010*/  IMAD.MOV.U32 R2, RZ, RZ, c[0x0][0x170] ;  /* 0x00005c00ff027624 */ /* 0x000fe200078e00ff */
[----:B------:R-:W-:Y:S01]  /*0020*/  MOV R3, c[0x0][0x174] ;  /* 0x00005d0000037a02 */ /* 0x000fe20000000f00 */
[----:B------:R-:W-:-:S04]  /*0030*/  ULDC.64 UR8, c[0x0][0x118] ;  /* 0x0000460000087ab9 */ /* 0x000fc80000000a00 */
[----:B------:R-:W2:Y:S02]  /*0040*/  LDG.E.CONSTANT R0, [R2.64+0xfc] ;  /* 0x0000fc0802007981 */ /* 0x000ea4000c1e9900 */
[----:B--2---:R-:W-:-:S13]  /*0050*/  ISETP.GE.AND P0, PT, R0, 0x1, PT ;  /* 0x000000010000780c */ /* 0x004fda0003f06270 */
[----:B------:R-:W-:Y:S05]  /*0060*/  @!P0 BRA `(.L_x_352) ;  /* 0x0000029000008947 */ /* 0x000fea0003800000 */
[----:B------:R-:W0:Y:S01]  /*0070*/  S2R R5, SR_CTAID.X ;  /* 0x0000000000057919 */ /* 0x000e220000002500 */
[----:B------:R-:W-:Y:S01]  /*0080*/  MOV R4, R0 ;  /* 0x0000000000047202 */ /* 0x000fe20000000f00 */
[----:B------:R-:W-:Y:S02]  /*0090*/  ULDC UR4, c[0x0][0xc] ;  /* 0x0000030000047ab9 */ /* 0x000fe40000000800 */
[----:B------:R-:W0:Y:S01]  /*00a0*/  S2R R2, SR_TID.X ;  /* 0x0000000000027919 */ /* 0x000e220000002100 */
[----:B------:R-:W-:Y:S01]  /*00b0*/  USHF.L.U32 UR4, UR4, 0x7, URZ ;  /* 0x0000000704047899 */ /* 0x000fe2000800063f */
[----:B0-----:R-:W-:Y:S02]  /*00c0*/  IMAD R5, R5, 0x80, R2 ;  /* 0x0000008005057824 */ /* 0x001fe400078e0202 */
[----:B------:R-:W-:-:S03]  /*00d0*/  CS2R R2, SRZ ;  /* 0x0000000000027805 */ /* 0x000fc6000001ff00 */
.L_x_355:
[----:B------:R-:W-:Y:S01]  /*00e0*/  ISETP.GT.AND P1, PT, R0, R5, PT ;  /* 0x000000050000720c */ /* 0x000fe20003f24270 */
[----:B------:R-:W-:Y:S01]  /*00f0*/  BSSY B0, `(.L_x_353) ;  /* 0x000001d000007945 */ /* 0x000fe20003800000 */
[----:B------:R-:W-:-:S04]  /*0100*/  IADD3 R4, R4, -UR4, RZ ;  /* 0x8000000404047c10 */ /* 0x000fc8000fffe0ff */
[----:B------:R-:W-:-:S07]  /*0110*/  ISETP.GT.AND P0, PT, R4, RZ, PT ;  /* 0x000000ff0400720c */ /* 0x000fce0003f04270 */
[----:B01----:R-:W-:Y:S05]  /*0120*/  @!P1 BRA `(.L_x_354) ;  /* 0x0000019000009947 */ /* 0x003fea0003800000 */
[----:B------:R-:W-:Y:S02]  /*0130*/  IMAD.MOV.U32 R14, RZ, RZ, c[0x0][0x178] ;  /* 0x00005e00ff0e7624 */ /* 0x000fe400078e00ff */
[----:B------:R-:W-:-:S05]  /*0140*/  IMAD.MOV.U32 R15, RZ, RZ, c[0x0][0x17c] ;  /* 0x00005f00ff0f7624 */ /* 0x000fca00078e00ff */
[----:B------:R-:W2:Y:S04]  /*0150*/  LDG.E.64.CONSTANT R10, [R14.64] ;  /* 0x000000080e0a7981 */ /* 0x000ea8000c1e9b00 */
[----:B------:R-:W3:Y:S04]  /*0160*/  LDG.E.64.CONSTANT R12, [R14.64+0x38] ;  /* 0x000038080e0c7981 */ /* 0x000ee8000c1e9b00 */
[----:B------:R-:W4:Y:S04]  /*0170*/  LDG.E.64.CONSTANT R6, [R14.64+0x8] ;  /* 0x000008080e067981 */ /* 0x000f28000c1e9b00 */
[----:B------:R-:W5:Y:S01]  /*0180*/  LDG.E.64.CONSTANT R8, [R14.64+0x40] ;  /* 0x000040080e087981 */ /* 0x000f62000c1e9b00 */
[----:B------:R-:W-:-:S02]  /*0190*/  SHF.R.S64 R17, RZ, 0x1d, R5 ;  /* 0x0000001dff117819 */ /* 0x000fc40000001005 */
[----:B------:R-:W-:Y:S02]  /*01a0*/  SHF.R.S32.HI R25, RZ, 0x1d, R5 ;  /* 0x0000001dff197819 */ /* 0x000fe40000011405 */
[-C--:B--2---:R-:W-:Y:S02]  /*01b0*/  IADD3 R22, P2, R10, R17.reuse, RZ ;  /* 0x000000110a167210 */ /* 0x084fe40007f5e0ff */
[----:B---3--:R-:W-:-:S03]  /*01c0*/  IADD3 R20, P1, R12, R17, RZ ;  /* 0x000000110c147210 */ /* 0x008fc60007f3e0ff */
[--C-:B------:R-:W-:Y:S01]  /*01d0*/  IMAD.X R23, R11, 0x1, R25.reuse, P2 ;  /* 0x000000010b177824 */ /* 0x100fe200010e0619 */
[----:B----4-:R-:W-:Y:S01]  /*01e0*/  IADD3 R18, P2, R6, R17, RZ ;  /* 0x0000001106127210 */ /* 0x010fe20007f5e0ff */
[----:B------:R-:W-:-:S03]  /*01f0*/  IMAD.X R21, R13, 0x1, R25, P1 ;  /* 0x000000010d157824 */ /* 0x000fc600008e0619 */
[----:B------:R-:W2:Y:S01]  /*0200*/  LDG.E.64 R12, [R22.64] ;  /* 0x00000008160c7981 */ /* 0x000ea2000c1e1b00 */
[----:B-----5:R-:W-:Y:S01]  /*0210*/  IADD3 R16, P3, R8, R17, RZ ;  /* 0x0000001108107210 */ /* 0x020fe20007f7e0ff */
[--C-:B------:R-:W-:Y:S02]  /*0220*/  IMAD.X R19, R7, 0x1, R25.reuse, P2 ;  /* 0x0000000107137824 */ /* 0x100fe400010e0619 */
[----:B------:R-:W2:Y:S02]  /*0230*/  LDG.E.64 R10, [R20.64] ;  /* 0x00000008140a7981 */ /* 0x000ea4000c1e1b00 */
[----:B------:R-:W-:Y:S02]  /*0240*/  IMAD.X R17, R9, 0x1, R25, P3 ;  /* 0x0000000109117824 */ /* 0x000fe400018e0619 */
[----:B------:R-:W3:Y:S04]  /*0250*/  LDG.E.64 R8, [R18.64] ;  /* 0x0000000812087981 */ /* 0x000ee8000c1e1b00 */
[----:B------:R-:W3:Y:S01]  /*0260*/  LDG.E.64 R6, [R16.64] ;  /* 0x0000000810067981 */ /* 0x000ee2000c1e1b00 */
[----:B--2---:R-:W0:-:S06]  /*0270*/  DADD R10, -R10, R12 ;  /* 0x000000000a0a7229 */ /* 0x004e0c000000010c */
[----:B0-----:R-:W-:-:S04]  /*0280*/  DMUL R10, R10, R10 ;  /* 0x0000000a0a0a7228 */ /* 0x001fc80000000000 */
[----:B---3--:R-:W0:-:S06]  /*0290*/  DADD R6, -R6, R8 ;  /* 0x0000000006067229 */ /* 0x008e0c0000000108 */
[----:B0-----:R-:W0:-:S06]  /*02a0*/  DFMA R10, R6, R6, R10 ;  /* 0x00000006060a722b */ /* 0x001e0c000000000a */
[----:B0-----:R0:W1:-:S06]  /*02b0*/  DADD R2, R2, R10 ;  /* 0x0000000002027229 */ /* 0x00104c000000000a */
.L_x_354:
[----:B------:R-:W-:Y:S05]  /*02c0*/  BSYNC B0 ;  /* 0x0000000000007941 */ /* 0x000fea0003800000 */
.L_x_353:
[----:B------:R-:W-:Y:S01]  /*02d0*/  IADD3 R5, R5, UR4, RZ ;  /* 0x0000000405057c10 */ /* 0x000fe2000fffe0ff */
[----:B------:R-:W-:Y:S05]  /*02e0*/  @P0 BRA `(.L_x_355) ;  /* 0xfffffdf000000947 */ /* 0x000fea000383ffff */
[----:B------:R-:W-:Y:S05]  /*02f0*/  BRA `(.L_x_356) ;  /* 0x0000001000007947 */ /* 0x000fea0003800000 */
.L_x_352:
[----:B------:R-:W-:Y:S02]  /*0300*/  CS2R R2, SRZ ;  /* 0x0000000000027805 */ /* 0x000fe4000001ff00 */
.L_x_356:
[----:B------:R-:W2:Y:S01]  /*0310*/  S2R R5, SR_TID.X ;  /* 0x0000000000057919 */ /* 0x000ea20000002100 */
[----:B------:R-:W-:-:S03]  /*0320*/  MOV R4, 0x80 ;  /* 0x0000008000047802 */ /* 0x000fc60000000f00 */
[----:B-12---:R1:W-:Y:S01]  /*0330*/  STS.64 [R5.X8], R2 ;  /* 0x0000000205007388 */ /* 0x0063e20000008a00 */
[----:B------:R-:W-:-:S03]  /*0340*/  SHF.L.U32 R0, R5, 0x3, RZ ;  /* 0x0000000305007819 */ /* 0x000fc600000006ff */
[----:B------:R-:W-:Y:S06]  /*0350*/  BAR.SYNC.DEFER_BLOCKING 0x0 ;  /* 0x0000000000007b1d */ /* 0x000fec0000010000 */
.L_x_357:
[----:B-1----:R-:W-:Y:S01]  /*0360*/  IADD3 R2, R4, 0x1, RZ ;  /* 0x0000000104027810 */ /* 0x002fe20007ffe0ff */
[----:B------:R-:W-:Y:S01]  /*0370*/  WARPSYNC 0xffffffff ;  /* 0xffffffff00007948 */ /* 0x000fe20003800000 */
[----:B------:R-:W-:Y:S02]  /*0380*/  BAR.SYNC.DEFER_BLOCKING 0x0 ;  /* 0x0000000000007b1d */ /* 0x000fe40000010000 */
[----:B------:R-:W-:-:S05]  /*0390*/  SHF.R.S32.HI R9, RZ, 0x1, R2 ;  /* 0x00000001ff097819 */ /* 0x000fca0000011402 */
[----:B------:R-:W-:-:S05]  /*03a0*/  IMAD.IADD R3, R9, 0x1, R5 ;  /* 0x0000000109037824 */ /* 0x000fca00078e0205 */
[----:B------:R-:W-:Y:S01]  /*03b0*/  ISETP.GE.AND P0, PT, R3, R4, PT ;  /* 0x000000040300720c */ /* 0x000fe20003f06270 */
[----:B------:R-:W-:-:S12]  /*03c0*/  IMAD.MOV.U32 R4, RZ, RZ, R9 ;  /* 0x000000ffff047224 */ /* 0x000fd800078e0009 */
[----:B------:R-:W-:Y:S01]  /*03d0*/  @!P0 IMAD.U32 R8, R9, 0x8, R0 ;  /* 0x0000000809088824 */ /* 0x000fe200078e0000 */
[----:B------:R-:W-:Y:S01]  /*03e0*/  @!P0 LDS.64 R6, [R5.X8] ;  /* 0x0000000005068984 */ /* 0x000fe20000008a00 */
[----:B------:R-:W-:-:S03]  /*03f0*/  @!P0 IMAD.MOV.U32 R4, RZ, RZ, R9 ;  /* 0x000000ffff048224 */ /* 0x000fc600078e0009 */
[----:B------:R-:W1:Y:S02]  /*0400*/  @!P0 LDS.64 R2, [R8] ;  /* 0x0000000008028984 */ /* 0x000e640000000a00 */
[----:B-1----:R-:W1:-:S07]  /*0410*/  @!P0 DADD R2, R2, R6 ;  /* 0x0000000002028229 */ /* 0x002e4e0000000006 */
[----:B-1----:R1:W-:Y:S04]  /*0420*/  @!P0 STS.64 [R5.X8], R2 ;  /* 0x0000000205008388 */ /* 0x0023e80000008a00 */
[----:B------:R-:W-:Y:S01]  /*0430*/  BAR.SYNC.DEFER_BLOCKING 0x0 ;  /* 0x0000000000007b1d */ /* 0x000fe20000010000 */
[----:B------:R-:W-:-:S13]  /*0440*/  ISETP.GE.AND P0, PT, R4, 0x41, PT ;  /* 0x000000410400780c */ /* 0x000fda0003f06270 */
[----:B-1----:R-:W-:Y:S05]  /*0450*/  @P0 BRA `(.L_x_357) ;  /* 0xffffff0000000947 */ /* 0x002fea000383ffff */
[----:B------:R-:W-:Y:S01]  /*0460*/  WARPSYNC 0xffffffff ;  /* 0xffffffff00007948 */ /* 0x000fe20003800000 */
[----:B------:R-:W-:Y:S01]  /*0470*/  BAR.SYNC.DEFER_BLOCKING 0x0 ;  /* 0x0000000000007b1d */ /* 0x000fe20000010000 */
[----:B------:R-:W-:-:S13]  /*0480*/  ISETP.GT.AND P0, PT, R5, 0x1f, PT ;  /* 0x0000001f0500780c */ /* 0x000fda0003f04270 */
[----:B------:R-:W-:Y:S05]  /*0490*/  @P0 EXIT ;  /* 0x000000000000094d */ /* 0x000fea0003800000 */
[----:B------:R-:W-:Y:S01]  /*04a0*/  LDS.64 R2, [R5.X8] ;  /* 0x0000000005027984 */ /* 0x000fe20000008a00 */
[----:B------:R-:W-:-:S03]  /*04b0*/  ISETP.GT.AND P0, PT, R5, 0xf, PT ;  /* 0x0000000f0500780c */ /* 0x000fc60003f04270 */
[----:B------:R-:W1:Y:S02]  /*04c0*/  LDS.64 R6, [R5.X8+0x100] ;  /* 0x0001000005067984 */ /* 0x000e640000008a00 */
[----:B-1----:R-:W1:-:S07]  /*04d0*/  DADD R2, R2, R6 ;  /* 0x0000000002027229 */ /* 0x002e4e0000000006 */
[----:B-1----:R1:W-:Y:S01]  /*04e0*/  STS.64 [R5.X8], R2 ;  /* 0x0000000205007388 */ /* 0x0023e20000008a00 */
[----:B------:R-:W-:Y:S01]  /*04f0*/  @!PT LDS RZ, [RZ] ;  /* 0x00000000fffff984 */ /* 0x000fe20000000800 */
[----:B------:R-:W-:Y:S01]  /*0500*/  @!PT LDS RZ, [RZ] ;  /* 0x00000000fffff984 */ /* 0x000fe20000000800 */
[----:B------:R-:W-:Y:S01]  /*0510*/  @!PT LDS RZ, [RZ] ;  /* 0x00000000fffff984 */ /* 0x000fe20000000800 */
[----:B------:R-:W-:Y:S01]  /*0520*/  @!PT LDS RZ, [RZ] ;  /* 0x00000000fffff984 */ /* 0x000fe20000000800 */
[----:B------:R-:W-:Y:S06]  /*0530*/  MEMBAR.SC.CTA ;  /* 0x0000000000007992 */ /* 0x000fec0000000000 */
[----:B------:R-:W-:Y:S05]  /*0540*/  @P0 EXIT ;  /* 0x000000000000094d */ /* 0x000fea0003800000 */
[----:B-1----:R-:W-:Y:S01]  /*0550*/  LDS.64 R2, [R5.X8] ;  /* 0x0000000005027984 */ /* 0x002fe20000008a00 */
        /* <DEDUP_REMOVED lines=33> */
[----:B------:R-:W-:-:S03]  /*0770*/  ISETP.NE.AND P0, PT, R5, 0x1, PT ;  /* 0x000000010500780c */ /* 0x000fc60003f05270 */
        /* <DEDUP_REMOVED lines=8> */
[----:B------:R-:W-:Y:S05]  /*0800*/  @!P0 EXIT ;  /* 0x000000000000894d */ /* 0x000fea0003800000 */
[----:B-1----:R-:W-:Y:S01]  /*0810*/  LDS.64 R2, [R5.X8] ;  /* 0x0000000005027984 */ /* 0x002fe20000008a00 */
[----:B------:R-:W-:-:S03]  /*0820*/  ISETP.NE.AND P0, PT, R5, RZ, PT ;  /* 0x000000ff0500720c */ /* 0x000fc60003f05270 */
[----:B------:R-:W1:Y:S02]  /*0830*/  LDS.64 R6, [R5.X8+0x8] ;  /* 0x0000080005067984 */ /* 0x000e640000008a00 */
[----:B-1----:R-:W1:-:S07]  /*0840*/  DADD R2, R2, R6 ;  /* 0x0000000002027229 */ /* 0x002e4e0000000006 */
[----:B-1----:R1:W-:Y:S01]  /*0850*/  STS.64 [R5.X8], R2 ;  /* 0x0000000205007388 */ /* 0x0023e20000008a00 */
[----:B------:R-:W-:Y:S05]  /*0860*/  @P0 EXIT ;  /* 0x000000000000094d */ /* 0x000fea0003800000 */
[----:B------:R-:W2:Y:S01]  /*0870*/  S2UR UR4, SR_CTAID.X ;  /* 0x00000000000479c3 */ /* 0x000ea20000002500 */
[----:B------:R-:W-:Y:S02]  /*0880*/  ULDC.64 UR6, c[0x0][0x168] ;  /* 0x00005a0000067ab9 */ /* 0x000fe40000000a00 */
[----:B--2---:R-:W-:-:S04]  /*0890*/  USHF.L.U32 UR4, UR4, 0x3, URZ ;  /* 0x0000000304047899 */ /* 0x004fc8000800063f */
[----:B------:R-:W-:-:S04]  /*08a0*/  UIADD3 UR5, UP0, UR4, UR6, URZ ;  /* 0x0000000604057290 */ /* 0x000fc8000ff1e03f */
[----:B------:R-:W-:Y:S02]  /*08b0*/  ULEA.HI.X.SX32 UR4, UR4, UR7, 0x1, UP0 ;  /* 0x0000000704047291 */ /* 0x000fe400080f0e3f */
[----:B------:R-:W-:-:S04]  /*08c0*/  MOV R4, UR5 ;  /* 0x0000000500047c02 */ /* 0x000fc80008000f00 */
[----:B-1----:R-:W-:-:S05]  /*08d0*/  MOV R5, UR4 ;  /* 0x0000000400057c02 */ /* 0x002fca0008000f00 */
[----:B------:R-:W-:Y:S01]  /*08e0*/  STG.E.64 [R4.64], R2 ;  /* 0x0000000204007986 */ /* 0x000fe2000c101b08 */
[----:B------:R-:W-:Y:S05]  /*08f0*/  EXIT ;  /* 0x000000000000794d */ /* 0x000fea0003800000 */
.L_x_358:
        /* <DEDUP_REMOVED lines=16> */
.L_x_732:


//--------------------- .text._28header_files_timple_solver_c_time_implicit_solver_vectorised_2d_65_gpu --------------------------
	.section	.text._28header_files_timple_solver_c_time_implicit_solver_vectorised_2d_65_gpu,"ax",@progbits
	.sectioninfo	@"SHI_REGISTERS=22"
	.align	128
        .global         _28header_files_timple_solver_c_time_implicit_solver_vectorised_2d_65_gpu
        .type           _28header_files_timple_solver_c_time_implicit_solver_vectorised_2d_65_gpu,@function
        .size           _28header_files_timple_solver_c_time_implicit_solver_vectorised_2d_65_gpu,(.L_x_733 - _28header_files_timple_solver_c_time_implicit_solver_vectorised_2d_65_gpu)
        .other          _28header_files_timple_solver_c_time_implicit_solver_vectorised_2d_65_gpu,@"STO_CUDA_ENTRY STV_DEFAULT"
_28header_files_timple_solver_c_time_implicit_solver_vectorised_2d_65_gpu:
.text._28header_files_timple_solver_c_time_implicit_solver_vectorised_2d_65_gpu:
        /* <DEDUP_REMOVED lines=13> */
.L_x_361:
[----:B------:R-:W-:Y:S01]  /*00d0*/  ISETP.GT.AND P1, PT, R0, R3, PT ;  /* 0x000000030000720c */ /* 0x000fe20003f24270 */
[----:B------:R-:W-:Y:S01]  /*00e0*/  BSSY B0, `(.L_x_359) ;  /* 0x000001c000007945 */ /* 0x000fe20003800000 */
[----:B------:R-:W-:-:S04]  /*00f0*/  IADD3 R2, R2, -UR4, RZ ;  /* 0x8000000402027c10 */ /* 0x000fc8000fffe0ff */
[----:B------:R-:W-:-:S07]  /*0100*/  ISETP.GT.AND P0, PT, R2, RZ, PT ;  /* 0x000000ff0200720c */ /* 0x000fce0003f04270 */
[----:B0-----:R-:W-:Y:S05]  /*0110*/  @!P1 BRA `(.L_x_360) ;  /* 0x0000018000009947 */ /* 0x001fea0003800000 */
[----:B------:R-:W-:Y:S02]  /*0120*/  IMAD.MOV.U32 R6, RZ, RZ, c[0x0][0x168] ;  /* 0x00005a00ff067624 */ /* 0x000fe400078e00ff */
[----:B------:R-:W-:-:S05]  /*0130*/  IMAD.MOV.U32 R7, RZ, RZ, c[0x0][0x16c] ;  /* 0x00005b00ff077624 */ /* 0x000fca00078e00ff */
[----:B------:R-:W2:Y:S01]  /*0140*/  LDG.E.64.CONSTANT R8, [R6.64] ;  /* 0x0000000606087981 */ /* 0x000ea2000c1e9b00 */
[--C-:B------:R-:W-:Y:S02]  /*0150*/  SHF.R.S64 R5, RZ, 0x1d, R3.reuse ;  /* 0x0000001dff057819 */ /* 0x100fe40000001003 */
[----:B------:R-:W-:Y:S01]  /*0160*/  SHF.R.S32.HI R4, RZ, 0x1d, R3 ;  /* 0x0000001dff047819 */ /* 0x000fe20000011403 */
[----:B------:R-:W3:Y:S04]  /*0170*/  LDG.E.64.CONSTANT R10, [R6.64+0x20] ;  /* 0x00002006060a7981 */ /* 0x000ee8000c1e9b00 */
[----:B------:R-:W4:Y:S04]  /*0180*/  LDG.E.64.CONSTANT R12, [R6.64+0x8] ;  /* 0x00000806060c7981 */ /* 0x000f28000c1e9b00 */
[----:B------:R-:W5:Y:S04]  /*0190*/  LDG.E.64.CONSTANT R14, [R6.64+0x28] ;  /* 0x00002806060e7981 */ /* 0x000f68000c1e9b00 */
[----:B------:R-:W5:Y:S01]  /*01a0*/  LDG.E.64.CONSTANT R16, [R6.64+0x58] ;  /* 0x0000580606107981 */ /* 0x000f62000c1e9b00 */
[----:B--2---:R-:W-:-:S05]  /*01b0*/  IADD3 R8, P1, R8, R5, RZ ;  /* 0x0000000508087210 */ /* 0x004fca0007f3e0ff */
[----:B------:R-:W-:-:S06]  /*01c0*/  IMAD.X R9, R9, 0x1, R4, P1 ;  /* 0x0000000109097824 */ /* 0x000fcc00008e0604 */
[----:B------:R-:W2:Y:S01]  /*01d0*/  LDG.E.64 R8, [R8.64] ;  /* 0x0000000608087981 */ /* 0x000ea2000c1e1b00 */
[-C--:B---3--:R-:W-:Y:S02]  /*01e0*/  IADD3 R18, P1, R10, R5.reuse, RZ ;  /* 0x000000050a127210 */ /* 0x088fe40007f3e0ff */
[----:B----4-:R-:W-:-:S03]  /*01f0*/  IADD3 R10, P2, R12, R5, RZ ;  /* 0x000000050c0a7210 */ /* 0x010fc60007f5e0ff */
[--C-:B------:R-:W-:Y:S02]  /*0200*/  IMAD.X R19, R11, 0x1, R4.reuse, P1 ;  /* 0x000000010b137824 */ /* 0x100fe400008e0604 */
[--C-:B------:R-:W-:Y:S01]  /*0210*/  IMAD.X R11, R13, 0x1, R4.reuse, P2 ;  /* 0x000000010d0b7824 */ /* 0x100fe200010e0604 */
[-C--:B-----5:R-:W-:Y:S02]  /*0220*/  IADD3 R12, P1, R14, R5.reuse, RZ ;  /* 0x000000050e0c7210 */ /* 0x0a0fe40007f3e0ff */
[----:B--2---:R0:W-:Y:S04]  /*0230*/  STG.E.64 [R18.64], R8 ;  /* 0x0000000812007986 */ /* 0x0041e8000c101b06 */
[----:B------:R-:W2:Y:S01]  /*0240*/  LDG.E.64 R10, [R10.64] ;  /* 0x000000060a0a7981 */ /* 0x000ea2000c1e1b00 */
[----:B------:R-:W-:Y:S01]  /*0250*/  IADD3 R14, P2, R16, R5, RZ ;  /* 0x00000005100e7210 */ /* 0x000fe20007f5e0ff */
[----:B------:R-:W-:-:S04]  /*0260*/  IMAD.X R13, R15, 0x1, R4, P1 ;  /* 0x000000010f0d7824 */ /* 0x000fc800008e0604 */
[----:B------:R-:W-:Y:S01]  /*0270*/  IMAD.X R15, R17, 0x1, R4, P2 ;  /* 0x00000001110f7824 */ /* 0x000fe200010e0604 */
[----:B--2---:R0:W-:Y:S04]  /*0280*/  STG.E.64 [R12.64], R10 ;  /* 0x0000000a0c007986 */ /* 0x0041e8000c101b06 */
[----:B------:R0:W-:Y:S03]  /*0290*/  STG.E.64 [R14.64], RZ ;  /* 0x000000ff0e007986 */ /* 0x0001e6000c101b06 */
.L_x_360:
[----:B------:R-:W-:Y:S05]  /*02a0*/  BSYNC B0 ;  /* 0x0000000000007941 */ /* 0x000fea0003800000 */
.L_x_359:
[----:B------:R-:W-:Y:S01]  /*02b0*/  IADD3 R3, R3, UR4, RZ ;  /* 0x0000000403037c10 */ /* 0x000fe2000fffe0ff */
[----:B------:R-:W-:Y:S05]  /*02c0*/  @P0 BRA `(.L_x_361) ;  /* 0xfffffe0000000947 */ /* 0x000fea000383ffff */
[----:B------:R-:W-:Y:S05]  /*02d0*/  EXIT ;  /* 0x000000000000794d */ /* 0x000fea0003800000 */
.L_x_362:
        /* <DEDUP_REMOVED lines=10> */
.L_x_733:


//--------------------- .text._28header_files_timple_solver_c_time_implicit_solver_vectorised_2d_54_gpu --------------------------
	.section	.text._28header_files_timple_solver_c_time_implicit_solver_vectorised_2d_54_gpu,"ax",@progbits
	.sectioninfo	@"SHI_REGISTERS=30"
	.align	128
        .global         _28header_files_timple_solver_c_time_implicit_solver_vectorised_2d_54_gpu
        .type           _28header_files_timple_solver_c_time_implicit_solver_vectorised_2d_54_gpu,@function
        .size           _28header_files_timple_solver_c_time_implicit_solver_vectorised_2d_54_gpu,(.L_x_734 - _28header_files_timple_solver_c_time_implicit_solver_vectorised_2d_54_gpu)
        .other          _28header_files_timple_solver_c_time_implicit_solver_vectorised_2d_54_gpu,@"STO_CUDA_ENTRY STV_DEFAULT"
_28header_files_timple_solver_c_time_implicit_solver_vectorised_2d_54_gpu:
.text._28header_files_timple_solver_c_time_implicit_solver_vectorised_2d_54_gpu:
        /* <DEDUP_REMOVED lines=13> */
.L_x_365:
        /* <DEDUP_REMOVED lines=12> */
[----:B------:R-:W5:Y:S01]  /*0190*/  LDG.E.64.CONSTANT R20, [R2.64+0x28] ;  /* 0x0000280602147981 */ /* 0x000f62000c1e9b00 */
[----:B--2---:R-:W-:-:S05]  /*01a0*/  IADD3 R12, P1, R8, R7, RZ ;  /* 0x00000007080c7210 */ /* 0x004fca0007f3e0ff */
[----:B------:R-:W-:Y:S02]  /*01b0*/  IMAD.X R13, R9, 0x1, R6, P1 ;  /* 0x00000001090d7824 */ /* 0x000fe400008e0606 */
[----:B------:R-:W2:Y:S04]  /*01c0*/  LDG.E.64.CONSTANT R8, [R2.64+0x8] ;  /* 0x0000080602087981 */ /* 0x000ea8000c1e9b00 */
[----:B------:R-:W2:Y:S01]  /*01d0*/  LDG.E.64 R14, [R12.64] ;  /* 0x000000060c0e7981 */ /* 0x000ea2000c1e1b00 */
[----:B---3--:R-:W-:-:S05]  /*01e0*/  IADD3 R22, P1, R10, R7, RZ ;  /* 0x000000070a167210 */ /* 0x008fca0007f3e0ff */
[--C-:B------:R-:W-:Y:S01]  /*01f0*/  IMAD.X R23, R11, 0x1, R6.reuse, P1 ;  /* 0x000000010b177824 */ /* 0x100fe200008e0606 */
[-C--:B----4-:R-:W-:Y:S01]  /*0200*/  IADD3 R24, P1, R18, R7.reuse, RZ ;  /* 0x0000000712187210 */ /* 0x090fe20007f3e0ff */
[----:B------:R-:W3:Y:S04]  /*0210*/  LDG.E.64.CONSTANT R10, [R2.64+0x40] ;  /* 0x00004006020a7981 */ /* 0x000ee8000c1e9b00 */
[----:B--2---:R0:W-:Y:S04]  /*0220*/  STG.E.64 [R22.64], R14 ;  /* 0x0000000e16007986 */ /* 0x0041e8000c101b06 */
[----:B------:R-:W2:Y:S01]  /*0230*/  LDG.E.64 R16, [R12.64] ;  /* 0x000000060c107981 */ /* 0x000ea2000c1e1b00 */
[----:B------:R-:W-:Y:S01]  /*0240*/  IADD3 R8, P2, R8, R7, RZ ;  /* 0x0000000708087210 */ /* 0x000fe20007f5e0ff */
[----:B------:R-:W-:-:S04]  /*0250*/  IMAD.X R25, R19, 0x1, R6, P1 ;  /* 0x0000000113197824 */ /* 0x000fc800008e0606 */
[--C-:B------:R-:W-:Y:S01]  /*0260*/  IMAD.X R9, R9, 0x1, R6.reuse, P2 ;  /* 0x0000000109097824 */ /* 0x100fe200010e0606 */
[-C--:B---3--:R-:W-:Y:S01]  /*0270*/  IADD3 R26, P1, R10, R7.reuse, RZ ;  /* 0x000000070a1a7210 */ /* 0x088fe20007f3e0ff */
[----:B0-----:R-:W3:Y:S04]  /*0280*/  LDG.E.64.CONSTANT R14, [R2.64+0x58] ;  /* 0x00005806020e7981 */ /* 0x001ee8000c1e9b00 */
[----:B--2---:R0:W-:Y:S04]  /*0290*/  STG.E.64 [R24.64], R16 ;  /* 0x0000001018007986 */ /* 0x0041e8000c101b06 */
[----:B------:R-:W2:Y:S01]  /*02a0*/  LDG.E.64 R18, [R8.64] ;  /* 0x0000000608127981 */ /* 0x000ea2000c1e1b00 */
[----:B------:R-:W-:Y:S01]  /*02b0*/  IMAD.X R27, R11, 0x1, R6, P1 ;  /* 0x000000010b1b7824 */ /* 0x000fe200008e0606 */
[----:B-----5:R-:W-:-:S02]  /*02c0*/  IADD3 R12, P1, R20, R7, RZ ;  /* 0x00000007140c7210 */ /* 0x020fc40007f3e0ff */
[----:B---3--:R-:W-:Y:S02]  /*02d0*/  IADD3 R14, P2, R14, R7, RZ ;  /* 0x000000070e0e7210 */ /* 0x008fe40007f5e0ff */
[----:B--2---:R0:W-:Y:S04]  /*02e0*/  STG.E.64 [R26.64], R18 ;  /* 0x000000121a007986 */ /* 0x0041e8000c101b06 */
[----:B------:R-:W2:Y:S01]  /*02f0*/  LDG.E.64 R10, [R8.64] ;  /* 0x00000006080a7981 */ /* 0x000ea2000c1e1b00 */
[--C-:B------:R-:W-:Y:S02]  /*0300*/  IMAD.X R13, R21, 0x1, R6.reuse, P1 ;  /* 0x00000001150d7824 */ /* 0x100fe400008e0606 */
[----:B------:R-:W-:-:S03]  /*0310*/  IMAD.X R15, R15, 0x1, R6, P2 ;  /* 0x000000010f0f7824 */ /* 0x000fc600010e0606 */
[----:B--2---:R0:W-:Y:S04]  /*0320*/  STG.E.64 [R12.64], R10 ;  /* 0x0000000a0c007986 */ /* 0x0041e8000c101b06 */
[----:B------:R0:W-:Y:S02]  /*0330*/  STG.E.64 [R14.64], RZ ;  /* 0x000000ff0e007986 */ /* 0x0001e4000c101b06 */
.L_x_364:
[----:B------:R-:W-:Y:S05]  /*0340*/  BSYNC B0 ;  /* 0x0000000000007941 */ /* 0x000fea0003800000 */
.L_x_363:
[----:B------:R-:W-:Y:S01]  /*0350*/  IADD3 R5, R5, UR4, RZ ;  /* 0x0000000405057c10 */ /* 0x000fe2000fffe0ff */
[----:B------:R-:W-:Y:S05]  /*0360*/  @P0 BRA `(.L_x_365) ;  /* 0xfffffd6000000947 */ /* 0x000fea000383ffff */
[----:B------:R-:W-:Y:S05]  /*0370*/  EXIT ;  /* 0x000000000000794d */ /* 0x000fea0003800000 */
.L_x_366:
        /* <DEDUP_REMOVED lines=16> */
.L_x_734:


//--------------------- .text._28header_files_timple_solver_c_time_implicit_solver_vectorised_44_gpu__red --------------------------
	.section	.text._28header_files_timple_solver_c_time_implicit_solver_vectorised_44_gpu__red,"ax",@progbits
	.sectioninfo	@"SHI_REGISTERS=12"
	.align	128
        .global         _28header_files_timple_solver_c_time_implicit_solver_vectorised_44_gpu__red
        .type           _28header_files_timple_solver_c_time_implicit_solver_vectorised_44_gpu__red,@function
        .size           _28header_files_timple_solver_c_time_implicit_solver_vectorised_44_gpu__red,(.L_x_735 - _28header_files_timple_solver_c_time_implicit_solver_vectorised_44_gpu__red)
        .other          _28header_files_timple_solver_c_time_implicit_solver_vectorised_44_gpu__red,@"STO_CUDA_ENTRY STV_DEFAULT"
_28header_files_timple_solver_c_time_implicit_solver_vectorised_44_gpu__red:
.text._28header_files_timple_solver_c_time_implicit_solver_vectorised_44_gpu__red:
        /* <DEDUP_REMOVED lines=20> */
.L_x_369:
        /* <DEDUP_REMOVED lines=9> */
.L_x_368:
[----:B------:R-:W-:Y:S05]  /*01d0*/  BSYNC B0 ;  /* 0x0000000000007941 */ /* 0x000fea0003800000 */
.L_x_367:
        /* <DEDUP_REMOVED lines=16> */
.L_x_370:
[----:B-1---5:R0:W-:Y:S01]  /*02e0*/  STS.64 [R0.X8], R2 ;  /* 0x0000000200007388 */ /* 0x0221e20000008a00 */
[----:B------:R-:W-:Y:S01]  /*02f0*/  ISETP.GE.AND P1, PT, R4, 0x41, PT ;  /* 0x000000410400780c */ /* 0x000fe20003f26270 */
[C---:B------:R-:W-:Y:S01]  /*0300*/  IMAD.SHL.U32 R8, R0.reuse, 0x8, RZ ;  /* 0x0000000800087824 */ /* 0x040fe200078e00ff */
[----:B------:R-:W-:-:S11]  /*0310*/  ISETP.GT.AND P0, PT, R0, 0x1f, PT ;  /* 0x0000001f0000780c */ /* 0x000fd60003f04270 */
[----:B0-----:R-:W-:Y:S05]  /*0320*/  @!P1 BRA `(.L_x_371) ;  /* 0x000000d000009947 */ /* 0x001fea0003800000 */
.L_x_372:
        /* <DEDUP_REMOVED lines=13> */
.L_x_371:
        /* <DEDUP_REMOVED lines=67> */
.L_x_373:
        /* <DEDUP_REMOVED lines=13> */
.L_x_735:


//--------------------- .text._28header_files_timple_solver_c_time_implicit_solver_vectorised_44_gpu --------------------------
	.section	.text._28header_files_timple_solver_c_time_implicit_solver_vectorised_44_gpu,"ax",@progbits
	.sectioninfo	@"SHI_REGISTERS=26"
	.align	128
        .global         _28header_files_timple_solver_c_time_implicit_solver_vectorised_44_gpu
        .type           _28header_files_timple_solver_c_time_implicit_solver_vectorised_44_gpu,@function
        .size           _28header_files_timple_solver_c_time_implicit_solver_vectorised_44_gpu,(.L_x_736 - _28header_files_timple_solver_c_time_implicit_solver_vectorised_44_gpu)
        .other          _28header_files_timple_solver_c_time_implicit_solver_vectorised_44_gpu,@"STO_CUDA_ENTRY STV_DEFAULT"
_28header_files_timple_solver_c_time_implicit_solver_vectorised_44_gpu:
.text._28header_files_timple_solver_c_time_implicit_solver_vectorised_44_gpu:
        /* <DEDUP_REMOVED lines=14> */
.L_x_377:
[----:B------:R-:W-:Y:S01]  /*00e0*/  ISETP.GT.AND P1, PT, R0, R13, PT ;  /* 0x0000000d0000720c */ /* 0x000fe20003f24270 */
[----:B------:R-:W-:Y:S01]  /*00f0*/  BSSY B0, `(.L_x_375) ;  /* 0x0000027000007945 */ /* 0x000fe20003800000 */
[----:B------:R-:W-:-:S04]  /*0100*/  IADD3 R12, R12, -UR4, RZ ;  /* 0x800000040c0c7c10 */ /* 0x000fc8000fffe0ff */
[----:B------:R-:W-:-:S07]  /*0110*/  ISETP.GT.AND P0, PT, R12, RZ, PT ;  /* 0x000000ff0c00720c */ /* 0x000fce0003f04270 */
[----:B01----:R-:W-:Y:S05]  /*0120*/  @!P1 BRA `(.L_x_376) ;  /* 0x0000023000009947 */ /* 0x003fea0003800000 */
[----:B------:R-:W-:Y:S02]  /*0130*/  IMAD.MOV.U32 R20, RZ, RZ, c[0x0][0x178] ;  /* 0x00005e00ff147624 */ /* 0x000fe400078e00ff */
[----:B------:R-:W-:-:S05]  /*0140*/  IMAD.MOV.U32 R21, RZ, RZ, c[0x0][0x17c] ;  /* 0x00005f00ff157624 */ /* 0x000fca00078e00ff */
[----:B------:R-:W2:Y:S04]  /*0150*/  LDG.E.64.CONSTANT R4, [R20.64+0x10] ;  /* 0x0000100814047981 */ /* 0x000ea8000c1e9b00 */
[----:B------:R-:W3:Y:S04]  /*0160*/  LDG.E.64.CONSTANT R16, [R20.64] ;  /* 0x0000000814107981 */ /* 0x000ee8000c1e9b00 */
[----:B------:R-:W4:Y:S04]  /*0170*/  LDG.E.64.CONSTANT R10, [R20.64+0x38] ;  /* 0x00003808140a7981 */ /* 0x000f28000c1e9b00 */
[----:B------:R-:W5:Y:S04]  /*0180*/  LDG.E.64.CONSTANT R6, [R20.64+0x8] ;  /* 0x0000080814067981 */ /* 0x000f68000c1e9b00 */
[----:B------:R-:W5:Y:S04]  /*0190*/  LDG.E.64.CONSTANT R18, [R20.64+0x40] ;  /* 0x0000400814127981 */ /* 0x000f68000c1e9b00 */
[----:B------:R-:W5:Y:S01]  /*01a0*/  LDG.E.64.CONSTANT R8, [R20.64+0x48] ;  /* 0x0000480814087981 */ /* 0x000f62000c1e9b00 */
[----:B------:R-:W-:-:S02]  /*01b0*/  SHF.R.S64 R23, RZ, 0x1d, R13 ;  /* 0x0000001dff177819 */ /* 0x000fc4000000100d */
[----:B------:R-:W-:Y:S02]  /*01c0*/  SHF.R.S32.HI R15, RZ, 0x1d, R13 ;  /* 0x0000001dff0f7819 */ /* 0x000fe4000001140d */
[-C--:B--2---:R-:W-:Y:S02]  /*01d0*/  IADD3 R4, P1, R4, R23.reuse, RZ ;  /* 0x0000001704047210 */ /* 0x084fe40007f3e0ff */
[----:B---3--:R-:W-:-:S03]  /*01e0*/  IADD3 R16, P3, R16, R23, RZ ;  /* 0x0000001710107210 */ /* 0x008fc60007f7e0ff */
[--C-:B------:R-:W-:Y:S01]  /*01f0*/  IMAD.X R5, R5, 0x1, R15.reuse, P1 ;  /* 0x0000000105057824 */ /* 0x100fe200008e060f */
[----:B----4-:R-:W-:Y:S01]  /*0200*/  IADD3 R10, P4, R10, R23, RZ ;  /* 0x000000170a0a7210 */ /* 0x010fe20007f9e0ff */
[----:B------:R-:W-:-:S04]  /*0210*/  IMAD.X R17, R17, 0x1, R15, P3 ;  /* 0x0000000111117824 */ /* 0x000fc800018e060f */
[----:B------:R-:W2:Y:S01]  /*0220*/  LDG.E.64 R4, [R4.64] ;  /* 0x0000000804047981 */ /* 0x000ea2000c1e1b00 */
[-C--:B-----5:R-:W-:Y:S01]  /*0230*/  IADD3 R6, P1, R6, R23.reuse, RZ ;  /* 0x0000001706067210 */ /* 0x0a0fe20007f3e0ff */
[--C-:B------:R-:W-:Y:S02]  /*0240*/  IMAD.X R11, R11, 0x1, R15.reuse, P4 ;  /* 0x000000010b0b7824 */ /* 0x100fe400020e060f */
[----:B------:R-:W3:Y:S01]  /*0250*/  LDG.E.64 R16, [R16.64] ;  /* 0x0000000810107981 */ /* 0x000ee2000c1e1b00 */
[-C--:B------:R-:W-:Y:S01]  /*0260*/  IADD3 R18, P2, R18, R23.reuse, RZ ;  /* 0x0000001712127210 */ /* 0x080fe20007f5e0ff */
[--C-:B------:R-:W-:Y:S02]  /*0270*/  IMAD.X R7, R7, 0x1, R15.reuse, P1 ;  /* 0x0000000107077824 */ /* 0x100fe400008e060f */
[----:B------:R-:W3:Y:S01]  /*0280*/  LDG.E.64 R10, [R10.64] ;  /* 0x000000080a0a7981 */ /* 0x000ee2000c1e1b00 */
[----:B------:R-:W-:Y:S01]  /*0290*/  IADD3 R8, P1, R8, R23, RZ ;  /* 0x0000001708087210 */ /* 0x000fe20007f3e0ff */
[----:B------:R-:W-:-:S02]  /*02a0*/  IMAD.X R19, R19, 0x1, R15, P2 ;  /* 0x0000000113137824 */ /* 0x000fc400010e060f */
[----:B------:R-:W4:Y:S02]  /*02b0*/  LDG.E.64 R6, [R6.64] ;  /* 0x0000000806067981 */ /* 0x000f24000c1e1b00 */
[----:B------:R-:W-:Y:S02]  /*02c0*/  IMAD.X R9, R9, 0x1, R15, P1 ;  /* 0x0000000109097824 */ /* 0x000fe400008e060f */
[----:B------:R-:W4:Y:S04]  /*02d0*/  LDG.E.64 R18, [R18.64] ;  /* 0x0000000812127981 */ /* 0x000f28000c1e1b00 */
[----:B------:R-:W2:Y:S01]  /*02e0*/  LDG.E.64 R8, [R8.64] ;  /* 0x0000000808087981 */ /* 0x000ea2000c1e1b00 */
[----:B---3--:R-:W0:-:S06]  /*02f0*/  DADD R14, -R10, R16 ;  /* 0x000000000a0e7229 */ /* 0x008e0c0000000110 */
[----:B0-----:R-:W-:-:S04]  /*0300*/  DMUL R22, R14, R14 ;  /* 0x0000000e0e167228 */ /* 0x001fc80000000000 */
[----:B----4-:R-:W0:-:S04]  /*0310*/  DADD R20, -R18, R6 ;  /* 0x0000000012147229 */ /* 0x010e080000000106 */
[----:B--2---:R-:W-:-:S04]  /*0320*/  DADD R14, -R8, R4 ;  /* 0x00000000080e7229 */ /* 0x004fc80000000104 */
[----:B0-----:R-:W0:-:S06]  /*0330*/  DFMA R22, R20, R20, R22 ;  /* 0x000000141416722b */ /* 0x001e0c0000000016 */
[----:B0-----:R-:W0:-:S06]  /*0340*/  DFMA R22, R14, R14, R22 ;  /* 0x0000000e0e16722b */ /* 0x001e0c0000000016 */
[----:B0-----:R0:W1:-:S06]  /*0350*/  DADD R2, R2, R22 ;  /* 0x0000000002027229 */ /* 0x00104c0000000016 */
.L_x_376:
[----:B------:R-:W-:Y:S05]  /*0360*/  BSYNC B0 ;  /* 0x0000000000007941 */ /* 0x000fea0003800000 */
.L_x_375:
[----:B------:R-:W-:Y:S01]  /*0370*/  IADD3 R13, R13, UR4, RZ ;  /* 0x000000040d0d7c10 */ /* 0x000fe2000fffe0ff */
[----:B------:R-:W-:Y:S05]  /*0380*/  @P0 BRA `(.L_x_377) ;  /* 0xfffffd5000000947 */ /* 0x000fea000383ffff */
[----:B------:R-:W-:Y:S05]  /*0390*/  BRA `(.L_x_378) ;  /* 0x0000001000007947 */ /* 0x000fea0003800000 */
.L_x_374:
[----:B------:R-:W-:Y:S02]  /*03a0*/  CS2R R2, SRZ ;  /* 0x0000000000027805 */ /* 0x000fe4000001ff00 */
.L_x_378:
[----:B------:R-:W2:Y:S01]  /*03b0*/  S2R R5, SR_TID.X ;  /* 0x0000000000057919 */ /* 0x000ea20000002100 */
[----:B------:R-:W-:-:S03]  /*03c0*/  MOV R4, 0x80 ;  /* 0x0000008000047802 */ /* 0x000fc60000000f00 */
[----:B-12---:R1:W-:Y:S01]  /*03d0*/  STS.64 [R5.X8], R2 ;  /* 0x0000000205007388 */ /* 0x0063e20000008a00 */
[----:B------:R-:W-:-:S03]  /*03e0*/  SHF.L.U32 R0, R5, 0x3, RZ ;  /* 0x0000000305007819 */ /* 0x000fc600000006ff */
[----:B------:R-:W-:Y:S06]  /*03f0*/  BAR.SYNC.DEFER_BLOCKING 0x0 ;  /* 0x0000000000007b1d */ /* 0x000fec0000010000 */
.L_x_379:
        /* <DEDUP_REMOVED lines=90> */
.L_x_380:
        /* <DEDUP_REMOVED lines=14> */
.L_x_736:


//--------------------- .text._28header_files_timple_solver_c_time_implicit_solver_vectorised_31_gpu --------------------------
	.section	.text._28header_files_timple_solver_c_time_implicit_solver_vectorised_31_gpu,"ax",@progbits
	.sectioninfo	@"SHI_REGISTERS=26"
	.align	128
        .global         _28header_files_timple_solver_c_time_implicit_solver_vectorised_31_gpu
        .type           _28header_files_timple_solver_c_time_implicit_solver_vectorised_31_gpu,@function
        .size           _28header_files_timple_solver_c_time_implicit_solver_vectorised_31_gpu,(.L_x_737 - _28header_files_timple_solver_c_time_implicit_solver_vectorised_31_gpu)
        .other          _28header_files_timple_solver_c_time_implicit_solver_vectorised_31_gpu,@"STO_CUDA_ENTRY STV_DEFAULT"
_28header_files_timple_solver_c_time_implicit_solver_vectorised_31_gpu:
.text._28header_files_timple_solver_c_time_implicit_solver_vectorised_31_gpu:
        /* <DEDUP_REMOVED lines=13> */
.L_x_383:
[----:B------:R-:W-:Y:S01]  /*00d0*/  ISETP.GT.AND P1, PT, R0, R5, PT ;  /* 0x000000050000720c */ /* 0x000fe20003f24270 */
[----:B------:R-:W-:Y:S01]  /*00e0*/  BSSY B0, `(.L_x_381) ;  /* 0x0000024000007945 */ /* 0x000fe20003800000 */
[----:B------:R-:W-:-:S04]  /*00f0*/  IADD3 R4, R4, -UR4, RZ ;  /* 0x8000000404047c10 */ /* 0x000fc8000fffe0ff */
[----:B------:R-:W-:-:S07]  /*0100*/  ISETP.GT.AND P0, PT, R4, RZ, PT ;  /* 0x000000ff0400720c */ /* 0x000fce0003f04270 */
[----:B-1----:R-:W-:Y:S05]  /*0110*/  @!P1 BRA `(.L_x_382) ;  /* 0x0000020000009947 */ /* 0x002fea0003800000 */
        /* <DEDUP_REMOVED lines=10> */
[----:B------:R-:W-:Y:S02]  /*01c0*/  IMAD.X R13, R9, 0x1, R6, P1 ;  /* 0x00000001090d7824 */ /* 0x000fe400008e0606 */
[----:B------:R-:W2:Y:S04]  /*01d0*/  LDG.E.64.CONSTANT R8, [R2.64+0x28] ;  /* 0x0000280602087981 */ /* 0x000ea8000c1e9b00 */
[----:B------:R-:W2:Y:S01]  /*01e0*/  LDG.E.64 R12, [R12.64] ;  /* 0x000000060c0c7981 */ /* 0x000ea2000c1e1b00 */
[-C--:B---3--:R-:W-:Y:S02]  /*01f0*/  IADD3 R20, P1, R10, R7.reuse, RZ ;  /* 0x000000070a147210 */ /* 0x088fe40007f3e0ff */
[----:B----4-:R-:W-:-:S03]  /*0200*/  IADD3 R14, P2, R14, R7, RZ ;  /* 0x000000070e0e7210 */ /* 0x010fc60007f5e0ff */
[--C-:B------:R-:W-:Y:S02]  /*0210*/  IMAD.X R21, R11, 0x1, R6.reuse, P1 ;  /* 0x000000010b157824 */ /* 0x100fe400008e0606 */
[----:B------:R-:W3:Y:S01]  /*0220*/  LDG.E.64.CONSTANT R10, [R2.64+0x10] ;  /* 0x00001006020a7981 */ /* 0x000ee2000c1e9b00 */
[----:B------:R-:W-:-:S03]  /*0230*/  IMAD.X R15, R15, 0x1, R6, P2 ;  /* 0x000000010f0f7824 */ /* 0x000fc600010e0606 */
[----:B--2---:R0:W-:Y:S04]  /*0240*/  STG.E.64 [R20.64], R12 ;  /* 0x0000000c14007986 */ /* 0x0041e8000c101b06 */
[----:B------:R-:W2:Y:S01]  /*0250*/  LDG.E.64 R14, [R14.64] ;  /* 0x000000060e0e7981 */ /* 0x000ea2000c1e1b00 */
[-C--:B------:R-:W-:Y:S02]  /*0260*/  IADD3 R22, P1, R8, R7.reuse, RZ ;  /* 0x0000000708167210 */ /* 0x080fe40007f3e0ff */
[----:B---3--:R-:W-:-:S03]  /*0270*/  IADD3 R8, P2, R10, R7, RZ ;  /* 0x000000070a087210 */ /* 0x008fc60007f5e0ff */
[--C-:B------:R-:W-:Y:S02]  /*0280*/  IMAD.X R23, R9, 0x1, R6.reuse, P1 ;  /* 0x0000000109177824 */ /* 0x100fe400008e0606 */
[----:B------:R-:W-:-:S03]  /*0290*/  IMAD.X R9, R11, 0x1, R6, P2 ;  /* 0x000000010b097824 */ /* 0x000fc600010e0606 */
[----:B--2---:R1:W-:Y:S04]  /*02a0*/  STG.E.64 [R22.64], R14 ;  /* 0x0000000e16007986 */ /* 0x0043e8000c101b06 */
[----:B------:R-:W2:Y:S01]  /*02b0*/  LDG.E.64 R8, [R8.64] ;  /* 0x0000000608087981 */ /* 0x000ea2000c1e1b00 */
[-C--:B-----5:R-:W-:Y:S02]  /*02c0*/  IADD3 R10, P1, R16, R7.reuse, RZ ;  /* 0x00000007100a7210 */ /* 0x0a0fe40007f3e0ff */
[----:B0-----:R-:W-:-:S03]  /*02d0*/  IADD3 R12, P2, R18, R7, RZ ;  /* 0x00000007120c7210 */ /* 0x001fc60007f5e0ff */
[--C-:B------:R-:W-:Y:S02]  /*02e0*/  IMAD.X R11, R17, 0x1, R6.reuse, P1 ;  /* 0x00000001110b7824 */ /* 0x100fe400008e0606 */
[----:B------:R-:W-:-:S03]  /*02f0*/  IMAD.X R13, R19, 0x1, R6, P2 ;  /* 0x00000001130d7824 */ /* 0x000fc600010e0606 */
[----:B--2---:R1:W-:Y:S04]  /*0300*/  STG.E.64 [R10.64], R8 ;  /* 0x000000080a007986 */ /* 0x0043e8000c101b06 */
[----:B------:R1:W-:Y:S02]  /*0310*/  STG.E.64 [R12.64], RZ ;  /* 0x000000ff0c007986 */ /* 0x0003e4000c101b06 */
.L_x_382:
[----:B------:R-:W-:Y:S05]  /*0320*/  BSYNC B0 ;  /* 0x0000000000007941 */ /* 0x000fea0003800000 */
.L_x_381:
[----:B------:R-:W-:Y:S01]  /*0330*/  IADD3 R5, R5, UR4, RZ ;  /* 0x0000000405057c10 */ /* 0x000fe2000fffe0ff */
[----:B------:R-:W-:Y:S05]  /*0340*/  @P0 BRA `(.L_x_383) ;  /* 0xfffffd8000000947 */ /* 0x000fea000383ffff */
[----:B------:R-:W-:Y:S05]  /*0350*/  EXIT ;  /* 0x000000000000794d */ /* 0x000fea0003800000 */
.L_x_384:
        /* <DEDUP_REMOVED lines=10> */
.L_x_737:


//--------------------- .text._28header_files_timple_solver_c_time_implicit_solver_vectorised_22_gpu --------------------------
	.section	.text._28header_files_timple_solver_c_time_implicit_solver_vectorised_22_gpu,"ax",@progbits
	.sectioninfo	@"SHI_REGISTERS=32"
	.align	128
        .global         _28header_files_timple_solver_c_time_implicit_solver_vectorised_22_gpu
        .type           _28header_files_timple_solver_c_time_implicit_solver_vectorised_22_gpu,@function
        .size           _28header_files_timple_solver_c_time_implicit_solver_vectorised_22_gpu,(.L_x_738 - _28header_files_timple_solver_c_time_implicit_solver_vectorised_22_gpu)
        .other          _28header_files_timple_solver_c_time_implicit_solver_vectorised_22_gpu,@"STO_CUDA_ENTRY STV_DEFAULT"
_28header_files_timple_solver_c_time_implicit_solver_vectorised_22_gpu:
.text._28header_files_timple_solver_c_time_implicit_solver_vectorised_22_gpu:
        /* <DEDUP_REMOVED lines=13> */
.L_x_387:
        /* <DEDUP_REMOVED lines=21> */
[----:B--2---:R-:W-:Y:S04]  /*0220*/  STG.E.64 [R24.64], R14 ;  /* 0x0000000e18007986 */ /* 0x004fe8000c101b06 */
[----:B------:R-:W2:Y:S01]  /*0230*/  LDG.E.64 R16, [R12.64] ;  /* 0x000000060c107981 */ /* 0x000ea2000c1e1b00 */
[----:B------:R-:W-:Y:S01]  /*0240*/  IADD3 R18, P2, R8, R7, RZ ;  /* 0x0000000708127210 */ /* 0x000fe20007f5e0ff */
[----:B------:R-:W-:-:S04]  /*0250*/  IMAD.X R27, R19, 0x1, R6, P1 ;  /* 0x00000001131b7824 */ /* 0x000fc800008e0606 */
[--C-:B------:R-:W-:Y:S01]  /*0260*/  IMAD.X R19, R9, 0x1, R6.reuse, P2 ;  /* 0x0000000109137824 */ /* 0x100fe200010e0606 */
[-C--:B---3--:R-:W-:Y:S01]  /*0270*/  IADD3 R28, P1, R10, R7.reuse, RZ ;  /* 0x000000070a1c7210 */ /* 0x088fe20007f3e0ff */
[----:B------:R-:W3:Y:S04]  /*0280*/  LDG.E.64.CONSTANT R8, [R2.64+0x10] ;  /* 0x0000100602087981 */ /* 0x000ee8000c1e9b00 */
[----:B--2---:R0:W-:Y:S04]  /*0290*/  STG.E.64 [R26.64], R16 ;  /* 0x000000101a007986 */ /* 0x0041e8000c101b06 */
[----:B------:R-:W2:Y:S01]  /*02a0*/  LDG.E.64 R20, [R18.64] ;  /* 0x0000000612147981 */ /* 0x000ea2000c1e1b00 */
[----:B------:R-:W-:Y:S01]  /*02b0*/  IMAD.X R29, R11, 0x1, R6, P1 ;  /* 0x000000010b1d7824 */ /* 0x000fe200008e0606 */
[----:B-----5:R-:W-:-:S02]  /*02c0*/  IADD3 R22, P1, R22, R7, RZ ;  /* 0x0000000716167210 */ /* 0x020fc40007f3e0ff */
[----:B---3--:R-:W-:Y:S01]  /*02d0*/  IADD3 R8, P2, R8, R7, RZ ;  /* 0x0000000708087210 */ /* 0x008fe20007f5e0ff */
[----:B------:R-:W3:Y:S04]  /*02e0*/  LDG.E.64.CONSTANT R10, [R2.64+0x48] ;  /* 0x00004806020a7981 */ /* 0x000ee8000c1e9b00 */
[----:B0-----:R-:W4:Y:S04]  /*02f0*/  LDG.E.64.CONSTANT R16, [R2.64+0x30] ;  /* 0x0000300602107981 */ /* 0x001f28000c1e9b00 */
[----:B--2---:R0:W-:Y:S04]  /*0300*/  STG.E.64 [R28.64], R20 ;  /* 0x000000141c007986 */ /* 0x0041e8000c101b06 */
[----:B------:R-:W2:Y:S01]  /*0310*/  LDG.E.64 R12, [R18.64] ;  /* 0x00000006120c7981 */ /* 0x000ea2000c1e1b00 */
[----:B------:R-:W-:-:S02]  /*0320*/  IMAD.X R23, R23, 0x1, R6, P1 ;  /* 0x0000000117177824 */ /* 0x000fc400008e0606 */
[--C-:B------:R-:W-:Y:S01]  /*0330*/  IMAD.X R9, R9, 0x1, R6.reuse, P2 ;  /* 0x0000000109097824 */ /* 0x100fe200010e0606 */
[-C--:B---3--:R-:W-:Y:S01]  /*0340*/  IADD3 R24, P1, R10, R7.reuse, RZ ;  /* 0x000000070a187210 */ /* 0x088fe20007f3e0ff */
[----:B0-----:R-:W3:Y:S04]  /*0350*/  LDG.E.64.CONSTANT R20, [R2.64+0x58] ;  /* 0x0000580602147981 */ /* 0x001ee8000c1e9b00 */
[----:B--2---:R0:W-:Y:S04]  /*0360*/  STG.E.64 [R22.64], R12 ;  /* 0x0000000c16007986 */ /* 0x0041e8000c101b06 */
[----:B------:R-:W2:Y:S01]  /*0370*/  LDG.E.64 R14, [R8.64] ;  /* 0x00000006080e7981 */ /* 0x000ea2000c1e1b00 */
[----:B------:R-:W-:Y:S01]  /*0380*/  IMAD.X R25, R11, 0x1, R6, P1 ;  /* 0x000000010b197824 */ /* 0x000fe200008e0606 */
[----:B----4-:R-:W-:-:S02]  /*0390*/  IADD3 R16, P1, R16, R7, RZ ;  /* 0x0000000710107210 */ /* 0x010fc40007f3e0ff */
[----:B---3--:R-:W-:Y:S02]  /*03a0*/  IADD3 R18, P2, R20, R7, RZ ;  /* 0x0000000714127210 */ /* 0x008fe40007f5e0ff */
[----:B--2---:R0:W-:Y:S04]  /*03b0*/  STG.E.64 [R24.64], R14 ;  /* 0x0000000e18007986 */ /* 0x0041e8000c101b06 */
[----:B------:R-:W2:Y:S01]  /*03c0*/  LDG.E.64 R10, [R8.64] ;  /* 0x00000006080a7981 */ /* 0x000ea2000c1e1b00 */
[--C-:B------:R-:W-:Y:S02]  /*03d0*/  IMAD.X R17, R17, 0x1, R6.reuse, P1 ;  /* 0x0000000111117824 */ /* 0x100fe400008e0606 */
[----:B------:R-:W-:-:S03]  /*03e0*/  IMAD.X R19, R21, 0x1, R6, P2 ;  /* 0x0000000115137824 */ /* 0x000fc600010e0606 */
[----:B--2---:R0:W-:Y:S04]  /*03f0*/  STG.E.64 [R16.64], R10 ;  /* 0x0000000a10007986 */ /* 0x0041e8000c101b06 */
[----:B------:R0:W-:Y:S02]  /*0400*/  STG.E.64 [R18.64], RZ ;  /* 0x000000ff12007986 */ /* 0x0001e4000c101b06 */
.L_x_386:
[----:B------:R-:W-:Y:S05]  /*0410*/  BSYNC B0 ;  /* 0x0000000000007941 */ /* 0x000fea0003800000 */
.L_x_385:
[----:B------:R-:W-:Y:S01]  /*0420*/  IADD3 R5, R5, UR4, RZ ;  /* 0x0000000405057c10 */ /* 0x000fe2000fffe0ff */
[----:B------:R-:W-:Y:S05]  /*0430*/  @P0 BRA `(.L_x_387) ;  /* 0xfffffc9000000947 */ /* 0x000fea000383ffff */
[----:B------:R-:W-:Y:S05]  /*0440*/  EXIT ;  /* 0x000000000000794d */ /* 0x000fea0003800000 */
.L_x_388:
        /* <DEDUP_REMOVED lines=11> */
.L_x_738:


//--------------------- .text.__cuda_sm20_div_rn_f64_full__1 --------------------------
	.section	.text.__cuda_sm20_div_rn_f64_full__1,"ax",@progbits
	.sectioninfo	@"SHI_REGISTERS=32"
	.align	128
        .map_symbolname .text.__cuda_sm20_div_rn_f64_full__1 .text.__cuda_sm20_div_rn_f64_full
.text.__cuda_sm20_div_rn_f64_full__1:
        .type           __cuda_sm20_div_rn_f64_full__0,@function
        .size           __cuda_sm20_div_rn_f64_full__0,(.L_x_701 - __cuda_sm20_div_rn_f64_full__0)
        .map_symbolname __cuda_sm20_div_rn_f64_full__0 __cuda_sm20_div_rn_f64_full
__cuda_sm20_div_rn_f64_full__0:
        /* <DEDUP_REMOVED lines=69> */
.L_x_390:
        /* <DEDUP_REMOVED lines=16> */
.L_x_393:
[----:B------:R-:W-:Y:S02]  /*0550*/  LOP3.LUT R11, R7, 0x80000, RZ, 0xfc, !PT ;  /* 0x00080000070b7812 */ /* 0x000fe400078efcff */
[----:B------:R-:W-:Y:S01]  /*0560*/  MOV R10, R6 ;  /* 0x00000006000a7202 */ /* 0x000fe20000000f00 */
[----:B------:R-:W-:Y:S05]  /*0570*/  BRA `(.L_x_391) ;  /* 0x0000002000007947 */ /* 0x000fea0003800000 */
.L_x_392:
[----:B------:R-:W-:Y:S02]  /*0580*/  LOP3.LUT R11, R9, 0x80000, RZ, 0xfc, !PT ;  /* 0x00080000090b7812 */ /* 0x000fe400078efcff */
[----:B------:R-:W-:-:S02]  /*0590*/  MOV R10, R8 ;  /* 0x00000008000a7202 */ /* 0x000fc40000000f00 */
.L_x_391:
[----:B------:R-:W-:Y:S05]  /*05a0*/  BSYNC B0 ;  /* 0x0000000000007941 */ /* 0x000fea0003800000 */
.L_x_389:
[----:B------:R-:W-:Y:S02]  /*05b0*/  MOV R4, R10 ;  /* 0x0000000a00047202 */ /* 0x000fe40000000f00 */
[----:B------:R-:W-:Y:S01]  /*05c0*/  MOV R5, R11 ;  /* 0x0000000b00057202 */ /* 0x000fe20000000f00 */
[----:B------:R-:W-:Y:S06]  /*05d0*/  RET.ABS.NODEC R20 0x0 ;  /* 0x0000000014007950 */ /* 0x000fec0003e00000 */
.L_x_394:
        /* <DEDUP_REMOVED lines=10> */
.L_x_701:


//--------------------- .text._37header_files_fractional_step_solver_c_FS_update_boundary_pressure_vectorised_2d_526_gpu --------------------------
	.section	.text._37header_files_fractional_step_solver_c_FS_update_boundary_pressure_vectorised_2d_526_gpu,"ax",@progbits
	.sectioninfo	@"SHI_REGISTERS=64"
	.align	128
        .global         _37header_files_fractional_step_solver_c_FS_update_boundary_pressure_vectorised_2d_526_gpu
        .type           _37header_files_fractional_step_solver_c_FS_update_boundary_pressure_vectorised_2d_526_gpu,@function
        .size           _37header_files_fractional_step_solver_c_FS_update_boundary_pressure_vectorised_2d_526_gpu,(.L_x_739 - _37header_files_fractional_step_solver_c_FS_update_boundary_pressure_vectorised_2d_526_gpu)
        .other          _37header_files_fractional_step_solver_c_FS_update_boundary_pressure_vectorised_2d_526_gpu,@"STO_CUDA_ENTRY STV_DEFAULT"
_37header_files_fractional_step_solver_c_FS_update_boundary_pressure_vectorised_2d_526_gpu:
.text._37header_files_fractional_step_solver_c_FS_update_boundary_pressure_vectorised_2d_526_gpu:
        /* <DEDUP_REMOVED lines=9> */
[----:B------:R-:W-:Y:S02]  /*0090*/  ULDC.64 UR4, c[0x0][0x168] ;  /* 0x00005a0000047ab9 */ /* 0x000fe40000000a00 */
[----:B------:R-:W0:Y:S01]  /*00a0*/  S2R R0, SR_TID.X ;  /* 0x0000000000007919 */ /* 0x000e220000002100 */
[----:B------:R-:W-:Y:S01]  /*00b0*/  ISETP.GE.AND P0, PT, R32, 0x1, PT ;  /* 0x000000012000780c */ /* 0x000fe20003f06270 */
[----:B------:R-:W-:Y:S02]  /*00c0*/  UIADD3 UR4, UP0, UR4, 0x104, URZ ;  /* 0x0000010404047890 */ /* 0x000fe4000ff1e03f */
[----:B------:R-:W-:Y:S02]  /*00d0*/  ULDC UR38, c[0x0][0xc] ;  /* 0x0000030000267ab9 */ /* 0x000fe40000000800 */
[----:B------:R-:W-:-:S02]  /*00e0*/  UIADD3.X UR5, URZ, UR5, URZ, UP0, !UPT ;  /* 0x000000053f057290 */ /* 0x000fc400087fe43f */
[----:B------:R-:W-:Y:S01]  /*00f0*/  USHF.L.U32 UR38, UR38, 0x7, URZ ;  /* 0x0000000726267899 */ /* 0x000fe2000800063f */
[----:B------:R-:W-:-:S03]  /*0100*/  MOV R18, UR4 ;  /* 0x0000000400127c02 */ /* 0x000fc60008000f00 */
[----:B------:R-:W-:Y:S01]  /*0110*/  MOV R19, UR5 ;  /* 0x0000000500137c02 */ /* 0x000fe20008000f00 */
[----:B0-----:R-:W-:Y:S01]  /*0120*/  IMAD R17, R17, 0x80, R0 ;  /* 0x0000008011117824 */ /* 0x001fe200078e0200 */
[----:B------:R-:W-:Y:S05]  /*0130*/  @!P0 BRA `(.L_x_395) ;  /* 0x0000099000008947 */ /* 0x000fea0003800000 */
[C---:B------:R-:W-:Y:S01]  /*0140*/  IADD3 R16, R32.reuse, -0x2, RZ ;  /* 0xfffffffe20107810 */ /* 0x040fe20007ffe0ff */
[----:B------:R-:W-:Y:S01]  /*0150*/  IMAD.MOV.U32 R33, RZ, RZ, R2 ;  /* 0x000000ffff217224 */ /* 0x000fe200078e0002 */
[----:B------:R-:W-:Y:S02]  /*0160*/  IADD3 R32, R32, -0x3, RZ ;  /* 0xfffffffd20207810 */ /* 0x000fe40007ffe0ff */
.L_x_402:
        /* <DEDUP_REMOVED lines=10> */
[----:B------:R-:W-:Y:S01]  /*0210*/  IMAD.MOV.U32 R12, RZ, RZ, c[0x0][0x170] ;  /* 0x00005c00ff0c7624 */ /* 0x000fe200078e00ff */
[--C-:B------:R-:W-:Y:S01]  /*0220*/  SHF.R.S64 R35, RZ, 0x1d, R17.reuse ;  /* 0x0000001dff237819 */ /* 0x100fe20000001011 */
[----:B------:R-:W-:Y:S01]  /*0230*/  IMAD R3, R17, c[0x0][0x178], RZ ;  /* 0x00005e0011037a24 */ /* 0x000fe200078e02ff */
[----:B------:R-:W-:Y:S01]  /*0240*/  SHF.R.S32.HI R37, RZ, 0x1d, R17 ;  /* 0x0000001dff257819 */ /* 0x000fe20000011411 */
[----:B------:R-:W-:Y:S01]  /*0250*/  IMAD.MOV.U32 R23, RZ, RZ, c[0x0][0x174] ;  /* 0x00005d00ff177624 */ /* 0x000fe200078e00ff */
[----:B------:R-:W-:Y:S01]  /*0260*/  IADD3 R12, P0, R12, 0x18, RZ ;  /* 0x000000180c0c7810 */ /* 0x000fe20007f1e0ff */
[----:B------:R0:W5:Y:S04]  /*0270*/  LDG.E.64.CONSTANT R58, [R18.64+0x84] ;  /* 0x00008424123a7981 */ /* 0x000168000c1e9b00 */
[----:B------:R-:W-:-:S06]  /*0280*/  IMAD.X R13, RZ, RZ, c[0x0][0x174], P0 ;  /* 0x00005d00ff0d7624 */ /* 0x000fcc00000e06ff */
[----:B------:R-:W4:Y:S01]  /*0290*/  LDG.E.64.CONSTANT R12, [R12.64+0x60] ;  /* 0x000060240c0c7981 */ /* 0x000f22000c1e9b00 */
[----:B------:R-:W-:-:S06]  /*02a0*/  MOV R22, c[0x0][0x170] ;  /* 0x00005c0000167a02 */ /* 0x000fcc0000000f00 */
[----:B------:R-:W5:Y:S01]  /*02b0*/  LDG.E.64.CONSTANT R22, [R22.64+0x18] ;  /* 0x0000182416167981 */ /* 0x000f62000c1e9b00 */
[----:B--2---:R-:W-:-:S04]  /*02c0*/  IADD3 R8, P1, R8, R35, RZ ;  /* 0x0000002308087210 */ /* 0x004fc80007f3e0ff */
[----:B------:R-:W-:Y:S02]  /*02d0*/  IADD3.X R9, R9, R37, RZ, P1, !PT ;  /* 0x0000002509097210 */ /* 0x000fe40000ffe4ff */
[----:B---3--:R-:W-:Y:S01]  /*02e0*/  IADD3 R10, P0, R6, R35, RZ ;  /* 0x00000023060a7210 */ /* 0x008fe20007f1e0ff */
[----:B----4-:R-:W-:-:S03]  /*02f0*/  IMAD.WIDE R26, R3, 0x8, R4 ;  /* 0x00000008031a7825 */ /* 0x010fc600078e0204 */
[----:B------:R-:W2:Y:S01]  /*0300*/  LDG.E.64 R8, [R8.64] ;  /* 0x0000002408087981 */ /* 0x000ea2000c1e1b00 */
[----:B------:R-:W-:-:S03]  /*0310*/  IMAD.X R11, R7, 0x1, R37, P0 ;  /* 0x00000001070b7824 */ /* 0x000fc600000e0625 */
[----:B------:R-:W2:Y:S01]  /*0320*/  LDG.E.64 R14, [R26.64] ;  /* 0x000000241a0e7981 */ /* 0x000ea2000c1e1b00 */
[----:B------:R-:W-:-:S03]  /*0330*/  IMAD.WIDE R28, R3, 0x8, R56 ;  /* 0x00000008031c7825 */ /* 0x000fc600078e0238 */
[----:B------:R-:W3:Y:S04]  /*0340*/  LDG.E.64 R10, [R10.64] ;  /* 0x000000240a0a7981 */ /* 0x000ee8000c1e1b00 */
[----:B------:R-:W3:Y:S01]  /*0350*/  LDG.E.64 R6, [R28.64] ;  /* 0x000000241c067981 */ /* 0x000ee2000c1e1b00 */
[----:B------:R-:W-:-:S05]  /*0360*/  IADD3 R12, P0, R12, R35, RZ ;  /* 0x000000230c0c7210 */ /* 0x000fca0007f1e0ff */
[----:B------:R-:W-:-:S06]  /*0370*/  IMAD.X R13, R13, 0x1, R37, P0 ;  /* 0x000000010d0d7824 */ /* 0x000fcc00000e0625 */
[----:B------:R-:W5:Y:S01]  /*0380*/  LDG.E.64 R12, [R12.64] ;  /* 0x000000240c0c7981 */ /* 0x000f62000c1e1b00 */
[----:B------:R-:W-:-:S04]  /*0390*/  MOV R40, c[0x0][0x160] ;  /* 0x0000580000287a02 */ /* 0x000fc80000000f00 */
[C---:B------:R-:W-:Y:S02]  /*03a0*/  LOP3.LUT P1, R36, R40.reuse, 0x3, RZ, 0xc0, !PT ;  /* 0x0000000328247812 */ /* 0x040fe4000782c0ff */
[----:B------:R-:W-:Y:S01]  /*03b0*/  IADD3 R0, R40, -0x1, RZ ;  /* 0xffffffff28007810 */ /* 0x000fe20007ffe0ff */
[----:B------:R-:W-:Y:S01]  /*03c0*/  CS2R R24, SRZ ;  /* 0x0000000000187805 */ /* 0x000fe2000001ff00 */
[----:B------:R-:W-:Y:S02]  /*03d0*/  MOV R43, R3 ;  /* 0x00000003002b7202 */ /* 0x000fe40000000f00 */
[----:B------:R-:W-:Y:S01]  /*03e0*/  ISETP.GE.U32.AND P0, PT, R0, 0x3, PT ;  /* 0x000000030000780c */ /* 0x000fe20003f06070 */
[----:B------:R-:W-:Y:S01]  /*03f0*/  IMAD.MOV.U32 R0, RZ, RZ, c[0x0][0x160] ;  /* 0x00005800ff007624 */ /* 0x000fe200078e00ff */
[----:B--2---:R-:W3:-:S06]  /*0400*/  DMUL R14, R14, R8 ;  /* 0x000000080e0e7228 */ /* 0x004ecc0000000000 */
[----:B---3--:R-:W1:-:S06]  /*0410*/  DFMA R6, R6, R10, R14 ;  /* 0x0000000a0606722b */ /* 0x008e4c000000000e */
[----:B-1----:R-:W1:Y:S01]  /*0420*/  MUFU.RCP64H R15, R7 ;  /* 0x00000007000f7308 */ /* 0x002e620000001800 */
[----:B------:R-:W-:-:S06]  /*0430*/  IMAD.MOV.U32 R14, RZ, RZ, 0x1 ;  /* 0x00000001ff0e7424 */ /* 0x000fcc00078e00ff */
        /* <DEDUP_REMOVED lines=36> */
.L_x_398:
[----:B012---:R-:W-:Y:S05]  /*0680*/  @!P0 BRA `(.L_x_399) ;  /* 0x0000027000008947 */ /* 0x007fea0003800000 */
[----:B------:R-:W-:Y:S01]  /*0690*/  BSSY B0, `(.L_x_399) ;  /* 0x0000026000007945 */ /* 0x000fe20003800000 */
[----:B------:R-:W-:-:S04]  /*06a0*/  IADD3 R3, R43, 0x4, RZ ;  /* 0x000000042b037810 */ /* 0x000fc80007ffe0ff */
.L_x_400:
        /* <DEDUP_REMOVED lines=37> */
.L_x_399:
[----:B-----5:R-:W2:Y:S01]  /*0900*/  DFMA R12, R10, -R20, R12 ;  /* 0x800000140a0c722b */ /* 0x020ea2000000000c */
[----:B------:R-:W-:Y:S03]  /*0910*/  BSSY B6, `(.L_x_401) ;  /* 0x0000010000067945 */ /* 0x000fe60003800000 */
[----:B------:R-:W3:-:S04]  /*0920*/  DFMA R4, -R6, R14, 1 ;  /* 0x3ff000000604742b */ /* 0x000ec8000000010e */
[----:B0-2---:R-:W-:-:S04]  /*0930*/  DFMA R8, R8, -R24, R12 ;  /* 0x800000180808722b */ /* 0x005fc8000000000c */
[----:B---3--:R-:W0:-:S06]  /*0940*/  DFMA R4, R14, R4, R14 ;  /* 0x000000040e04722b */ /* 0x008e0c000000000e */
        /* <DEDUP_REMOVED lines=8> */
[----:B------:R-:W-:Y:S01]  /*09d0*/  MOV R20, 32@lo((_37header_files_fractional_step_solver_c_FS_update_boundary_pressure_vectorised_2d_526_gpu + .L_x_22@srel)) ;  /* 0x0000000000147802 */ /* 0x000fe20000000f00 */
[----:B------:R-:W-:Y:S01]  /*09e0*/  IMAD.MOV.U32 R5, RZ, RZ, R9 ;  /* 0x000000ffff057224 */ /* 0x000fe200078e0009 */
[----:B------:R-:W-:-:S05]  /*09f0*/  MOV R21, 32@hi((_37header_files_fractional_step_solver_c_FS_update_boundary_pressure_vectorised_2d_526_gpu + .L_x_22@srel)) ;  /* 0x0000000000157802 */ /* 0x000fca0000000f00 */
[----:B-1----:R-:W-:Y:S05]  /*0a00*/  CALL.ABS.NOINC `(__cuda_sm20_div_rn_f64_full__0) ;  /* 0x0000000000007943 */ /* 0x002fea0003c00000 */
.L_x_22:
[----:B------:R-:W-:Y:S05]  /*0a10*/  BSYNC B6 ;  /* 0x0000000000067941 */ /* 0x000fea0003800000 */
.L_x_401:
[----:B------:R-:W-:-:S04]  /*0a20*/  IADD3 R6, P0, R22, R35, RZ ;  /* 0x0000002316067210 */ /* 0x000fc80007f1e0ff */
[----:B------:R-:W-:-:S05]  /*0a30*/  IADD3.X R7, R23, R37, RZ, P0, !PT ;  /* 0x0000002517077210 */ /* 0x000fca00007fe4ff */
[----:B------:R-:W2:Y:S01]  /*0a40*/  LDG.E.64 R8, [R6.64] ;  /* 0x0000002406087981 */ /* 0x000ea2000c1e1b00 */
[----:B------:R-:W2:-:S06]  /*0a50*/  DMUL R4, R4, 0.5 ;  /* 0x3fe0000004047828 */ /* 0x000e8c0000000000 */
[----:B--2---:R-:W0:-:S07]  /*0a60*/  DFMA R4, R8, 0.5, R4 ;  /* 0x3fe000000804782b */ /* 0x004e0e0000000004 */
[----:B0-----:R0:W-:Y:S04]  /*0a70*/  STG.E.64 [R6.64], R4 ;  /* 0x0000000406007986 */ /* 0x0011e8000c101b24 */
.L_x_397:
[----:B------:R-:W-:Y:S05]  /*0a80*/  BSYNC B7 ;  /* 0x0000000000077941 */ /* 0x000fea0003800000 */
.L_x_396:
[----:B------:R-:W-:Y:S02]  /*0a90*/  ISETP.NE.AND P0, PT, R34, RZ, PT ;  /* 0x000000ff2200720c */ /* 0x000fe40003f05270 */
[----:B------:R-:W-:-:S11]  /*0aa0*/  IADD3 R17, R17, UR38, RZ ;  /* 0x0000002611117c10 */ /* 0x000fd6000fffe0ff */
[----:B------:R-:W-:Y:S05]  /*0ab0*/  @P0 BRA `(.L_x_402) ;  /* 0xfffff6b000000947 */ /* 0x000fea000383ffff */
[----:B------:R-:W-:Y:S05]  /*0ac0*/  EXIT ;  /* 0x000000000000794d */ /* 0x000fea0003800000 */
.L_x_395:
[----:B------:R-:W-:Y:S02]  /*0ad0*/  MOV R16, R2 ;  /* 0x0000000200107202 */ /* 0x000fe40000000f00 */
.L_x_406:
        /* <DEDUP_REMOVED lines=10> */
[----:B------:R-:W-:-:S02]  /*0b80*/  IMAD.MOV.U32 R6, RZ, RZ, c[0x0][0x170] ;  /* 0x00005c00ff067624 */ /* 0x000fc400078e00ff */
[----:B------:R-:W-:-:S06]  /*0b90*/  IMAD.MOV.U32 R7, RZ, RZ, c[0x0][0x174] ;  /* 0x00005d00ff077624 */ /* 0x000fcc00078e00ff */
[----:B------:R-:W5:Y:S01]  /*0ba0*/  LDG.E.64.CONSTANT R6, [R6.64+0x78] ;  /* 0x0000782406067981 */ /* 0x000f62000c1e9b00 */
[--C-:B------:R-:W-:Y:S01]  /*0bb0*/  SHF.R.S64 R32, RZ, 0x1d, R17.reuse ;  /* 0x0000001dff207819 */ /* 0x100fe20000001011 */
[----:B------:R-:W-:Y:S01]  /*0bc0*/  IMAD R3, R17, c[0x0][0x178], RZ ;  /* 0x00005e0011037a24 */ /* 0x000fe200078e02ff */
[----:B------:R-:W-:Y:S02]  /*0bd0*/  SHF.R.S32.HI R33, RZ, 0x1d, R17 ;  /* 0x0000001dff217819 */ /* 0x000fe40000011411 */
[-C--:B--2---:R-:W-:Y:S02]  /*0be0*/  IADD3 R12, P1, R8, R32.reuse, RZ ;  /* 0x00000020080c7210 */ /* 0x084fe40007f3e0ff */
[----:B---3--:R-:W-:Y:S02]  /*0bf0*/  IADD3 R8, P0, R4, R32, RZ ;  /* 0x0000002004087210 */ /* 0x008fe40007f1e0ff */
[----:B------:R-:W-:Y:S01]  /*0c00*/  IADD3.X R13, R9, R33, RZ, P1, !PT ;  /* 0x00000021090d7210 */ /* 0x000fe20000ffe4ff */
[----:B----4-:R-:W-:-:S04]  /*0c10*/  IMAD.WIDE R10, R3, 0x8, R10 ;  /* 0x00000008030a7825 */ /* 0x010fc800078e020a */
[----:B------:R-:W-:Y:S01]  /*0c20*/  IMAD.X R9, R5, 0x1, R33, P0 ;  /* 0x0000000105097824 */ /* 0x000fe200000e0621 */
[----:B------:R-:W2:Y:S01]  /*0c30*/  LDG.E.64 R12, [R12.64] ;  /* 0x000000240c0c7981 */ /* 0x000ea2000c1e1b00 */
[----:B-----5:R-:W-:-:S03]  /*0c40*/  IMAD.WIDE R4, R3, 0x8, R14 ;  /* 0x0000000803047825 */ /* 0x020fc600078e020e */
[----:B------:R-:W2:Y:S04]  /*0c50*/  LDG.E.64 R10, [R10.64] ;  /* 0x000000240a0a7981 */ /* 0x000ea8000c1e1b00 */
[----:B------:R-:W3:Y:S04]  /*0c60*/  LDG.E.64 R4, [R4.64] ;  /* 0x0000002404047981 */ /* 0x000ee8000c1e1b00 */
[----:B------:R-:W3:Y:S01]  /*0c70*/  LDG.E.64 R8, [R8.64] ;  /* 0x0000002408087981 */ /* 0x000ee2000c1e1b00 */
[----:B------:R-:W-:-:S05]  /*0c80*/  IADD3 R14, P0, R6, R32, RZ ;  /* 0x00000020060e7210 */ /* 0x000fca0007f1e0ff */
[----:B------:R-:W-:-:S06]  /*0c90*/  IMAD.X R15, R7, 0x1, R33, P0 ;  /* 0x00000001070f7824 */ /* 0x000fcc00000e0621 */
[----:B------:R-:W4:Y:S01]  /*0ca0*/  LDG.E.64 R14, [R14.64] ;  /* 0x000000240e0e7981 */ /* 0x000f22000c1e1b00 */
[----:B------:R-:W-:Y:S01]  /*0cb0*/  MOV R20, 0x1 ;  /* 0x0000000100147802 */ /* 0x000fe20000000f00 */
[----:B------:R-:W-:Y:S01]  /*0cc0*/  IMAD.MOV.U32 R22, RZ, RZ, c[0x0][0x170] ;  /* 0x00005c00ff167624 */ /* 0x000fe200078e00ff */
[----:B------:R-:W-:Y:S04]  /*0cd0*/  BSSY B6, `(.L_x_405) ;  /* 0x0000019000067945 */ /* 0x000fe80003800000 */
[----:B------:R-:W-:-:S04]  /*0ce0*/  IADD3 R22, P1, R22, 0x78, RZ ;  /* 0x0000007816167810 */ /* 0x000fc80007f3e0ff */
[----:B------:R-:W-:Y:S01]  /*0cf0*/  IADD3.X R23, RZ, c[0x0][0x174], RZ, P1, !PT ;  /* 0x00005d00ff177a10 */ /* 0x000fe20000ffe4ff */
[----:B--2---:R-:W3:-:S06]  /*0d00*/  DMUL R6, R10, R12 ;  /* 0x0000000c0a067228 */ /* 0x004ecc0000000000 */
[----:B---3--:R-:W0:-:S06]  /*0d10*/  DFMA R6, R4, R8, R6 ;  /* 0x000000080406722b */ /* 0x008e0c0000000006 */
[----:B0-----:R-:W0:Y:S02]  /*0d20*/  MUFU.RCP64H R21, R7 ;  /* 0x0000000700157308 */ /* 0x001e240000001800 */
[----:B0-----:R-:W0:-:S06]  /*0d30*/  DFMA R10, -R6, R20, 1 ;  /* 0x3ff00000060a742b */ /* 0x001e0c0000000114 */
[----:B0-----:R-:W0:-:S06]  /*0d40*/  DFMA R10, R10, R10, R10 ;  /* 0x0000000a0a0a722b */ /* 0x001e0c000000000a */
[----:B0-----:R-:W0:-:S04]  /*0d50*/  DFMA R10, R20, R10, R20 ;  /* 0x0000000a140a722b */ /* 0x001e080000000014 */
[----:B----4-:R-:W1:-:S04]  /*0d60*/  DFMA R8, -RZ, R8, R14 ;  /* 0x00000008ff08722b */ /* 0x010e48000000010e */
        /* <DEDUP_REMOVED lines=11> */
[----:B------:R-:W-:Y:S01]  /*0e20*/  MOV R20, 32@lo((_37header_files_fractional_step_solver_c_FS_update_boundary_pressure_vectorised_2d_526_gpu + .L_x_23@srel)) ;  /* 0x0000000000147802 */ /* 0x000fe20000000f00 */
[----:B------:R-:W-:Y:S01]  /*0e30*/  IMAD.MOV.U32 R5, RZ, RZ, R9 ;  /* 0x000000ffff057224 */ /* 0x000fe200078e0009 */
[----:B------:R-:W-:-:S05]  /*0e40*/  MOV R21, 32@hi((_37header_files_fractional_step_solver_c_FS_update_boundary_pressure_vectorised_2d_526_gpu + .L_x_23@srel)) ;  /* 0x0000000000157802 */ /* 0x000fca0000000f00 */
[----:B------:R-:W-:Y:S05]  /*0e50*/  CALL.ABS.NOINC `(__cuda_sm20_div_rn_f64_full__0) ;  /* 0x0000000000007943 */ /* 0x000fea0003c00000 */
.L_x_23:
[----:B------:R-:W-:Y:S05]  /*0e60*/  BSYNC B6 ;  /* 0x0000000000067941 */ /* 0x000fea0003800000 */
.L_x_405:
[----:B------:R-:W2:Y:S02]  /*0e70*/  LDG.E.64.CONSTANT R22, [R22.64+-0x60] ;  /* 0xffffa02416167981 */ /* 0x000ea4000c1e9b00 */
[----:B--2---:R-:W-:-:S04]  /*0e80*/  IADD3 R32, P0, R22, R32, RZ ;  /* 0x0000002016207210 */ /* 0x004fc80007f1e0ff */
[----:B------:R-:W-:-:S05]  /*0e90*/  IADD3.X R33, R23, R33, RZ, P0, !PT ;  /* 0x0000002117217210 */ /* 0x000fca00007fe4ff */
[----:B------:R-:W2:Y:S01]  /*0ea0*/  LDG.E.64 R6, [R32.64] ;  /* 0x0000002420067981 */ /* 0x000ea2000c1e1b00 */
[----:B------:R-:W2:-:S06]  /*0eb0*/  DMUL R4, R4, 0.5 ;  /* 0x3fe0000004047828 */ /* 0x000e8c0000000000 */
[----:B--2---:R-:W0:-:S07]  /*0ec0*/  DFMA R4, R6, 0.5, R4 ;  /* 0x3fe000000604782b */ /* 0x004e0e0000000004 */
[----:B0-----:R0:W-:Y:S04]  /*0ed0*/  STG.E.64 [R32.64], R4 ;  /* 0x0000000420007986 */ /* 0x0011e8000c101b24 */
.L_x_404:
[----:B------:R-:W-:Y:S05]  /*0ee0*/  BSYNC B7 ;  /* 0x0000000000077941 */ /* 0x000fea0003800000 */
.L_x_403:
[----:B------:R-:W-:Y:S02]  /*0ef0*/  ISETP.NE.AND P0, PT, R34, RZ, PT ;  /* 0x000000ff2200720c */ /* 0x000fe40003f05270 */
[----:B------:R-:W-:-:S11]  /*0f00*/  IADD3 R17, R17, UR38, RZ ;  /* 0x0000002611117c10 */ /* 0x000fd6000fffe0ff */
[----:B------:R-:W-:Y:S05]  /*0f10*/  @P0 BRA `(.L_x_406) ;  /* 0xfffffbc000000947 */ /* 0x000fea000383ffff */
[----:B------:R-:W-:Y:S05]  /*0f20*/  EXIT ;  /* 0x000000000000794d */ /* 0x000fea0003800000 */
.L_x_407:
        /* <DEDUP_REMOVED lines=13> */
.L_x_739:


//--------------------- .text._37header_files_fractional_step_solver_c_FS_update_boundary_pressure_vectorised_502_gpu --------------------------
	.section	.text._37header_files_fractional_step_solver_c_FS_update_boundary_pressure_vectorised_502_gpu,"ax",@progbits
	.sectioninfo	@"SHI_REGISTERS=80"
	.align	128
        .global         _37header_files_fractional_step_solver_c_FS_update_boundary_pressure_vectorised_502_gpu
        .type           _37header_files_fractional_step_solver_c_FS_update_boundary_pressure_vectorised_502_gpu,@function
        .size           _37header_files_fractional_step_solver_c_FS_update_boundary_pressure_vectorised_502_gpu,(.L_x_740 - _37header_files_fractional_step_solver_c_FS_update_boundary_pressure_vectorised_502_gpu)
        .other          _37header_files_fractional_step_solver_c_FS_update_boundary_pressure_vectorised_502_gpu,@"STO_CUDA_ENTRY STV_DEFAULT"
_37header_files_fractional_step_solver_c_FS_update_boundary_pressure_vectorised_502_gpu:
.text._37header_files_fractional_step_solver_c_FS_update_boundary_pressure_vectorised_502_gpu:
        /* <DEDUP_REMOVED lines=23> */
.L_x_415:
        /* <DEDUP_REMOVED lines=9> */
[----:B------:R-:W-:Y:S01]  /*0200*/  IMAD.MOV.U32 R30, RZ, RZ, c[0x0][0x170] ;  /* 0x00005c00ff1e7624 */ /* 0x000fe200078e00ff */
[----:B------:R-:W-:-:S02]  /*0210*/  SHF.R.S64 R22, RZ, 0x1d, R17 ;  /* 0x0000001dff167819 */ /* 0x000fc40000001011 */
[----:B------:R-:W-:Y:S01]  /*0220*/  SHF.R.S32.HI R23, RZ, 0x1d, R17 ;  /* 0x0000001dff177819 */ /* 0x000fe20000011411 */
[----:B------:R-:W-:Y:S01]  /*0230*/  IMAD R3, R17, c[0x0][0x178], RZ ;  /* 0x00005e0011037a24 */ /* 0x000fe200078e02ff */
[----:B------:R-:W-:Y:S01]  /*0240*/  IADD3 R30, P0, R30, 0x18, RZ ;  /* 0x000000181e1e7810 */ /* 0x000fe20007f1e0ff */
[----:B------:R-:W-:Y:S01]  /*0250*/  IMAD.MOV.U32 R35, RZ, RZ, c[0x0][0x174] ;  /* 0x00005d00ff237624 */ /* 0x000fe200078e00ff */
[----:B------:R-:W-:Y:S01]  /*0260*/  MOV R34, c[0x0][0x170] ;  /* 0x00005c0000227a02 */ /* 0x000fe20000000f00 */
[----:B------:R0:W5:Y:S02]  /*0270*/  LDG.E.64.CONSTANT R72, [R32.64+0x84] ;  /* 0x0000842420487981 */ /* 0x000164000c1e9b00 */
[----:B------:R-:W-:-:S03]  /*0280*/  IMAD.X R31, RZ, RZ, c[0x0][0x174], P0 ;  /* 0x00005d00ff1f7624 */ /* 0x000fc600000e06ff */
[----:B------:R-:W5:Y:S04]  /*0290*/  LDG.E.64.CONSTANT R34, [R34.64+0x18] ;  /* 0x0000182422227981 */ /* 0x000f68000c1e9b00 */
[----:B------:R-:W4:Y:S01]  /*02a0*/  LDG.E.64.CONSTANT R30, [R30.64+0x60] ;  /* 0x000060241e1e7981 */ /* 0x000f22000c1e9b00 */
[----:B--2---:R-:W-:Y:S01]  /*02b0*/  IADD3 R12, P1, R6, R22, RZ ;  /* 0x00000016060c7210 */ /* 0x004fe20007f3e0ff */
[----:B---3--:R-:W-:-:S04]  /*02c0*/  IMAD.WIDE R40, R3, 0x8, R24 ;  /* 0x0000000803287825 */ /* 0x008fc800078e0218 */
[----:B------:R-:W-:Y:S01]  /*02d0*/  IMAD.X R13, R7, 0x1, R23, P1 ;  /* 0x00000001070d7824 */ /* 0x000fe200008e0617 */
[-C--:B----4-:R-:W-:Y:S01]  /*02e0*/  IADD3 R10, P0, R4, R22.reuse, RZ ;  /* 0x00000016040a7210 */ /* 0x090fe20007f1e0ff */
[----:B------:R-:W2:Y:S01]  /*02f0*/  LDG.E.64 R26, [R40.64] ;  /* 0x00000024281a7981 */ /* 0x000ea2000c1e1b00 */
[----:B------:R-:W-:Y:S02]  /*0300*/  IMAD.WIDE R44, R3, 0x8, R20 ;  /* 0x00000008032c7825 */ /* 0x000fe400078e0214 */
[----:B------:R-:W-:Y:S01]  /*0310*/  IADD3.X R11, R5, R23, RZ, P0, !PT ;  /* 0x00000017050b7210 */ /* 0x000fe200007fe4ff */
[----:B------:R-:W2:Y:S01]  /*0320*/  LDG.E.64 R12, [R12.64] ;  /* 0x000000240c0c7981 */ /* 0x000ea2000c1e1b00 */
[----:B------:R-:W-:-:S03]  /*0330*/  IADD3 R8, P0, R8, R22, RZ ;  /* 0x0000001608087210 */ /* 0x000fc60007f1e0ff */
[----:B------:R-:W3:Y:S01]  /*0340*/  LDG.E.64 R6, [R44.64] ;  /* 0x000000242c067981 */ /* 0x000ee2000c1e1b00 */
[----:B------:R-:W-:-:S03]  /*0350*/  IMAD.WIDE R42, R3, 0x8, R14 ;  /* 0x00000008032a7825 */ /* 0x000fc600078e020e */
[----:B------:R-:W3:Y:S01]  /*0360*/  LDG.E.64 R10, [R10.64] ;  /* 0x000000240a0a7981 */ /* 0x000ee2000c1e1b00 */
[----:B------:R-:W-:-:S03]  /*0370*/  IMAD.X R9, R9, 0x1, R23, P0 ;  /* 0x0000000109097824 */ /* 0x000fc600000e0617 */
[----:B------:R-:W4:Y:S04]  /*0380*/  LDG.E.64 R28, [R42.64] ;  /* 0x000000242a1c7981 */ /* 0x000f28000c1e1b00 */
[----:B------:R-:W4:Y:S01]  /*0390*/  LDG.E.64 R8, [R8.64] ;  /* 0x0000002408087981 */ /* 0x000f22000c1e1b00 */
[----:B------:R-:W-:-:S05]  /*03a0*/  IADD3 R4, P0, R30, R22, RZ ;  /* 0x000000161e047210 */ /* 0x000fca0007f1e0ff */
[----:B------:R-:W-:-:S06]  /*03b0*/  IMAD.X R5, R31, 0x1, R23, P0 ;  /* 0x000000011f057824 */ /* 0x000fcc00000e0617 */
[----:B------:R-:W5:Y:S01]  /*03c0*/  LDG.E.64 R4, [R4.64] ;  /* 0x0000002404047981 */ /* 0x000f62000c1e1b00 */
[----:B------:R-:W-:-:S05]  /*03d0*/  IMAD.MOV.U32 R52, RZ, RZ, c[0x0][0x160] ;  /* 0x00005800ff347624 */ /* 0x000fca00078e00ff */
[C---:B------:R-:W-:Y:S02]  /*03e0*/  LOP3.LUT P0, R50, R52.reuse, 0x3, RZ, 0xc0, !PT ;  /* 0x0000000334327812 */ /* 0x040fe4000780c0ff */
[----:B------:R-:W-:Y:S01]  /*03f0*/  IADD3 R0, R52, -0x1, RZ ;  /* 0xffffffff34007810 */ /* 0x000fe20007ffe0ff */
[----:B------:R-:W-:Y:S01]  /*0400*/  CS2R R30, SRZ ;  /* 0x00000000001e7805 */ /* 0x000fe2000001ff00 */
[----:B------:R-:W-:Y:S01]  /*0410*/  CS2R R36, SRZ ;  /* 0x0000000000247805 */ /* 0x000fe2000001ff00 */
[----:B------:R-:W-:Y:S01]  /*0420*/  CS2R R38, SRZ ;  /* 0x0000000000267805 */ /* 0x000fe2000001ff00 */
[----:B------:R-:W-:Y:S01]  /*0430*/  ISETP.GE.U32.AND P1, PT, R0, 0x3, PT ;  /* 0x000000030000780c */ /* 0x000fe20003f26070 */
[----:B------:R-:W-:Y:S01]  /*0440*/  IMAD.MOV.U32 R0, RZ, RZ, c[0x0][0x160] ;  /* 0x00005800ff007624 */ /* 0x000fe200078e00ff */
[----:B------:R-:W-:Y:S01]  /*0450*/  MOV R51, R3 ;  /* 0x0000000300337202 */ /* 0x000fe20000000f00 */
[----:B--2---:R-:W3:-:S06]  /*0460*/  DMUL R26, R26, R12 ;  /* 0x0000000c1a1a7228 */ /* 0x004ecc0000000000 */
[----:B---3--:R-:W4:-:S06]  /*0470*/  DFMA R6, R6, R10, R26 ;  /* 0x0000000a0606722b */ /* 0x008f0c000000001a */
[----:B----4-:R-:W1:-:S06]  /*0480*/  DFMA R6, R28, R8, R6 ;  /* 0x000000081c06722b */ /* 0x010e4c0000000006 */
[----:B-1----:R-:W1:Y:S01]  /*0490*/  MUFU.RCP64H R27, R7 ;  /* 0x00000007001b7308 */ /* 0x002e620000001800 */
[----:B------:R-:W-:-:S06]  /*04a0*/  MOV R26, 0x1 ;  /* 0x00000001001a7802 */ /* 0x000fcc0000000f00 */
        /* <DEDUP_REMOVED lines=12> */
[----:B------:R-:W-:Y:S01]  /*0570*/  IADD3 R0, R52, -0x1, RZ ;  /* 0xffffffff34007810 */ /* 0x000fe20007ffe0ff */
[----:B--2---:R0:W2:-:S04]  /*0580*/  DFMA R30, R30, R48, RZ ;  /* 0x000000301e1e722b */ /* 0x00408800000000ff */
[----:B---3--:R0:W3:-:S04]  /*0590*/  DFMA R36, R48, R36, RZ ;  /* 0x000000243024722b */ /* 0x0080c800000000ff */
[----:B------:R0:W4:Y:S01]  /*05a0*/  DFMA R38, R48, R38, RZ ;  /* 0x000000263026722b */ /* 0x00012200000000ff */
[----:B------:R-:W-:Y:S05]  /*05b0*/  @!P0 BRA `(.L_x_411) ;  /* 0x0000017000008947 */ /* 0x000fea0003800000 */
[----:B--23--:R-:W-:Y:S01]  /*05c0*/  ISETP.NE.AND P0, PT, R50, 0x2, PT ;  /* 0x000000023200780c */ /* 0x00cfe20003f05270 */
[----:B0-----:R-:W2:Y:S04]  /*05d0*/  LDG.E R49, [R46.64+0x4] ;  /* 0x000004242e317981 */ /* 0x001ea8000c1e1900 */
[----:B------:R-:W3:Y:S04]  /*05e0*/  LDG.E.64 R50, [R44.64+0x10] ;  /* 0x000010242c327981 */ /* 0x000ee8000c1e1b00 */
[----:B------:R-:W5:Y:S04]  /*05f0*/  LDG.E.64 R52, [R40.64+0x10] ;  /* 0x0000102428347981 */ /* 0x000f68000c1e1b00 */
[----:B----4-:R-:W4:Y:S04]  /*0600*/  @P0 LDG.E R57, [R46.64+0x8] ;  /* 0x000008242e390981 */ /* 0x010f28000c1e1900 */
[----:B------:R-:W3:Y:S04]  /*0610*/  LDG.E.64 R54, [R42.64+0x10] ;  /* 0x000010242a367981 */ /* 0x000ee8000c1e1b00 */
[----:B------:R-:W3:Y:S04]  /*0620*/  @P0 LDG.E.64 R58, [R44.64+0x18] ;  /* 0x000018242c3a0981 */ /* 0x000ee8000c1e1b00 */
[----:B------:R-:W3:Y:S04]  /*0630*/  @P0 LDG.E.64 R60, [R40.64+0x18] ;  /* 0x00001824283c0981 */ /* 0x000ee8000c1e1b00 */
[----:B------:R-:W3:Y:S01]  /*0640*/  @P0 LDG.E.64 R62, [R42.64+0x18] ;  /* 0x000018242a3e0981 */ /* 0x000ee2000c1e1b00 */
[----:B--2---:R-:W-:-:S06]  /*0650*/  IMAD.WIDE R48, R49, 0x8, R34 ;  /* 0x0000000831307825 */ /* 0x004fcc00078e0222 */
[----:B------:R-:W3:Y:S01]  /*0660*/  LDG.E.64 R48, [R48.64] ;  /* 0x0000002430307981 */ /* 0x000ee2000c1e1b00 */
[----:B----4-:R-:W-:-:S06]  /*0670*/  @P0 IMAD.WIDE R56, R57, 0x8, R34 ;  /* 0x0000000839380825 */ /* 0x010fcc00078e0222 */
[----:B------:R-:W2:Y:S01]  /*0680*/  @P0 LDG.E.64 R56, [R56.64] ;  /* 0x0000002438380981 */ /* 0x000ea2000c1e1b00 */
[----:B------:R-:W-:Y:S01]  /*0690*/  IMAD.MOV.U32 R0, RZ, RZ, R16 ;  /* 0x000000ffff007224 */ /* 0x000fe200078e0010 */
[----:B------:R-:W-:Y:S01]  /*06a0*/  @P0 MOV R0, R18 ;  /* 0x0000001200000202 */ /* 0x000fe20000000f00 */
[----:B---3--:R0:W2:-:S04]  /*06b0*/  DFMA R30, R50, R48, R30 ;  /* 0x00000030321e722b */ /* 0x008088000000001e */
[----:B-----5:R-:W3:-:S04]  /*06c0*/  DFMA R36, R48, R52, R36 ;  /* 0x000000343024722b */ /* 0x020ec80000000024 */
[----:B------:R-:W4:Y:S01]  /*06d0*/  DFMA R38, R48, R54, R38 ;  /* 0x000000363026722b */ /* 0x000f220000000026 */
[----:B0-----:R-:W-:-:S03]  /*06e0*/  IADD3 R51, R3, 0x2, RZ ;  /* 0x0000000203337810 */ /* 0x001fc60007ffe0ff */
[----:B--2---:R0:W2:Y:S01]  /*06f0*/  @P0 DFMA R30, R58, R56, R30 ;  /* 0x000000383a1e022b */ /* 0x0040a2000000001e */
[----:B------:R-:W-:-:S03]  /*0700*/  @P0 IADD3 R51, R3, 0x3, RZ ;  /* 0x0000000303330810 */ /* 0x000fc60007ffe0ff */
[----:B---3--:R0:W3:-:S04]  /*0710*/  @P0 DFMA R36, R56, R60, R36 ;  /* 0x0000003c3824022b */ /* 0x0080c80000000024 */
[----:B----4-:R0:W4:-:S06]  /*0720*/  @P0 DFMA R38, R56, R62, R38 ;  /* 0x0000003e3826022b */ /* 0x01010c0000000026 */
.L_x_411:
[----:B0-23--:R-:W-:Y:S05]  /*0730*/  @!P1 BRA `(.L_x_412) ;  /* 0x0000030000009947 */ /* 0x00dfea0003800000 */
[----:B------:R-:W-:Y:S01]  /*0740*/  BSSY B0, `(.L_x_412) ;  /* 0x000002f000007945 */ /* 0x000fe20003800000 */
[----:B------:R-:W-:-:S04]  /*0750*/  IADD3 R3, R51, 0x4, RZ ;  /* 0x0000000433037810 */ /* 0x000fc80007ffe0ff */
.L_x_413:
        /* <DEDUP_REMOVED lines=46> */
.L_x_412:
[----:B-----5:R-:W0:Y:S01]  /*0a40*/  DFMA R4, R10, -R30, R4 ;  /* 0x8000001e0a04722b */ /* 0x020e220000000004 */
[----:B------:R-:W-:Y:S03]  /*0a50*/  BSSY B6, `(.L_x_414) ;  /* 0x0000012000067945 */ /* 0x000fe60003800000 */
[----:B-1----:R-:W1:-:S04]  /*0a60*/  DFMA R28, R26, R28, R26 ;  /* 0x0000001c1a1c722b */ /* 0x002e48000000001a */
[----:B0-----:R-:W0:-:S04]  /*0a70*/  DFMA R4, R12, -R36, R4 ;  /* 0x800000240c04722b */ /* 0x001e080000000004 */
        /* <DEDUP_REMOVED lines=11> */
[----:B------:R-:W-:Y:S01]  /*0b30*/  MOV R20, 32@lo((_37header_files_fractional_step_solver_c_FS_update_boundary_pressure_vectorised_502_gpu + .L_x_24@srel)) ;  /* 0x0000000000147802 */ /* 0x000fe20000000f00 */
[----:B------:R-:W-:Y:S01]  /*0b40*/  IMAD.MOV.U32 R5, RZ, RZ, R9 ;  /* 0x000000ffff057224 */ /* 0x000fe200078e0009 */
[----:B------:R-:W-:-:S05]  /*0b50*/  MOV R21, 32@hi((_37header_files_fractional_step_solver_c_FS_update_boundary_pressure_vectorised_502_gpu + .L_x_24@srel)) ;  /* 0x0000000000157802 */ /* 0x000fca0000000f00 */
[----:B--2---:R-:W-:Y:S05]  /*0b60*/  CALL.ABS.NOINC `(__cuda_sm20_div_rn_f64_full__0) ;  /* 0x0000000000007943 */ /* 0x004fea0003c00000 */
.L_x_24:
[----:B------:R-:W-:Y:S05]  /*0b70*/  BSYNC B6 ;  /* 0x0000000000067941 */ /* 0x000fea0003800000 */
.L_x_414:
[----:B------:R-:W-:-:S04]  /*0b80*/  IADD3 R22, P0, R34, R22, RZ ;  /* 0x0000001622167210 */ /* 0x000fc80007f1e0ff */
[----:B------:R-:W-:-:S05]  /*0b90*/  IADD3.X R23, R35, R23, RZ, P0, !PT ;  /* 0x0000001723177210 */ /* 0x000fca00007fe4ff */
[----:B------:R-:W3:Y:S01]  /*0ba0*/  LDG.E.64 R6, [R22.64] ;  /* 0x0000002416067981 */ /* 0x000ee2000c1e1b00 */
[----:B------:R-:W3:-:S06]  /*0bb0*/  DMUL R4, R4, 0.5 ;  /* 0x3fe0000004047828 */ /* 0x000ecc0000000000 */
[----:B---3--:R-:W0:-:S07]  /*0bc0*/  DFMA R4, R6, 0.5, R4 ;  /* 0x3fe000000604782b */ /* 0x008e0e0000000004 */
[----:B0-----:R0:W-:Y:S04]  /*0bd0*/  STG.E.64 [R22.64], R4 ;  /* 0x0000000416007986 */ /* 0x0011e8000c101b24 */
.L_x_410:
[----:B------:R-:W-:Y:S05]  /*0be0*/  BSYNC B7 ;  /* 0x0000000000077941 */ /* 0x000fea0003800000 */
.L_x_409:
[----:B------:R-:W-:Y:S02]  /*0bf0*/  IADD3 R19, R19, -UR38, RZ ;  /* 0x8000002613137c10 */ /* 0x000fe4000fffe0ff */
[----:B------:R-:W-:Y:S02]  /*0c00*/  IADD3 R17, R17, UR38, RZ ;  /* 0x0000002611117c10 */ /* 0x000fe4000fffe0ff */
[----:B------:R-:W-:-:S13]  /*0c10*/  ISETP.GT.AND P0, PT, R19, RZ, PT ;  /* 0x000000ff1300720c */ /* 0x000fda0003f04270 */
[----:B------:R-:W-:Y:S05]  /*0c20*/  @P0 BRA `(.L_x_415) ;  /* 0xfffff54000000947 */ /* 0x000fea000383ffff */
[----:B------:R-:W-:Y:S05]  /*0c30*/  EXIT ;  /* 0x000000000000794d */ /* 0x000fea0003800000 */
.L_x_408:
[----:B------:R-:W-:Y:S02]  /*0c40*/  MOV R16, R2 ;  /* 0x0000000200107202 */ /* 0x000fe40000000f00 */
.L_x_419:
        /* <DEDUP_REMOVED lines=24> */
[C---:B-----5:R-:W-:Y:S01]  /*0dd0*/  IMAD.WIDE R4, R3.reuse, 0x8, R12 ;  /* 0x0000000803047825 */ /* 0x060fe200078e020c */
[-C--:B------:R-:W-:Y:S02]  /*0de0*/  IADD3 R14, P0, R14, R18.reuse, RZ ;  /* 0x000000120e0e7210 */ /* 0x080fe40007f1e0ff */
[----:B------:R-:W2:Y:S01]  /*0df0*/  LDG.E.64 R6, [R6.64] ;  /* 0x0000002406067981 */ /* 0x000ea2000c1e1b00 */
[----:B------:R-:W-:Y:S01]  /*0e00*/  IMAD.WIDE R12, R3, 0x8, R22 ;  /* 0x00000008030c7825 */ /* 0x000fe200078e0216 */
[----:B------:R-:W-:Y:S02]  /*0e10*/  IADD3.X R15, R15, R19, RZ, P0, !PT ;  /* 0x000000130f0f7210 */ /* 0x000fe400007fe4ff */
[----:B------:R-:W3:Y:S04]  /*0e20*/  LDG.E.64 R4, [R4.64] ;  /* 0x0000002404047981 */ /* 0x000ee8000c1e1b00 */
[----:B------:R-:W3:Y:S04]  /*0e30*/  LDG.E.64 R8, [R8.64] ;  /* 0x0000002408087981 */ /* 0x000ee8000c1e1b00 */
[----:B------:R-:W4:Y:S04]  /*0e40*/  LDG.E.64 R12, [R12.64] ;  /* 0x000000240c0c7981 */ /* 0x000f28000c1e1b00 */
[----:B------:R-:W4:Y:S01]  /*0e50*/  LDG.E.64 R14, [R14.64] ;  /* 0x000000240e0e7981 */ /* 0x000f22000c1e1b00 */
[----:B------:R-:W-:-:S05]  /*0e60*/  IADD3 R24, P0, R20, R18, RZ ;  /* 0x0000001214187210 */ /* 0x000fca0007f1e0ff */
[----:B------:R-:W-:-:S05]  /*0e70*/  IMAD.X R25, R21, 0x1, R19, P0 ;  /* 0x0000000115197824 */ /* 0x000fca00000e0613 */
[----:B------:R-:W5:Y:S01]  /*0e80*/  LDG.E.64 R20, [R24.64] ;  /* 0x0000002418147981 */ /* 0x000f62000c1e1b00 */
[----:B------:R-:W-:Y:S01]  /*0e90*/  MOV R22, 0x1 ;  /* 0x0000000100167802 */ /* 0x000fe20000000f00 */
[----:B------:R-:W-:Y:S01]  /*0ea0*/  BSSY B6, `(.L_x_418) ;  /* 0x000001c000067945 */ /* 0x000fe20003800000 */
[----:B--2---:R-:W3:-:S06]  /*0eb0*/  DMUL R6, R6, R10 ;  /* 0x0000000a06067228 */ /* 0x004ecc0000000000 */
[----:B---3--:R-:W4:-:S06]  /*0ec0*/  DFMA R6, R4, R8, R6 ;  /* 0x000000080406722b */ /* 0x008f0c0000000006 */
[----:B----4-:R-:W0:-:S06]  /*0ed0*/  DFMA R6, R12, R14, R6 ;  /* 0x0000000e0c06722b */ /* 0x010e0c0000000006 */
[----:B0-----:R-:W0:Y:S01]  /*0ee0*/  MUFU.RCP64H R23, R7 ;  /* 0x0000000700177308 */ /* 0x001e220000001800 */
[----:B-----5:R-:W-:-:S04]  /*0ef0*/  DFMA R20, -RZ, R8, R20 ;  /* 0x00000008ff14722b */ /* 0x020fc80000000114 */
[----:B0-----:R-:W0:-:S06]  /*0f00*/  DFMA R4, -R6, R22, 1 ;  /* 0x3ff000000604742b */ /* 0x001e0c0000000116 */
[----:B0-----:R-:W0:-:S06]  /*0f10*/  DFMA R4, R4, R4, R4 ;  /* 0x000000040404722b */ /* 0x001e0c0000000004 */
[----:B0-----:R-:W0:-:S04]  /*0f20*/  DFMA R4, R22, R4, R22 ;  /* 0x000000041604722b */ /* 0x001e080000000016 */
[----:B------:R-:W1:-:S04]  /*0f30*/  DFMA R8, -RZ, R10, R20 ;  /* 0x0000000aff08722b */ /* 0x000e480000000114 */
        /* <DEDUP_REMOVED lines=8> */
[----:B------:R-:W-:Y:S01]  /*0fc0*/  FSETP.GT.AND P0, PT, |R0|, 1.469367938527859385e-39, PT ;  /* 0x001000000000780b */ /* 0x000fe20003f04200 */
[----:B------:R-:W-:-:S05]  /*0fd0*/  IMAD.MOV.U32 R22, RZ, RZ, c[0x0][0x170] ;  /* 0x00005c00ff167624 */ /* 0x000fca00078e00ff */
[----:B------:R-:W-:-:S04]  /*0fe0*/  IADD3 R22, P1, R22, 0x78, RZ ;  /* 0x0000007816167810 */ /* 0x000fc80007f3e0ff */
[----:B------:R-:W-:-:S03]  /*0ff0*/  IADD3.X R23, RZ, c[0x0][0x174], RZ, P1, !PT ;  /* 0x00005d00ff177a10 */ /* 0x000fc60000ffe4ff */
[----:B------:R-:W-:Y:S05]  /*1000*/  @P0 BRA P2, `(.L_x_25) ;  /* 0x0000005000000947 */ /* 0x000fea0001000000 */
[----:B------:R-:W-:Y:S01]  /*1010*/  IMAD.MOV.U32 R4, RZ, RZ, R8 ;  /* 0x000000ffff047224 */ /* 0x000fe200078e0008 */
[----:B------:R-:W-:Y:S01]  /*1020*/  MOV R20, 32@lo((_37header_files_fractional_step_solver_c_FS_update_boundary_pressure_vectorised_502_gpu + .L_x_25@srel)) ;  /* 0x0000000000147802 */ /* 0x000fe20000000f00 */
[----:B------:R-:W-:Y:S01]  /*1030*/  IMAD.MOV.U32 R5, RZ, RZ, R9 ;  /* 0x000000ffff057224 */ /* 0x000fe200078e0009 */
[----:B------:R-:W-:-:S05]  /*1040*/  MOV R21, 32@hi((_37header_files_fractional_step_solver_c_FS_update_boundary_pressure_vectorised_502_gpu + .L_x_25@srel)) ;  /* 0x0000000000157802 */ /* 0x000fca0000000f00 */
[----:B------:R-:W-:Y:S05]  /*1050*/  CALL.ABS.NOINC `(__cuda_sm20_div_rn_f64_full__0) ;  /* 0x0000000000007943 */ /* 0x000fea0003c00000 */
.L_x_25:
[----:B------:R-:W-:Y:S05]  /*1060*/  BSYNC B6 ;  /* 0x0000000000067941 */ /* 0x000fea0003800000 */
.L_x_418:
[----:B------:R-:W2:Y:S02]  /*1070*/  LDG.E.64.CONSTANT R6, [R22.64+-0x60] ;  /* 0xffffa02416067981 */ /* 0x000ea4000c1e9b00 */
[----:B--2---:R-:W-:-:S04]  /*1080*/  IADD3 R18, P0, R6, R18, RZ ;  /* 0x0000001206127210 */ /* 0x004fc80007f1e0ff */
[----:B------:R-:W-:-:S05]  /*1090*/  IADD3.X R19, R7, R19, RZ, P0, !PT ;  /* 0x0000001307137210 */ /* 0x000fca00007fe4ff */
[----:B------:R-:W2:Y:S01]  /*10a0*/  LDG.E.64 R6, [R18.64] ;  /* 0x0000002412067981 */ /* 0x000ea2000c1e1b00 */
[----:B------:R-:W2:-:S06]  /*10b0*/  DMUL R4, R4, 0.5 ;  /* 0x3fe0000004047828 */ /* 0x000e8c0000000000 */
[----:B--2---:R-:W0:-:S07]  /*10c0*/  DFMA R4, R6, 0.5, R4 ;  /* 0x3fe000000604782b */ /* 0x004e0e0000000004 */
[----:B0-----:R0:W-:Y:S04]  /*10d0*/  STG.E.64 [R18.64], R4 ;  /* 0x0000000412007986 */ /* 0x0011e8000c101b24 */
.L_x_417:
[----:B------:R-:W-:Y:S05]  /*10e0*/  BSYNC B7 ;  /* 0x0000000000077941 */ /* 0x000fea0003800000 */
.L_x_416:
[----:B------:R-:W-:Y:S02]  /*10f0*/  ISETP.NE.AND P0, PT, R34, RZ, PT ;  /* 0x000000ff2200720c */ /* 0x000fe40003f05270 */
[----:B------:R-:W-:-:S11]  /*1100*/  IADD3 R17, R17, UR38, RZ ;  /* 0x0000002611117c10 */ /* 0x000fd6000fffe0ff */
[----:B------:R-:W-:Y:S05]  /*1110*/  @P0 BRA `(.L_x_419) ;  /* 0xfffffb3000000947 */ /* 0x000fea000383ffff */
[----:B------:R-:W-:Y:S05]  /*1120*/  EXIT ;  /* 0x000000000000794d */ /* 0x000fea0003800000 */
.L_x_420:
        /* <DEDUP_REMOVED lines=13> */
.L_x_740:


//--------------------- .text._37header_files_fractional_step_solver_c_FS_update_velocity_vectorised_2d_489_gpu__red --------------------------
	.section	.text._37header_files_fractional_step_solver_c_FS_update_velocity_vectorised_2d_489_gpu__red,"ax",@progbits
	.sectioninfo	@"SHI_REGISTERS=12"
	.align	128
        .global         _37header_files_fractional_step_solver_c_FS_update_velocity_vectorised_2d_489_gpu__red
        .type           _37header_files_fractional_step_solver_c_FS_update_velocity_vectorised_2d_489_gpu__red,@function
        .size           _37header_files_fractional_step_solver_c_FS_update_velocity_vectorised_2d_489_gpu__red,(.L_x_741 - _37header_files_fractional_step_solver_c_FS_update_velocity_vectorised_2d_489_gpu__red)
        .other          _37header_files_fractional_step_solver_c_FS_update_velocity_vectorised_2d_489_gpu__red,@"STO_CUDA_ENTRY STV_DEFAULT"
_37header_files_fractional_step_solver_c_FS_update_velocity_vectorised_2d_489_gpu__red:
.text._37header_files_fractional_step_solver_c_FS_update_velocity_vectorised_2d_489_gpu__red:
        /* <DEDUP_REMOVED lines=20> */
.L_x_423:
        /* <DEDUP_REMOVED lines=9> */
.L_x_422:
[----:B------:R-:W-:Y:S05]  /*01d0*/  BSYNC B0 ;  /* 0x0000000000007941 */ /* 0x000fea0003800000 */
.L_x_421:
        /* <DEDUP_REMOVED lines=16> */
.L_x_424:
[----:B-1---5:R0:W-:Y:S01]  /*02e0*/  STS.64 [R0.X8], R2 ;  /* 0x0000000200007388 */ /* 0x0221e20000008a00 */
[----:B------:R-:W-:Y:S01]  /*02f0*/  ISETP.GE.AND P1, PT, R4, 0x41, PT ;  /* 0x000000410400780c */ /* 0x000fe20003f26270 */
[C---:B------:R-:W-:Y:S01]  /*0300*/  IMAD.SHL.U32 R8, R0.reuse, 0x8, RZ ;  /* 0x0000000800087824 */ /* 0x040fe200078e00ff */
[----:B------:R-:W-:-:S11]  /*0310*/  ISETP.GT.AND P0, PT, R0, 0x1f, PT ;  /* 0x0000001f0000780c */ /* 0x000fd60003f04270 */
[----:B0-----:R-:W-:Y:S05]  /*0320*/  @!P1 BRA `(.L_x_425) ;  /* 0x000000d000009947 */ /* 0x001fea0003800000 */
.L_x_426:
        /* <DEDUP_REMOVED lines=13> */
.L_x_425:
        /* <DEDUP_REMOVED lines=67> */
.L_x_427:
        /* <DEDUP_REMOVED lines=13> */
.L_x_741:


//--------------------- .text._37header_files_fractional_step_solver_c_FS_update_velocity_vectorised_2d_489_gpu --------------------------
	.section	.text._37header_files_fractional_step_solver_c_FS_update_velocity_vectorised_2d_489_gpu,"ax",@progbits
	.sectioninfo	@"SHI_REGISTERS=20"
	.align	128
        .global         _37header_files_fractional_step_solver_c_FS_update_velocity_vectorised_2d_489_gpu
        .type           _37header_files_fractional_step_solver_c_FS_update_velocity_vectorised_2d_489_gpu,@function
        .size           _37header_files_fractional_step_solver_c_FS_update_velocity_vectorised_2d_489_gpu,(.L_x_742 - _37header_files_fractional_step_solver_c_FS_update_velocity_vectorised_2d_489_gpu)
        .other          _37header_files_fractional_step_solver_c_FS_update_velocity_vectorised_2d_489_gpu,@"STO_CUDA_ENTRY STV_DEFAULT"
_37header_files_fractional_step_solver_c_FS_update_velocity_vectorised_2d_489_gpu:
.text._37header_files_fractional_step_solver_c_FS_update_velocity_vectorised_2d_489_gpu:
        /* <DEDUP_REMOVED lines=14> */
.L_x_429:
[----:B------:R-:W-:-:S13]  /*00e0*/  ISETP.GT.AND P0, PT, R0, R17, PT ;  /* 0x000000110000720c */ /* 0x000fda0003f04270 */
[----:B------:R-:W-:Y:S02]  /*00f0*/  @P0 IMAD.MOV.U32 R10, RZ, RZ, c[0x0][0x180] ;  /* 0x00006000ff0a0624 */ /* 0x000fe400078e00ff */
[----:B------:R-:W-:-:S05]  /*0100*/  @P0 IMAD.MOV.U32 R11, RZ, RZ, c[0x0][0x184] ;  /* 0x00006100ff0b0624 */ /* 0x000fca00078e00ff */
[----:B0-----:R-:W2:Y:S04]  /*0110*/  @P0 LDG.E.64.CONSTANT R4, [R10.64+0x88] ;  /* 0x000088080a040981 */ /* 0x001ea8000c1e9b00 */
[----:B------:R-:W3:Y:S01]  /*0120*/  @P0 LDG.E.64.CONSTANT R6, [R10.64+0x80] ;  /* 0x000080080a060981 */ /* 0x000ee2000c1e9b00 */
[--C-:B------:R-:W-:Y:S02]  /*0130*/  @P0 SHF.R.S64 R13, RZ, 0x1d, R17.reuse ;  /* 0x0000001dff0d0819 */ /* 0x100fe40000001011 */
[----:B------:R-:W-:Y:S02]  /*0140*/  @P0 SHF.R.S32.HI R15, RZ, 0x1d, R17 ;  /* 0x0000001dff0f0819 */ /* 0x000fe40000011411 */
[-C--:B--2---:R-:W-:Y:S02]  /*0150*/  @P0 IADD3 R8, P1, R4, R13.reuse, RZ ;  /* 0x0000000d04080210 */ /* 0x084fe40007f3e0ff */
[----:B---3--:R-:W-:-:S03]  /*0160*/  @P0 IADD3 R12, P2, R6, R13, RZ ;  /* 0x0000000d060c0210 */ /* 0x008fc60007f5e0ff */
[--C-:B------:R-:W-:Y:S02]  /*0170*/  @P0 IMAD.X R9, R5, 0x1, R15.reuse, P1 ;  /* 0x0000000105090824 */ /* 0x100fe400008e060f */
[----:B------:R-:W-:-:S04]  /*0180*/  @P0 IMAD.X R13, R7, 0x1, R15, P2 ;  /* 0x00000001070d0824 */ /* 0x000fc800010e060f */
[----:B------:R-:W2:Y:S01]  /*0190*/  @P0 LDG.E.64 R8, [R8.64] ;  /* 0x0000000808080981 */ /* 0x000ea2000c1e1b00 */
[----:B------:R-:W-:Y:S02]  /*01a0*/  @P0 IMAD.MOV.U32 R4, RZ, RZ, c[0x0][0x178] ;  /* 0x00005e00ff040624 */ /* 0x000fe400078e00ff */
[----:B------:R-:W-:Y:S01]  /*01b0*/  @P0 IMAD.MOV.U32 R5, RZ, RZ, c[0x0][0x17c] ;  /* 0x00005f00ff050624 */ /* 0x000fe200078e00ff */
[----:B------:R-:W2:Y:S05]  /*01c0*/  @P0 LDG.E.64 R6, [R12.64] ;  /* 0x000000080c060981 */ /* 0x000eaa000c1e1b00 */
[----:B------:R-:W3:Y:S01]  /*01d0*/  @P0 LDG.E.64.CONSTANT R4, [R4.64+0x50] ;  /* 0x0000500804040981 */ /* 0x000ee2000c1e9b00 */
[----:B------:R-:W-:-:S02]  /*01e0*/  IADD3 R14, R14, -UR4, RZ ;  /* 0x800000040e0e7c10 */ /* 0x000fc4000fffe0ff */
[----:B------:R-:W-:Y:S02]  /*01f0*/  IADD3 R17, R17, UR4, RZ ;  /* 0x0000000411117c10 */ /* 0x000fe4000fffe0ff */
[----:B------:R-:W-:Y:S01]  /*0200*/  ISETP.GT.AND P1, PT, R14, RZ, PT ;  /* 0x000000ff0e00720c */ /* 0x000fe20003f24270 */
[----:B--2---:R-:W3:-:S06]  /*0210*/  @P0 DADD R6, R6, R8 ;  /* 0x0000000006060229 */ /* 0x004ecc0000000008 */
[----:B-1-3--:R0:W1:-:S06]  /*0220*/  @P0 DFMA R2, R4, |R6|, R2 ;  /* 0x400000060402022b */ /* 0x00a04c0000000002 */
[----:B------:R-:W-:Y:S05]  /*0230*/  @P1 BRA `(.L_x_429) ;  /* 0xfffffea000001947 */ /* 0x000fea000383ffff */
[----:B------:R-:W-:Y:S05]  /*0240*/  BRA `(.L_x_430) ;  /* 0x0000001000007947 */ /* 0x000fea0003800000 */
.L_x_428:
[----:B------:R-:W-:Y:S02]  /*0250*/  CS2R R2, SRZ ;  /* 0x0000000000027805 */ /* 0x000fe4000001ff00 */
.L_x_430:
[----:B------:R-:W2:Y:S01]  /*0260*/  S2R R0, SR_TID.X ;  /* 0x0000000000007919 */ /* 0x000ea20000002100 */
[----:B0-----:R-:W-:-:S03]  /*0270*/  MOV R4, 0x80 ;  /* 0x0000008000047802 */ /* 0x001fc60000000f00 */
[----:B-12---:R0:W-:Y:S01]  /*0280*/  STS.64 [R0.X8], R2 ;  /* 0x0000000200007388 */ /* 0x0061e20000008a00 */
[----:B------:R-:W-:-:S03]  /*0290*/  SHF.L.U32 R6, R0, 0x3, RZ ;  /* 0x0000000300067819 */ /* 0x000fc600000006ff */
[----:B------:R-:W-:Y:S06]  /*02a0*/  BAR.SYNC.DEFER_BLOCKING 0x0 ;  /* 0x0000000000007b1d */ /* 0x000fec0000010000 */
.L_x_431:
[----:B0-----:R-:W-:Y:S01]  /*02b0*/  IADD3 R2, R4, 0x1, RZ ;  /* 0x0000000104027810 */ /* 0x001fe20007ffe0ff */
        /* <DEDUP_REMOVED lines=8> */
[----:B0-----:R0:W1:Y:S02]  /*0340*/  @!P0 DADD R2, R2, R4 ;  /* 0x0000000002028229 */ /* 0x0010640000000004 */
[--C-:B0-----:R-:W-:Y:S02]  /*0350*/  IMAD.MOV.U32 R4, RZ, RZ, R9.reuse ;  /* 0x000000ffff047224 */ /* 0x101fe400078e0009 */
[----:B------:R-:W-:-:S03]  /*0360*/  @!P0 IMAD.MOV.U32 R4, RZ, RZ, R9 ;  /* 0x000000ffff048224 */ /* 0x000fc600078e0009 */
[----:B-1----:R0:W-:Y:S04]  /*0370*/  @!P0 STS.64 [R0.X8], R2 ;  /* 0x0000000200008388 */ /* 0x0021e80000008a00 */
        /* <DEDUP_REMOVED lines=68> */
[----:B------:R-:W1:Y:S01]  /*07c0*/  S2UR UR4, SR_CTAID.X ;  /* 0x00000000000479c3 */ /* 0x000e620000002500 */
[----:B------:R-:W-:Y:S02]  /*07d0*/  ULDC.64 UR6, c[0x0][0x168] ;  /* 0x00005a0000067ab9 */ /* 0x000fe40000000a00 */
[----:B-1----:R-:W-:-:S04]  /*07e0*/  USHF.L.U32 UR4, UR4, 0x3, URZ ;  /* 0x0000000304047899 */ /* 0x002fc8000800063f */
[----:B------:R-:W-:-:S04]  /*07f0*/  UIADD3 UR5, UP0, UR4, UR6, URZ ;  /* 0x0000000604057290 */ /* 0x000fc8000ff1e03f */
[----:B------:R-:W-:Y:S02]  /*0800*/  ULEA.HI.X.SX32 UR4, UR4, UR7, 0x1, UP0 ;  /* 0x0000000704047291 */ /* 0x000fe400080f0e3f */
[----:B------:R-:W-:-:S04]  /*0810*/  MOV R4, UR5 ;  /* 0x0000000500047c02 */ /* 0x000fc80008000f00 */
[----:B------:R-:W-:-:S05]  /*0820*/  MOV R5, UR4 ;  /* 0x0000000400057c02 */ /* 0x000fca0008000f00 */
[----:B------:R-:W-:Y:S01]  /*0830*/  STG.E.64 [R4.64], R2 ;  /* 0x0000000204007986 */ /* 0x000fe2000c101b08 */
[----:B------:R-:W-:Y:S05]  /*0840*/  EXIT ;  /* 0x000000000000794d */ /* 0x000fea0003800000 */
.L_x_432:
        /* <DEDUP_REMOVED lines=11> */
.L_x_742:


//--------------------- .text._37header_files_fractional_step_solver_c_FS_update_velocity_vectorised_2d_475_gpu --------------------------
	.section	.text._37header_files_fractional_step_solver_c_FS_update_velocity_vectorised_2d_475_gpu,"ax",@progbits
	.sectioninfo	@"SHI_REGISTERS=43"
	.align	128
        .global         _37header_files_fractional_step_solver_c_FS_update_velocity_vectorised_2d_475_gpu
        .type           _37header_files_fractional_step_solver_c_FS_update_velocity_vectorised_2d_475_gpu,@function
        .size           _37header_files_fractional_step_solver_c_FS_update_velocity_vectorised_2d_475_gpu,(.L_x_743 - _37header_files_fractional_step_solver_c_FS_update_velocity_vectorised_2d_475_gpu)
        .other          _37header_files_fractional_step_solver_c_FS_update_velocity_vectorised_2d_475_gpu,@"STO_CUDA_ENTRY STV_DEFAULT"
_37header_files_fractional_step_solver_c_FS_update_velocity_vectorised_2d_475_gpu:
.text._37header_files_fractional_step_solver_c_FS_update_velocity_vectorised_2d_475_gpu:
        /* <DEDUP_REMOVED lines=10> */
[----:B------:R-:W-:Y:S01]  /*00a0*/  ULDC.64 UR6, c[0x0][0x170] ;  /* 0x00005c0000067ab9 */ /* 0x000fe20000000a00 */
[----:B------:R-:W0:Y:S01]  /*00b0*/  S2R R3, SR_TID.X ;  /* 0x0000000000037919 */ /* 0x000e220000002100 */
[----:B------:R-:W-:Y:S02]  /*00c0*/  UIADD3 UR39, UP0, UR4, 0xfc, URZ ;  /* 0x000000fc04277890 */ /* 0x000fe4000ff1e03f */
[----:B------:R-:W-:Y:S02]  /*00d0*/  UIADD3 UR4, UP1, UR6, 0x40, URZ ;  /* 0x0000004006047890 */ /* 0x000fe4000ff3e03f */
[----:B------:R-:W-:Y:S02]  /*00e0*/  UIADD3.X UR40, URZ, UR5, URZ, UP0, !UPT ;  /* 0x000000053f287290 */ /* 0x000fe400087fe43f */
[----:B------:R-:W-:-:S02]  /*00f0*/  UIADD3.X UR5, URZ, UR7, URZ, UP1, !UPT ;  /* 0x000000073f057290 */ /* 0x000fc40008ffe43f */
[----:B------:R-:W-:Y:S01]  /*0100*/  MOV R34, UR4 ;  /* 0x0000000400227c02 */ /* 0x000fe20008000f00 */
[----:B------:R-:W-:Y:S02]  /*0110*/  ULDC UR38, c[0x0][0xc] ;  /* 0x0000030000267ab9 */ /* 0x000fe40000000800 */
[----:B------:R-:W-:Y:S01]  /*0120*/  USHF.L.U32 UR38, UR38, 0x7, URZ ;  /* 0x0000000726267899 */ /* 0x000fe2000800063f */
[----:B------:R-:W-:Y:S01]  /*0130*/  MOV R35, UR5 ;  /* 0x0000000500237c02 */ /* 0x000fe20008000f00 */
[----:B0-----:R-:W-:-:S05]  /*0140*/  IMAD R38, R38, 0x80, R3 ;  /* 0x0000008026267824 */ /* 0x001fca00078e0203 */
.L_x_437:
[----:B------:R-:W-:Y:S01]  /*0150*/  ISETP.GT.AND P0, PT, R39, R38, PT ;  /* 0x000000262700720c */ /* 0x000fe20003f04270 */
[----:B------:R-:W-:Y:S01]  /*0160*/  BSSY B7, `(.L_x_433) ;  /* 0x0000062000077945 */ /* 0x000fe20003800000 */
[----:B------:R-:W-:-:S04]  /*0170*/  IADD3 R37, R37, -UR38, RZ ;  /* 0x8000002625257c10 */ /* 0x000fc8000fffe0ff */
[----:B------:R-:W-:-:S04]  /*0180*/  ISETP.GT.AND P1, PT, R37, RZ, PT ;  /* 0x000000ff2500720c */ /* 0x000fc80003f24270 */
[----:B------:R-:W-:-:S03]  /*0190*/  P2R R40, PR, RZ, 0x2 ;  /* 0x00000002ff287803 */ /* 0x000fc60000000000 */
[----:B0-----:R-:W-:Y:S05]  /*01a0*/  @!P0 BRA `(.L_x_434) ;  /* 0x000005d000008947 */ /* 0x001fea0003800000 */
[----:B------:R-:W-:Y:S02]  /*01b0*/  IMAD.U32 R2, RZ, RZ, UR39 ;  /* 0x00000027ff027e24 */ /* 0x000fe4000f8e00ff */
[----:B------:R-:W-:-:S06]  /*01c0*/  IMAD.U32 R3, RZ, RZ, UR40 ;  /* 0x00000028ff037e24 */ /* 0x000fcc000f8e00ff */
        /* <DEDUP_REMOVED lines=9> */
[--C-:B------:R-:W-:Y:S01]  /*0260*/  SHF.R.S64 R36, RZ, 0x1d, R38.reuse ;  /* 0x0000001dff247819 */ /* 0x100fe20000001026 */
[----:B------:R-:W-:Y:S01]  /*0270*/  ULDC.64 UR4, c[0x0][0x168] ;  /* 0x00005a0000047ab9 */ /* 0x000fe20000000a00 */
[----:B------:R-:W-:Y:S01]  /*0280*/  SHF.R.S32.HI R2, RZ, 0x1d, R38 ;  /* 0x0000001dff027819 */ /* 0x000fe20000011426 */
[----:B------:R-:W3:Y:S04]  /*0290*/  LDG.E.64.CONSTANT R22, [R34.64] ;  /* 0x0000002422167981 */ /* 0x000ee8000c1e9b00 */
[----:B------:R-:W4:Y:S04]  /*02a0*/  LDG.E.64.CONSTANT R6, [R8.64+0x80] ;  /* 0x0000802408067981 */ /* 0x000f28000c1e9b00 */
[----:B------:R-:W2:Y:S01]  /*02b0*/  LDG.E.64.CONSTANT R4, [R8.64+0x20] ;  /* 0x0000202408047981 */ /* 0x000ea2000c1e9b00 */
[----:B----4-:R-:W-:-:S05]  /*02c0*/  IADD3 R10, P0, R6, R36, RZ ;  /* 0x00000024060a7210 */ /* 0x010fca0007f1e0ff */
[----:B------:R-:W-:-:S05]  /*02d0*/  IMAD.X R11, R7, 0x1, R2, P0 ;  /* 0x00000001070b7824 */ /* 0x000fca00000e0602 */
[----:B------:R-:W3:Y:S01]  /*02e0*/  LDG.E.64 R6, [R10.64] ;  /* 0x000000240a067981 */ /* 0x000ee2000c1e1b00 */
[----:B--2---:R-:W-:-:S04]  /*02f0*/  IADD3 R16, P0, R4, R36, RZ ;  /* 0x0000002404107210 */ /* 0x004fc80007f1e0ff */
[----:B------:R-:W-:-:S06]  /*0300*/  IADD3.X R17, R5, R2, RZ, P0, !PT ;  /* 0x0000000205117210 */ /* 0x000fcc00007fe4ff */
[----:B------:R-:W5:Y:S01]  /*0310*/  LDG.E.64 R16, [R16.64] ;  /* 0x0000002410107981 */ /* 0x000f62000c1e1b00 */
[----:B------:R-:W0:Y:S01]  /*0320*/  MUFU.RCP64H R5, R19 ;  /* 0x0000001300057308 */ /* 0x000e220000001800 */
[----:B------:R-:W-:-:S06]  /*0330*/  IMAD.MOV.U32 R4, RZ, RZ, 0x1 ;  /* 0x00000001ff047424 */ /* 0x000fcc00078e00ff */
[----:B0-----:R-:W0:-:S06]  /*0340*/  DFMA R8, -R18, R4, 1 ;  /* 0x3ff000001208742b */ /* 0x001e0c0000000104 */
[----:B0-----:R-:W0:-:S06]  /*0350*/  DFMA R8, R8, R8, R8 ;  /* 0x000000080808722b */ /* 0x001e0c0000000008 */
[----:B0-----:R-:W0:-:S06]  /*0360*/  DFMA R8, R4, R8, R4 ;  /* 0x000000080408722b */ /* 0x001e0c0000000004 */
[----:B0-----:R-:W0:-:S06]  /*0370*/  DFMA R4, -R18, R8, 1 ;  /* 0x3ff000001204742b */ /* 0x001e0c0000000108 */
[----:B0-----:R-:W-:Y:S01]  /*0380*/  DFMA R4, R8, R4, R8 ;  /* 0x000000040804722b */ /* 0x001fe20000000008 */
[----:B------:R-:W-:-:S04]  /*0390*/  UIADD3 UR4, UP0, UR4, 0x20, URZ ;  /* 0x0000002004047890 */ /* 0x000fc8000ff1e03f */
[----:B------:R-:W-:Y:S01]  /*03a0*/  UIADD3.X UR5, URZ, UR5, URZ, UP0, !UPT ;  /* 0x000000053f057290 */ /* 0x000fe200087fe43f */
[----:B------:R-:W-:Y:S01]  /*03b0*/  BSSY B6, `(.L_x_435) ;  /* 0x0000012000067945 */ /* 0x000fe20003800000 */
[----:B------:R-:W-:-:S04]  /*03c0*/  IMAD.U32 R32, RZ, RZ, UR4 ;  /* 0x00000004ff207e24 */ /* 0x000fc8000f8e00ff */
[----:B------:R-:W-:Y:S01]  /*03d0*/  MOV R33, UR5 ;  /* 0x0000000500217c02 */ /* 0x000fe20008000f00 */
        /* <DEDUP_REMOVED lines=11> */
[----:B------:R-:W-:Y:S01]  /*0490*/  MOV R20, 32@lo((_37header_files_fractional_step_solver_c_FS_update_velocity_vectorised_2d_475_gpu + .L_x_26@srel)) ;  /* 0x0000000000147802 */ /* 0x000fe20000000f00 */
[----:B------:R-:W-:Y:S01]  /*04a0*/  IMAD.MOV.U32 R7, RZ, RZ, R19 ;  /* 0x000000ffff077224 */ /* 0x000fe200078e0013 */
[----:B------:R-:W-:-:S04]  /*04b0*/  MOV R21, 32@hi((_37header_files_fractional_step_solver_c_FS_update_velocity_vectorised_2d_475_gpu + .L_x_26@srel)) ;  /* 0x0000000000157802 */ /* 0x000fc80000000f00 */
[----:B-----5:R-:W-:Y:S05]  /*04c0*/  CALL.ABS.NOINC `(__cuda_sm20_div_rn_f64_full__0) ;  /* 0x0000000000007943 */ /* 0x020fea0003c00000 */
.L_x_26:
[----:B------:R-:W-:Y:S05]  /*04d0*/  BSYNC B6 ;  /* 0x0000000000067941 */ /* 0x000fea0003800000 */
.L_x_435:
[----:B------:R-:W2:Y:S04]  /*04e0*/  LDG.E.64.CONSTANT R6, [R32.64+-0x20] ;  /* 0xffffe02420067981 */ /* 0x000ea8000c1e9b00 */
[----:B------:R-:W3:Y:S01]  /*04f0*/  LDG.E.64.CONSTANT R8, [R32.64+0x68] ;  /* 0x0000682420087981 */ /* 0x000ee2000c1e9b00 */
[----:B-----5:R-:W0:Y:S01]  /*0500*/  DADD R16, R16, -R4 ;  /* 0x0000000010107229 */ /* 0x020e220000000804 */
[----:B------:R-:W1:Y:S01]  /*0510*/  MUFU.RCP64H R13, R19 ;  /* 0x00000013000d7308 */ /* 0x000e620000001800 */
[----:B------:R-:W-:Y:S01]  /*0520*/  IMAD.MOV.U32 R12, RZ, RZ, 0x1 ;  /* 0x00000001ff0c7424 */ /* 0x000fe200078e00ff */
[----:B--2---:R-:W-:-:S02]  /*0530*/  IADD3 R10, P0, R6, R36, RZ ;  /* 0x00000024060a7210 */ /* 0x004fc40007f1e0ff */
[----:B---3--:R-:W-:-:S03]  /*0540*/  IADD3 R8, P1, R8, R36, RZ ;  /* 0x0000002408087210 */ /* 0x008fc60007f3e0ff */
[--C-:B------:R-:W-:Y:S02]  /*0550*/  IMAD.X R11, R7, 0x1, R2.reuse, P0 ;  /* 0x00000001070b7824 */ /* 0x100fe400000e0602 */
[----:B------:R-:W2:Y:S01]  /*0560*/  LDG.E.64.CONSTANT R6, [R32.64+0x8] ;  /* 0x0000082420067981 */ /* 0x000ea2000c1e9b00 */
[----:B------:R-:W-:-:S03]  /*0570*/  IMAD.X R9, R9, 0x1, R2, P1 ;  /* 0x0000000109097824 */ /* 0x000fc600008e0602 */
[----:B0-----:R2:W-:Y:S04]  /*0580*/  STG.E.64 [R10.64], R16 ;  /* 0x000000100a007986 */ /* 0x0015e8000c101b24 */
[----:B------:R-:W3:Y:S01]  /*0590*/  LDG.E.64 R4, [R8.64] ;  /* 0x0000002408047981 */ /* 0x000ee2000c1e1b00 */
[----:B-1----:R-:W0:-:S06]  /*05a0*/  DFMA R14, -R18, R12, 1 ;  /* 0x3ff00000120e742b */ /* 0x002e0c000000010c */
[----:B0-----:R-:W0:-:S06]  /*05b0*/  DFMA R14, R14, R14, R14 ;  /* 0x0000000e0e0e722b */ /* 0x001e0c000000000e */
[----:B0-----:R-:W0:-:S06]  /*05c0*/  DFMA R14, R12, R14, R12 ;  /* 0x0000000e0c0e722b */ /* 0x001e0c000000000c */
[----:B0-----:R-:W0:-:S06]  /*05d0*/  DFMA R12, -R18, R14, 1 ;  /* 0x3ff00000120c742b */ /* 0x001e0c000000010e */
[----:B0-----:R-:W-:Y:S01]  /*05e0*/  DFMA R12, R14, R12, R14 ;  /* 0x0000000c0e0c722b */ /* 0x001fe2000000000e */
[----:B------:R-:W-:Y:S03]  /*05f0*/  BSSY B6, `(.L_x_436) ;  /* 0x0000012000067945 */ /* 0x000fe60003800000 */
[----:B---3--:R-:W0:-:S06]  /*0600*/  DMUL R22, R22, R4 ;  /* 0x0000000416167228 */ /* 0x008e0c0000000000 */
[----:B0-----:R-:W0:-:S06]  /*0610*/  DMUL R4, R12, R22 ;  /* 0x000000160c047228 */ /* 0x001e0c0000000000 */
[----:B0-----:R-:W0:-:S06]  /*0620*/  DFMA R8, -R18, R4, R22 ;  /* 0x000000041208722b */ /* 0x001e0c0000000116 */
        /* <DEDUP_REMOVED lines=10> */
[----:B------:R-:W-:Y:S01]  /*06d0*/  MOV R20, 32@lo((_37header_files_fractional_step_solver_c_FS_update_velocity_vectorised_2d_475_gpu + .L_x_27@srel)) ;  /* 0x0000000000147802 */ /* 0x000fe20000000f00 */
[----:B------:R-:W-:Y:S01]  /*06e0*/  IMAD.MOV.U32 R7, RZ, RZ, R19 ;  /* 0x000000ffff077224 */ /* 0x000fe200078e0013 */
[----:B------:R-:W-:-:S04]  /*06f0*/  MOV R21, 32@hi((_37header_files_fractional_step_solver_c_FS_update_velocity_vectorised_2d_475_gpu + .L_x_27@srel)) ;  /* 0x0000000000157802 */ /* 0x000fc80000000f00 */
[----:B------:R-:W-:Y:S05]  /*0700*/  CALL.ABS.NOINC `(__cuda_sm20_div_rn_f64_full__0) ;  /* 0x0000000000007943 */ /* 0x000fea0003c00000 */
.L_x_27:
[----:B------:R-:W-:Y:S05]  /*0710*/  BSYNC B6 ;  /* 0x0000000000067941 */ /* 0x000fea0003800000 */
.L_x_436:
[----:B------:R-:W2:Y:S04]  /*0720*/  LDG.E.64.CONSTANT R32, [R32.64+-0x18] ;  /* 0xffffe82420207981 */ /* 0x000ea8000c1e9b00 */
[----:B------:R-:W3:Y:S01]  /*0730*/  LDG.E.64 R16, [R16.64] ;  /* 0x0000002410107981 */ /* 0x000ee2000c1e1b00 */
[----:B--2---:R-:W-:Y:S01]  /*0740*/  IADD3 R6, P0, R32, R36, RZ ;  /* 0x0000002420067210 */ /* 0x004fe20007f1e0ff */
[----:B---3--:R-:W0:-:S03]  /*0750*/  DADD R4, R16, -R4 ;  /* 0x0000000010047229 */ /* 0x008e060000000804 */
[----:B------:R-:W-:-:S05]  /*0760*/  IADD3.X R7, R33, R2, RZ, P0, !PT ;  /* 0x0000000221077210 */ /* 0x000fca00007fe4ff */
[----:B0-----:R0:W-:Y:S04]  /*0770*/  STG.E.64 [R6.64], R4 ;  /* 0x0000000406007986 */ /* 0x0011e8000c101b24 */
.L_x_434:
[----:B------:R-:W-:Y:S05]  /*0780*/  BSYNC B7 ;  /* 0x0000000000077941 */ /* 0x000fea0003800000 */
.L_x_433:
[----:B------:R-:W-:Y:S02]  /*0790*/  ISETP.NE.AND P0, PT, R40, RZ, PT ;  /* 0x000000ff2800720c */ /* 0x000fe40003f05270 */
[----:B------:R-:W-:-:S11]  /*07a0*/  IADD3 R38, R38, UR38, RZ ;  /* 0x0000002626267c10 */ /* 0x000fd6000fffe0ff */
[----:B------:R-:W-:Y:S05]  /*07b0*/  @P0 BRA `(.L_x_437) ;  /* 0xfffff99000000947 */ /* 0x000fea000383ffff */
[----:B------:R-:W-:Y:S05]  /*07c0*/  EXIT ;  /* 0x000000000000794d */ /* 0x000fea0003800000 */
.L_x_438:
        /* <DEDUP_REMOVED lines=11> */
.L_x_743:


//--------------------- .text._37header_files_fractional_step_solver_c_FS_update_velocity_vectorised_464_gpu__red --------------------------
	.section	.text._37header_files_fractional_step_solver_c_FS_update_velocity_vectorised_464_gpu__red,"ax",@progbits
	.sectioninfo	@"SHI_REGISTERS=12"
	.align	128
        .global         _37header_files_fractional_step_solver_c_FS_update_velocity_vectorised_464_gpu__red
        .type           _37header_files_fractional_step_solver_c_FS_update_velocity_vectorised_464_gpu__red,@function
        .size           _37header_files_fractional_step_solver_c_FS_update_velocity_vectorised_464_gpu__red,(.L_x_744 - _37header_files_fractional_step_solver_c_FS_update_velocity_vectorised_464_gpu__red)
        .other          _37header_files_fractional_step_solver_c_FS_update_velocity_vectorised_464_gpu__red,@"STO_CUDA_ENTRY STV_DEFAULT"
_37header_files_fractional_step_solver_c_FS_update_velocity_vectorised_464_gpu__red:
.text._37header_files_fractional_step_solver_c_FS_update_velocity_vectorised_464_gpu__red:
        /* <DEDUP_REMOVED lines=20> */
.L_x_441:
        /* <DEDUP_REMOVED lines=9> */
.L_x_440:
[----:B------:R-:W-:Y:S05]  /*01d0*/  BSYNC B0 ;  /* 0x0000000000007941 */ /* 0x000fea0003800000 */
.L_x_439:
        /* <DEDUP_REMOVED lines=16> */
.L_x_442:
[----:B-1---5:R0:W-:Y:S01]  /*02e0*/  STS.64 [R0.X8], R2 ;  /* 0x0000000200007388 */ /* 0x0221e20000008a00 */
[----:B------:R-:W-:Y:S01]  /*02f0*/  ISETP.GE.AND P1, PT, R4, 0x41, PT ;  /* 0x000000410400780c */ /* 0x000fe20003f26270 */
[C---:B------:R-:W-:Y:S01]  /*0300*/  IMAD.SHL.U32 R8, R0.reuse, 0x8, RZ ;  /* 0x0000000800087824 */ /* 0x040fe200078e00ff */
[----:B------:R-:W-:-:S11]  /*0310*/  ISETP.GT.AND P0, PT, R0, 0x1f, PT ;  /* 0x0000001f0000780c */ /* 0x000fd60003f04270 */
[----:B0-----:R-:W-:Y:S05]  /*0320*/  @!P1 BRA `(.L_x_443) ;  /* 0x000000d000009947 */ /* 0x001fea0003800000 */
.L_x_444:
        /* <DEDUP_REMOVED lines=13> */
.L_x_443:
        /* <DEDUP_REMOVED lines=67> */
.L_x_445:
        /* <DEDUP_REMOVED lines=13> */
.L_x_744:


//--------------------- .text._37header_files_fractional_step_solver_c_FS_update_velocity_vectorised_464_gpu --------------------------
	.section	.text._37header_files_fractional_step_solver_c_FS_update_velocity_vectorised_464_gpu,"ax",@progbits
	.sectioninfo	@"SHI_REGISTERS=24"
	.align	128
        .global         _37header_files_fractional_step_solver_c_FS_update_velocity_vectorised_464_gpu
        .type           _37header_files_fractional_step_solver_c_FS_update_velocity_vectorised_464_gpu,@function
        .size           _37header_files_fractional_step_solver_c_FS_update_velocity_vectorised_464_gpu,(.L_x_745 - _37header_files_fractional_step_solver_c_FS_update_velocity_vectorised_464_gpu)
        .other          _37header_files_fractional_step_solver_c_FS_update_velocity_vectorised_464_gpu,@"STO_CUDA_ENTRY STV_DEFAULT"
_37header_files_fractional_step_solver_c_FS_update_velocity_vectorised_464_gpu:
.text._37header_files_fractional_step_solver_c_FS_update_velocity_vectorised_464_gpu:
        /* <DEDUP_REMOVED lines=14> */
.L_x_449:
        /* <DEDUP_REMOVED lines=8> */
[----:B------:R-:W3:Y:S04]  /*0160*/  LDG.E.64.CONSTANT R10, [R12.64+0x80] ;  /* 0x000080080c0a7981 */ /* 0x000ee8000c1e9b00 */
[----:B------:R-:W4:Y:S01]  /*0170*/  LDG.E.64.CONSTANT R6, [R12.64+0x90] ;  /* 0x000090080c067981 */ /* 0x000f22000c1e9b00 */
[--C-:B------:R-:W-:Y:S02]  /*0180*/  SHF.R.S64 R19, RZ, 0x1d, R5.reuse ;  /* 0x0000001dff137819 */ /* 0x100fe40000001005 */
[----:B------:R-:W-:-:S02]  /*0190*/  SHF.R.S32.HI R21, RZ, 0x1d, R5 ;  /* 0x0000001dff157819 */ /* 0x000fc40000011405 */
[-C--:B--2---:R-:W-:Y:S02]  /*01a0*/  IADD3 R16, P2, R8, R19.reuse, RZ ;  /* 0x0000001308107210 */ /* 0x084fe40007f5e0ff */
[----:B---3--:R-:W-:-:S03]  /*01b0*/  IADD3 R14, P3, R10, R19, RZ ;  /* 0x000000130a0e7210 */ /* 0x008fc60007f7e0ff */
[--C-:B------:R-:W-:Y:S01]  /*01c0*/  IMAD.X R17, R9, 0x1, R21.reuse, P2 ;  /* 0x0000000109117824 */ /* 0x100fe200010e0615 */
[----:B------:R-:W-:Y:S02]  /*01d0*/  IADD3.X R15, R11, R21, RZ, P3, !PT ;  /* 0x000000150b0f7210 */ /* 0x000fe40001ffe4ff */
[----:B----4-:R-:W-:Y:S02]  /*01e0*/  IADD3 R18, P1, R6, R19, RZ ;  /* 0x0000001306127210 */ /* 0x010fe40007f3e0ff */
[----:B------:R-:W2:Y:S04]  /*01f0*/  LDG.E.64 R10, [R16.64] ;  /* 0x00000008100a7981 */ /* 0x000ea8000c1e1b00 */
[----:B------:R-:W2:Y:S01]  /*0200*/  LDG.E.64 R8, [R14.64] ;  /* 0x000000080e087981 */ /* 0x000ea2000c1e1b00 */
[----:B------:R-:W-:Y:S01]  /*0210*/  IMAD.X R19, R7, 0x1, R21, P1 ;  /* 0x0000000107137824 */ /* 0x000fe200008e0615 */
[----:B------:R-:W-:Y:S01]  /*0220*/  MOV R7, c[0x0][0x17c] ;  /* 0x00005f0000077a02 */ /* 0x000fe20000000f00 */
[----:B------:R-:W-:-:S03]  /*0230*/  IMAD.MOV.U32 R6, RZ, RZ, c[0x0][0x178] ;  /* 0x00005e00ff067624 */ /* 0x000fc600078e00ff */
[----:B------:R-:W3:Y:S04]  /*0240*/  LDG.E.64 R12, [R18.64] ;  /* 0x00000008120c7981 */ /* 0x000ee8000c1e1b00 */
[----:B------:R-:W4:Y:S01]  /*0250*/  LDG.E.64.CONSTANT R6, [R6.64+0x50] ;  /* 0x0000500806067981 */ /* 0x000f22000c1e9b00 */
[----:B--2---:R-:W3:-:S06]  /*0260*/  DADD R8, R8, R10 ;  /* 0x0000000008087229 */ /* 0x004ecc000000000a */
[----:B---3--:R-:W4:-:S06]  /*0270*/  DADD R8, R8, R12 ;  /* 0x0000000008087229 */ /* 0x008f0c000000000c */
[----:B----4-:R0:W1:-:S06]  /*0280*/  DFMA R2, R6, |R8|, R2 ;  /* 0x400000080602722b */ /* 0x01004c0000000002 */
.L_x_448:
[----:B------:R-:W-:Y:S05]  /*0290*/  BSYNC B0 ;  /* 0x0000000000007941 */ /* 0x000fea0003800000 */
.L_x_447:
[----:B------:R-:W-:Y:S01]  /*02a0*/  IADD3 R5, R5, UR4, RZ ;  /* 0x0000000405057c10 */ /* 0x000fe2000fffe0ff */
[----:B------:R-:W-:Y:S05]  /*02b0*/  @P0 BRA `(.L_x_449) ;  /* 0xfffffe2000000947 */ /* 0x000fea000383ffff */
[----:B------:R-:W-:Y:S05]  /*02c0*/  BRA `(.L_x_450) ;  /* 0x0000001000007947 */ /* 0x000fea0003800000 */
.L_x_446:
[----:B------:R-:W-:Y:S02]  /*02d0*/  CS2R R2, SRZ ;  /* 0x0000000000027805 */ /* 0x000fe4000001ff00 */
.L_x_450:
[----:B------:R-:W2:Y:S01]  /*02e0*/  S2R R0, SR_TID.X ;  /* 0x0000000000007919 */ /* 0x000ea20000002100 */
[----:B------:R-:W-:-:S03]  /*02f0*/  MOV R4, 0x80 ;  /* 0x0000008000047802 */ /* 0x000fc60000000f00 */
[----:B-12---:R1:W-:Y:S01]  /*0300*/  STS.64 [R0.X8], R2 ;  /* 0x0000000200007388 */ /* 0x0063e20000008a00 */
[----:B0-----:R-:W-:-:S03]  /*0310*/  SHF.L.U32 R6, R0, 0x3, RZ ;  /* 0x0000000300067819 */ /* 0x001fc600000006ff */
[----:B------:R-:W-:Y:S06]  /*0320*/  BAR.SYNC.DEFER_BLOCKING 0x0 ;  /* 0x0000000000007b1d */ /* 0x000fec0000010000 */
.L_x_451:
[----:B-1----:R-:W-:Y:S01]  /*0330*/  IADD3 R2, R4, 0x1, RZ ;  /* 0x0000000104027810 */ /* 0x002fe20007ffe0ff */
        /* <DEDUP_REMOVED lines=89> */
.L_x_452:
        /* <DEDUP_REMOVED lines=11> */
.L_x_745:


//--------------------- .text._37header_files_fractional_step_solver_c_FS_update_velocity_vectorised_448_gpu --------------------------
	.section	.text._37header_files_fractional_step_solver_c_FS_update_velocity_vectorised_448_gpu,"ax",@progbits
	.sectioninfo	@"SHI_REGISTERS=43"
	.align	128
        .global         _37header_files_fractional_step_solver_c_FS_update_velocity_vectorised_448_gpu
        .type           _37header_files_fractional_step_solver_c_FS_update_velocity_vectorised_448_gpu,@function
        .size           _37header_files_fractional_step_solver_c_FS_update_velocity_vectorised_448_gpu,(.L_x_746 - _37header_files_fractional_step_solver_c_FS_update_velocity_vectorised_448_gpu)
        .other          _37header_files_fractional_step_solver_c_FS_update_velocity_vectorised_448_gpu,@"STO_CUDA_ENTRY STV_DEFAULT"
_37header_files_fractional_step_solver_c_FS_update_velocity_vectorised_448_gpu:
.text._37header_files_fractional_step_solver_c_FS_update_velocity_vectorised_448_gpu:
        /* <DEDUP_REMOVED lines=21> */
.L_x_458:
        /* <DEDUP_REMOVED lines=52> */
[----:B------:R-:W-:Y:S01]  /*0490*/  MOV R20, 32@lo((_37header_files_fractional_step_solver_c_FS_update_velocity_vectorised_448_gpu + .L_x_28@srel)) ;  /* 0x0000000000147802 */ /* 0x000fe20000000f00 */
[----:B------:R-:W-:Y:S01]  /*04a0*/  IMAD.MOV.U32 R7, RZ, RZ, R19 ;  /* 0x000000ffff077224 */ /* 0x000fe200078e0013 */
[----:B------:R-:W-:-:S04]  /*04b0*/  MOV R21, 32@hi((_37header_files_fractional_step_solver_c_FS_update_velocity_vectorised_448_gpu + .L_x_28@srel)) ;  /* 0x0000000000157802 */ /* 0x000fc80000000f00 */
[----:B-----5:R-:W-:Y:S05]  /*04c0*/  CALL.ABS.NOINC `(__cuda_sm20_div_rn_f64_full__0) ;  /* 0x0000000000007943 */ /* 0x020fea0003c00000 */
.L_x_28:
[----:B------:R-:W-:Y:S05]  /*04d0*/  BSYNC B6 ;  /* 0x0000000000067941 */ /* 0x000fea0003800000 */
.L_x_455:
[----:B------:R-:W2:Y:S04]  /*04e0*/  LDG.E.64.CONSTANT R6, [R32.64+-0x20] ;  /* 0xffffe02420067981 */ /* 0x000ea8000c1e9b00 */
[----:B------:R-:W3:Y:S01]  /*04f0*/  LDG.E.64.CONSTANT R8, [R32.64+0x68] ;  /* 0x0000682420087981 */ /* 0x000ee2000c1e9b00 */
[----:B-----5:R0:W1:-:S02]  /*0500*/  DADD R16, R16, -R4 ;  /* 0x0000000010107229 */ /* 0x0200440000000804 */
[----:B0-----:R-:W0:Y:S01]  /*0510*/  MUFU.RCP64H R5, R19 ;  /* 0x0000001300057308 */ /* 0x001e220000001800 */
[----:B------:R-:W-:Y:S01]  /*0520*/  IMAD.MOV.U32 R4, RZ, RZ, 0x1 ;  /* 0x00000001ff047424 */ /* 0x000fe200078e00ff */
[-C--:B--2---:R-:W-:Y:S02]  /*0530*/  IADD3 R10, P0, R6, R36.reuse, RZ ;  /* 0x00000024060a7210 */ /* 0x084fe40007f1e0ff */
[----:B---3--:R-:W-:-:S03]  /*0540*/  IADD3 R12, P1, R8, R36, RZ ;  /* 0x00000024080c7210 */ /* 0x008fc60007f3e0ff */
[--C-:B------:R-:W-:Y:S02]  /*0550*/  IMAD.X R11, R7, 0x1, R2.reuse, P0 ;  /* 0x00000001070b7824 */ /* 0x100fe400000e0602 */
[----:B------:R-:W-:-:S03]  /*0560*/  IMAD.X R13, R9, 0x1, R2, P1 ;  /* 0x00000001090d7824 */ /* 0x000fc600008e0602 */
[----:B-1----:R1:W-:Y:S04]  /*0570*/  STG.E.64 [R10.64], R16 ;  /* 0x000000100a007986 */ /* 0x0023e8000c101b24 */
[----:B------:R-:W2:Y:S04]  /*0580*/  LDG.E.64 R6, [R12.64] ;  /* 0x000000240c067981 */ /* 0x000ea8000c1e1b00 */
[----:B------:R-:W1:Y:S01]  /*0590*/  LDG.E.64.CONSTANT R8, [R32.64+0x8] ;  /* 0x0000082420087981 */ /* 0x000e62000c1e9b00 */
[----:B0-----:R-:W0:Y:S01]  /*05a0*/  DFMA R14, -R18, R4, 1 ;  /* 0x3ff00000120e742b */ /* 0x001e220000000104 */
[----:B------:R-:W-:Y:S05]  /*05b0*/  BSSY B6, `(.L_x_456) ;  /* 0x0000016000067945 */ /* 0x000fea0003800000 */
[----:B0-----:R-:W0:-:S06]  /*05c0*/  DFMA R14, R14, R14, R14 ;  /* 0x0000000e0e0e722b */ /* 0x001e0c000000000e */
[----:B0-----:R-:W0:-:S06]  /*05d0*/  DFMA R14, R4, R14, R4 ;  /* 0x0000000e040e722b */ /* 0x001e0c0000000004 */
[----:B0-----:R-:W0:-:S06]  /*05e0*/  DFMA R4, -R18, R14, 1 ;  /* 0x3ff000001204742b */ /* 0x001e0c000000010e */
[----:B0-----:R-:W-:-:S04]  /*05f0*/  DFMA R14, R14, R4, R14 ;  /* 0x000000040e0e722b */ /* 0x001fc8000000000e */
[----:B--2---:R-:W0:Y:S01]  /*0600*/  DMUL R6, R22, R6 ;  /* 0x0000000616067228 */ /* 0x004e220000000000 */
[----:B-1----:R-:W-:-:S05]  /*0610*/  IADD3 R16, P1, R8, R36, RZ ;  /* 0x0000002408107210 */ /* 0x002fca0007f3e0ff */
[----:B0-----:R-:W0:Y:S01]  /*0620*/  DMUL R4, R14, R6 ;  /* 0x000000060e047228 */ /* 0x001e220000000000 */
[----:B------:R-:W-:-:S03]  /*0630*/  IMAD.X R17, R9, 0x1, R2, P1 ;  /* 0x0000000109117824 */ /* 0x000fc600008e0602 */
        /* <DEDUP_REMOVED lines=12> */
[----:B------:R-:W-:Y:S05]  /*0700*/  CALL.ABS.NOINC `(__cuda_sm20_div_rn_f64_full__0) ;  /* 0x0000000000007943 */ /* 0x000fea0003c00000 */
.L_x_29:
[----:B------:R-:W-:Y:S05]  /*0710*/  BSYNC B6 ;  /* 0x0000000000067941 */ /* 0x000fea0003800000 */
.L_x_456:
[----:B------:R-:W2:Y:S04]  /*0720*/  LDG.E.64.CONSTANT R6, [R32.64+-0x18] ;  /* 0xffffe82420067981 */ /* 0x000ea8000c1e9b00 */
[----:B------:R-:W3:Y:S04]  /*0730*/  LDG.E.64.CONSTANT R8, [R32.64+0x70] ;  /* 0x0000702420087981 */ /* 0x000ee8000c1e9b00 */
[----:B------:R-:W4:Y:S01]  /*0740*/  LDG.E.64 R16, [R16.64] ;  /* 0x0000002410107981 */ /* 0x000f22000c1e1b00 */
[----:B------:R-:W0:Y:S01]  /*0750*/  MUFU.RCP64H R13, R19 ;  /* 0x00000013000d7308 */ /* 0x000e220000001800 */
[----:B------:R-:W-:Y:S01]  /*0760*/  IMAD.MOV.U32 R12, RZ, RZ, 0x1 ;  /* 0x00000001ff0c7424 */ /* 0x000fe200078e00ff */
[----:B--2---:R-:W-:-:S02]  /*0770*/  IADD3 R10, P0, R6, R36, RZ ;  /* 0x00000024060a7210 */ /* 0x004fc40007f1e0ff */
[----:B---3--:R-:W-:-:S03]  /*0780*/  IADD3 R8, P1, R8, R36, RZ ;  /* 0x0000002408087210 */ /* 0x008fc60007f3e0ff */
[--C-:B------:R-:W-:Y:S02]  /*0790*/  IMAD.X R11, R7, 0x1, R2.reuse, P0 ;  /* 0x00000001070b7824 */ /* 0x100fe400000e0602 */
[----:B------:R-:W2:Y:S01]  /*07a0*/  LDG.E.64.CONSTANT R6, [R32.64+0x10] ;  /* 0x0000102420067981 */ /* 0x000ea2000c1e9b00 */
[----:B----4-:R-:W1:Y:S01]  /*07b0*/  DADD R4, R16, -R4 ;  /* 0x0000000010047229 */ /* 0x010e620000000804 */
[----:B------:R-:W-:-:S06]  /*07c0*/  IMAD.X R9, R9, 0x1, R2, P1 ;  /* 0x0000000109097824 */ /* 0x000fcc00008e0602 */
        /* <DEDUP_REMOVED lines=8> */
[----:B---3--:R-:W1:-:S06]  /*0850*/  DMUL R22, R22, R8 ;  /* 0x0000000816167228 */ /* 0x008e4c0000000000 */
[----:B-1----:R-:W0:-:S06]  /*0860*/  DMUL R4, R12, R22 ;  /* 0x000000160c047228 */ /* 0x002e0c0000000000 */
        /* <DEDUP_REMOVED lines=15> */
.L_x_30:
[----:B------:R-:W-:Y:S05]  /*0960*/  BSYNC B6 ;  /* 0x0000000000067941 */ /* 0x000fea0003800000 */
.L_x_457:
[----:B------:R-:W2:Y:S04]  /*0970*/  LDG.E.64.CONSTANT R32, [R32.64+-0x10] ;  /* 0xfffff02420207981 */ /* 0x000ea8000c1e9b00 */
[----:B------:R-:W3:Y:S01]  /*0980*/  LDG.E.64 R16, [R16.64] ;  /* 0x0000002410107981 */ /* 0x000ee2000c1e1b00 */
[----:B--2---:R-:W-:Y:S01]  /*0990*/  IADD3 R6, P0, R32, R36, RZ ;  /* 0x0000002420067210 */ /* 0x004fe20007f1e0ff */
[----:B---3--:R-:W0:-:S03]  /*09a0*/  DADD R4, R16, -R4 ;  /* 0x0000000010047229 */ /* 0x008e060000000804 */
[----:B------:R-:W-:-:S05]  /*09b0*/  IADD3.X R7, R33, R2, RZ, P0, !PT ;  /* 0x0000000221077210 */ /* 0x000fca00007fe4ff */
[----:B0-----:R0:W-:Y:S04]  /*09c0*/  STG.E.64 [R6.64], R4 ;  /* 0x0000000406007986 */ /* 0x0011e8000c101b24 */
.L_x_454:
[----:B------:R-:W-:Y:S05]  /*09d0*/  BSYNC B7 ;  /* 0x0000000000077941 */ /* 0x000fea0003800000 */
.L_x_453:
[----:B------:R-:W-:Y:S02]  /*09e0*/  ISETP.NE.AND P0, PT, R40, RZ, PT ;  /* 0x000000ff2800720c */ /* 0x000fe40003f05270 */
[----:B------:R-:W-:-:S11]  /*09f0*/  IADD3 R38, R38, UR38, RZ ;  /* 0x0000002626267c10 */ /* 0x000fd6000fffe0ff */
[----:B------:R-:W-:Y:S05]  /*0a00*/  @P0 BRA `(.L_x_458) ;  /* 0xfffff74000000947 */ /* 0x000fea000383ffff */
[----:B------:R-:W-:Y:S05]  /*0a10*/  EXIT ;  /* 0x000000000000794d */ /* 0x000fea0003800000 */
.L_x_459:
        /* <DEDUP_REMOVED lines=14> */
.L_x_746:


//--------------------- .text._37header_files_fractional_step_solver_c_FS_calculate_residuals_vectorised_2d_430_gpu --------------------------
	.section	.text._37header_files_fractional_step_solver_c_FS_calculate_residuals_vectorised_2d_430_gpu,"ax",@progbits
	.sectioninfo	@"SHI_REGISTERS=88"
	.align	128
        .global         _37header_files_fractional_step_solver_c_FS_calculate_residuals_vectorised_2d_430_gpu
        .type           _37header_files_fractional_step_solver_c_FS_calculate_residuals_vectorised_2d_430_gpu,@function
        .size           _37header_files_fractional_step_solver_c_FS_calculate_residuals_vectorised_2d_430_gpu,(.L_x_747 - _37header_files_fractional_step_solver_c_FS_calculate_residuals_vectorised_2d_430_gpu)
        .other          _37header_files_fractional_step_solver_c_FS_calculate_residuals_vectorised_2d_430_gpu,@"STO_CUDA_ENTRY STV_DEFAULT"
_37header_files_fractional_step_solver_c_FS_calculate_residuals_vectorised_2d_430_gpu:
.text._37header_files_fractional_step_solver_c_FS_calculate_residuals_vectorised_2d_430_gpu:
        /* <DEDUP_REMOVED lines=18> */
.L_x_469:
        /* <DEDUP_REMOVED lines=11> */
[----:B------:R-:W-:Y:S01]  /*01d0*/  IMAD.MOV.U32 R4, RZ, RZ, c[0x0][0x170] ;  /* 0x00005c00ff047624 */ /* 0x000fe200078e00ff */
[----:B------:R-:W-:Y:S01]  /*01e0*/  MOV R5, c[0x0][0x174] ;  /* 0x00005d0000057a02 */ /* 0x000fe20000000f00 */
        /* <DEDUP_REMOVED lines=39> */
.L_x_463:
[----:B0-----:R-:W-:Y:S05]  /*0460*/  @!P0 BRA `(.L_x_464) ;  /* 0x00000b1000008947 */ /* 0x001fea0003800000 */
[----:B------:R-:W-:Y:S02]  /*0470*/  ISETP.GT.AND P2, PT, R80, 0xc, PT ;  /* 0x0000000c5000780c */ /* 0x000fe40003f44270 */
[----:B------:R-:W-:Y:S02]  /*0480*/  IADD3 R81, R81, 0x3, RZ ;  /* 0x0000000351517810 */ /* 0x000fe40007ffe0ff */
[----:B------:R-:W-:-:S09]  /*0490*/  PLOP3.LUT P0, PT, PT, PT, PT, 0x80, 0x0 ;  /* 0x000000000000781c */ /* 0x000fd20003f0f070 */
[----:B------:R-:W-:Y:S05]  /*04a0*/  @!P2 BRA `(.L_x_465) ;  /* 0x000006100000a947 */ /* 0x000fea0003800000 */
[----:B------:R-:W-:Y:S02]  /*04b0*/  PLOP3.LUT P0, PT, PT, PT, PT, 0x8, 0x0 ;  /* 0x000000000000781c */ /* 0x000fe40003f0e170 */
.L_x_466:
        /* <DEDUP_REMOVED lines=96> */
.L_x_465:
        /* <DEDUP_REMOVED lines=51> */
.L_x_467:
        /* <DEDUP_REMOVED lines=25> */
.L_x_464:
        /* <DEDUP_REMOVED lines=11> */
.L_x_462:
[----:B------:R-:W-:Y:S05]  /*1030*/  BSYNC B0 ;  /* 0x0000000000007941 */ /* 0x000fea0003800000 */
.L_x_461:
[----:B------:R-:W-:Y:S01]  /*1040*/  IADD3 R77, R77, UR4, RZ ;  /* 0x000000044d4d7c10 */ /* 0x000fe2000fffe0ff */
[----:B------:R-:W-:Y:S01]  /*1050*/  @!P1 CALL.REL.NOINC `(.L_x_468) ;  /* 0x0000001000009944 */ /* 0x000fe20003c00000 */
[----:B------:R-:W-:Y:S05]  /*1060*/  BRA `(.L_x_469) ;  /* 0xfffff0b000007947 */ /* 0x000fea000383ffff */
.L_x_468:
[----:B------:R-:W-:Y:S05]  /*1070*/  EXIT ;  /* 0x000000000000794d */ /* 0x000fea0003800000 */
.L_x_460:
[----:B------:R-:W-:Y:S02]  /*1080*/  MOV R10, R0 ;  /* 0x00000000000a7202 */ /* 0x000fe40000000f00 */
.L_x_472:
        /* <DEDUP_REMOVED lines=12> */
[----:B------:R-:W-:-:S05]  /*1150*/  IMAD.MOV.U32 R9, RZ, RZ, c[0x0][0x174] ;  /* 0x00005d00ff097624 */ /* 0x000fca00078e00ff */
[----:B------:R-:W2:Y:S01]  /*1160*/  LDG.E.64.CONSTANT R4, [R8.64+0x68] ;  /* 0x0000680608047981 */ /* 0x000ea2000c1e9b00 */
[--C-:B------:R-:W-:Y:S02]  /*1170*/  SHF.R.S64 R11, RZ, 0x1d, R77.reuse ;  /* 0x0000001dff0b7819 */ /* 0x100fe4000000104d */
[----:B------:R-:W-:Y:S01]  /*1180*/  SHF.R.S32.HI R13, RZ, 0x1d, R77 ;  /* 0x0000001dff0d7819 */ /* 0x000fe2000001144d */
[----:B------:R-:W3:Y:S01]  /*1190*/  LDG.E.64.CONSTANT R6, [R8.64+0x60] ;  /* 0x0000600608067981 */ /* 0x000ee2000c1e9b00 */
[----:B--2---:R-:W-:-:S05]  /*11a0*/  IADD3 R4, P1, R4, R11, RZ ;  /* 0x0000000b04047210 */ /* 0x004fca0007f3e0ff */
[----:B------:R-:W-:-:S06]  /*11b0*/  IMAD.X R5, R5, 0x1, R13, P1 ;  /* 0x0000000105057824 */ /* 0x000fcc00008e060d */
[----:B------:R-:W2:Y:S01]  /*11c0*/  LDG.E.64 R4, [R4.64] ;  /* 0x0000000604047981 */ /* 0x000ea2000c1e1b00 */
[----:B---3--:R-:W-:-:S05]  /*11d0*/  IADD3 R6, P1, R6, R11, RZ ;  /* 0x0000000b06067210 */ /* 0x008fca0007f3e0ff */
[----:B------:R-:W-:-:S05]  /*11e0*/  IMAD.X R7, R7, 0x1, R13, P1 ;  /* 0x0000000107077824 */ /* 0x000fca00008e060d */
[----:B--2---:R0:W-:Y:S03]  /*11f0*/  STG.E.64 [R6.64], R4 ;  /* 0x0000000406007986 */ /* 0x0041e6000c101b06 */
.L_x_471:
[----:B------:R-:W-:Y:S05]  /*1200*/  BSYNC B0 ;  /* 0x0000000000007941 */ /* 0x000fea0003800000 */
.L_x_470:
[----:B------:R-:W-:Y:S01]  /*1210*/  IADD3 R77, R77, UR4, RZ ;  /* 0x000000044d4d7c10 */ /* 0x000fe2000fffe0ff */
[----:B------:R-:W-:Y:S05]  /*1220*/  @P0 BRA `(.L_x_472) ;  /* 0xfffffe6000000947 */ /* 0x000fea000383ffff */
[----:B------:R-:W-:Y:S05]  /*1230*/  EXIT ;  /* 0x000000000000794d */ /* 0x000fea0003800000 */
.L_x_473:
        /* <DEDUP_REMOVED lines=12> */
.L_x_747:


//--------------------- .text._37header_files_fractional_step_solver_c_FS_calculate_residuals_vectorised_416_gpu --------------------------
	.section	.text._37header_files_fractional_step_solver_c_FS_calculate_residuals_vectorised_416_gpu,"ax",@progbits
	.sectioninfo	@"SHI_REGISTERS=88"
	.align	128
        .global         _37header_files_fractional_step_solver_c_FS_calculate_residuals_vectorised_416_gpu
        .type           _37header_files_fractional_step_solver_c_FS_calculate_residuals_vectorised_416_gpu,@function
        .size           _37header_files_fractional_step_solver_c_FS_calculate_residuals_vectorised_416_gpu,(.L_x_748 - _37header_files_fractional_step_solver_c_FS_calculate_residuals_vectorised_416_gpu)
        .other          _37header_files_fractional_step_solver_c_FS_calculate_residuals_vectorised_416_gpu,@"STO_CUDA_ENTRY STV_DEFAULT"
_37header_files_fractional_step_solver_c_FS_calculate_residuals_vectorised_416_gpu:
.text._37header_files_fractional_step_solver_c_FS_calculate_residuals_vectorised_416_gpu:
        /* <DEDUP_REMOVED lines=18> */
.L_x_483:
        /* <DEDUP_REMOVED lines=52> */
.L_x_477:
[----:B0-----:R-:W-:Y:S05]  /*0460*/  @!P0 BRA `(.L_x_478) ;  /* 0x00000b1000008947 */ /* 0x001fea0003800000 */
[----:B------:R-:W-:Y:S02]  /*0470*/  ISETP.GT.AND P2, PT, R80, 0xc, PT ;  /* 0x0000000c5000780c */ /* 0x000fe40003f44270 */
[----:B------:R-:W-:Y:S02]  /*0480*/  IADD3 R81, R81, 0x3, RZ ;  /* 0x0000000351517810 */ /* 0x000fe40007ffe0ff */
[----:B------:R-:W-:-:S09]  /*0490*/  PLOP3.LUT P0, PT, PT, PT, PT, 0x80, 0x0 ;  /* 0x000000000000781c */ /* 0x000fd20003f0f070 */
[----:B------:R-:W-:Y:S05]  /*04a0*/  @!P2 BRA `(.L_x_479) ;  /* 0x000006100000a947 */ /* 0x000fea0003800000 */
[----:B------:R-:W-:Y:S02]  /*04b0*/  PLOP3.LUT P0, PT, PT, PT, PT, 0x8, 0x0 ;  /* 0x000000000000781c */ /* 0x000fe40003f0e170 */
.L_x_480:
        /* <DEDUP_REMOVED lines=96> */
.L_x_479:
        /* <DEDUP_REMOVED lines=51> */
.L_x_481:
        /* <DEDUP_REMOVED lines=25> */
.L_x_478:
        /* <DEDUP_REMOVED lines=11> */
.L_x_476:
[----:B------:R-:W-:Y:S05]  /*1030*/  BSYNC B0 ;  /* 0x0000000000007941 */ /* 0x000fea0003800000 */
.L_x_475:
[----:B------:R-:W-:Y:S01]  /*1040*/  IADD3 R77, R77, UR4, RZ ;  /* 0x000000044d4d7c10 */ /* 0x000fe2000fffe0ff */
[----:B------:R-:W-:Y:S01]  /*1050*/  @!P1 CALL.REL.NOINC `(.L_x_482) ;  /* 0x0000001000009944 */ /* 0x000fe20003c00000 */
[----:B------:R-:W-:Y:S05]  /*1060*/  BRA `(.L_x_483) ;  /* 0xfffff0b000007947 */ /* 0x000fea000383ffff */
.L_x_482:
[----:B------:R-:W-:Y:S05]  /*1070*/  EXIT ;  /* 0x000000000000794d */ /* 0x000fea0003800000 */
.L_x_474:
[----:B------:R-:W-:Y:S02]  /*1080*/  MOV R10, R0 ;  /* 0x00000000000a7202 */ /* 0x000fe40000000f00 */
.L_x_486:
        /* <DEDUP_REMOVED lines=23> */
.L_x_485:
[----:B------:R-:W-:Y:S05]  /*1200*/  BSYNC B0 ;  /* 0x0000000000007941 */ /* 0x000fea0003800000 */
.L_x_484:
[----:B------:R-:W-:Y:S01]  /*1210*/  IADD3 R77, R77, UR4, RZ ;  /* 0x000000044d4d7c10 */ /* 0x000fe2000fffe0ff */
[----:B------:R-:W-:Y:S05]  /*1220*/  @P0 BRA `(.L_x_486) ;  /* 0xfffffe6000000947 */ /* 0x000fea000383ffff */
[----:B------:R-:W-:Y:S05]  /*1230*/  EXIT ;  /* 0x000000000000794d */ /* 0x000fea0003800000 */
.L_x_487:
        /* <DEDUP_REMOVED lines=12> */
.L_x_748:


//--------------------- .text._37header_files_fractional_step_solver_c_FS_prolongate_corrections_vectorised_2d_404_gpu --------------------------
	.section	.text._37header_files_fractional_step_solver_c_FS_prolongate_corrections_vectorised_2d_404_gpu,"ax",@progbits
	.sectioninfo	@"SHI_REGISTERS=10"
	.align	128
        .global         _37header_files_fractional_step_solver_c_FS_prolongate_corrections_vectorised_2d_404_gpu
        .type           _37header_files_fractional_step_solver_c_FS_prolongate_corrections_vectorised_2d_404_gpu,@function
        .size           _37header_files_fractional_step_solver_c_FS_prolongate_corrections_vectorised_2d_404_gpu,(.L_x_749 - _37header_files_fractional_step_solver_c_FS_prolongate_corrections_vectorised_2d_404_gpu)
        .other          _37header_files_fractional_step_solver_c_FS_prolongate_corrections_vectorised_2d_404_gpu,@"STO_CUDA_ENTRY STV_DEFAULT"
_37header_files_fractional_step_solver_c_FS_prolongate_corrections_vectorised_2d_404_gpu:
.text._37header_files_fractional_step_solver_c_FS_prolongate_corrections_vectorised_2d_404_gpu:
        /* <DEDUP_REMOVED lines=14> */
[----:B------:R-:W-:Y:S01]  /*00e0*/  USHF.L.U32 UR4, UR4, 0x7, URZ ;  /* 0x0000000704047899 */ /* 0x000fe2000800063f */
[----:B0-----:R-:W-:-:S05]  /*00f0*/  IMAD R7, R2, 0x80, R3 ;  /* 0x0000008002077824 */ /* 0x001fca00078e0203 */
.L_x_490:
[----:B------:R-:W-:Y:S01]  /*0100*/  ISETP.GT.AND P1, PT, R0, R7, PT ;  /* 0x000000070000720c */ /* 0x000fe20003f24270 */
[----:B------:R-:W-:Y:S01]  /*0110*/  BSSY B0, `(.L_x_488) ;  /* 0x0000013000007945 */ /* 0x000fe20003800000 */
[----:B------:R-:W-:-:S04]  /*0120*/  IADD3 R6, R6, -UR4, RZ ;  /* 0x8000000406067c10 */ /* 0x000fc8000fffe0ff */
[----:B------:R-:W-:-:S07]  /*0130*/  ISETP.GT.AND P0, PT, R6, RZ, PT ;  /* 0x000000ff0600720c */ /* 0x000fce0003f04270 */
        /* <DEDUP_REMOVED lines=15> */
[----:B------:R0:W-:Y:S04]  /*0230*/  STG.E.64 [R4.64], RZ ;  /* 0x000000ff04007986 */ /* 0x0001e8000c101b08 */
.L_x_489:
[----:B------:R-:W-:Y:S05]  /*0240*/  BSYNC B0 ;  /* 0x0000000000007941 */ /* 0x000fea0003800000 */
.L_x_488:
[----:B------:R-:W-:Y:S01]  /*0250*/  IADD3 R7, R7, UR4, RZ ;  /* 0x0000000407077c10 */ /* 0x000fe2000fffe0ff */
[----:B------:R-:W-:Y:S05]  /*0260*/  @P0 BRA `(.L_x_490) ;  /* 0xfffffe9000000947 */ /* 0x000fea000383ffff */
[----:B------:R-:W-:Y:S05]  /*0270*/  EXIT ;  /* 0x000000000000794d */ /* 0x000fea0003800000 */
.L_x_491:
        /* <DEDUP_REMOVED lines=16> */
.L_x_749:


//--------------------- .text._37header_files_fractional_step_solver_c_FS_prolongate_corrections_vectorised_2d_392_gpu --------------------------
	.section	.text._37header_files_fractional_step_solver_c_FS_prolongate_corrections_vectorised_2d_392_gpu,"ax",@progbits
	.sectioninfo	@"SHI_REGISTERS=88"
	.align	128
        .global         _37header_files_fractional_step_solver_c_FS_prolongate_corrections_vectorised_2d_392_gpu
        .type           _37header_files_fractional_step_solver_c_FS_prolongate_corrections_vectorised_2d_392_gpu,@function
        .size           _37header_files_fractional_step_solver_c_FS_prolongate_corrections_vectorised_2d_392_gpu,(.L_x_750 - _37header_files_fractional_step_solver_c_FS_prolongate_corrections_vectorised_2d_392_gpu)
        .other          _37header_files_fractional_step_solver_c_FS_prolongate_corrections_vectorised_2d_392_gpu,@"STO_CUDA_ENTRY STV_DEFAULT"
_37header_files_fractional_step_solver_c_FS_prolongate_corrections_vectorised_2d_392_gpu:
.text._37header_files_fractional_step_solver_c_FS_prolongate_corrections_vectorised_2d_392_gpu:
        /* <DEDUP_REMOVED lines=19> */
.L_x_501:
        /* <DEDUP_REMOVED lines=64> */
.L_x_495:
[----:B0-----:R-:W-:Y:S05]  /*0530*/  @!P0 BRA `(.L_x_496) ;  /* 0x00000b7000008947 */ /* 0x001fea0003800000 */
[----:B------:R-:W-:Y:S02]  /*0540*/  ISETP.GT.AND P2, PT, R82, 0xc, PT ;  /* 0x0000000c5200780c */ /* 0x000fe40003f44270 */
[----:B------:R-:W-:Y:S02]  /*0550*/  IADD3 R84, R84, 0x3, RZ ;  /* 0x0000000354547810 */ /* 0x000fe40007ffe0ff */
[----:B------:R-:W-:-:S09]  /*0560*/  PLOP3.LUT P0, PT, PT, PT, PT, 0x80, 0x0 ;  /* 0x000000000000781c */ /* 0x000fd20003f0f070 */
[----:B------:R-:W-:Y:S05]  /*0570*/  @!P2 BRA `(.L_x_497) ;  /* 0x000006500000a947 */ /* 0x000fea0003800000 */
[----:B------:R-:W-:Y:S02]  /*0580*/  PLOP3.LUT P0, PT, PT, PT, PT, 0x8, 0x0 ;  /* 0x000000000000781c */ /* 0x000fe40003f0e170 */
.L_x_498:
        /* <DEDUP_REMOVED lines=100> */
.L_x_497:
        /* <DEDUP_REMOVED lines=53> */
.L_x_499:
        /* <DEDUP_REMOVED lines=25> */
.L_x_496:
        /* <DEDUP_REMOVED lines=9> */
.L_x_494:
[----:B------:R-:W-:Y:S05]  /*1140*/  BSYNC B0 ;  /* 0x0000000000007941 */ /* 0x000fea0003800000 */
.L_x_493:
[----:B------:R-:W-:Y:S01]  /*1150*/  IADD3 R79, R79, UR4, RZ ;  /* 0x000000044f4f7c10 */ /* 0x000fe2000fffe0ff */
[----:B------:R-:W-:Y:S01]  /*1160*/  @!P1 CALL.REL.NOINC `(.L_x_500) ;  /* 0x0000001000009944 */ /* 0x000fe20003c00000 */
[----:B------:R-:W-:Y:S05]  /*1170*/  BRA `(.L_x_501) ;  /* 0xffffefb000007947 */ /* 0x000fea000383ffff */
.L_x_500:
[----:B------:R-:W-:Y:S05]  /*1180*/  EXIT ;  /* 0x000000000000794d */ /* 0x000fea0003800000 */
.L_x_492:
[----:B------:R-:W-:Y:S02]  /*1190*/  MOV R10, R0 ;  /* 0x00000000000a7202 */ /* 0x000fe40000000f00 */
.L_x_504:
        /* <DEDUP_REMOVED lines=20> */
.L_x_503:
[----:B------:R-:W-:Y:S05]  /*12e0*/  BSYNC B0 ;  /* 0x0000000000007941 */ /* 0x000fea0003800000 */
.L_x_502:
[----:B------:R-:W-:Y:S01]  /*12f0*/  IADD3 R79, R79, UR4, RZ ;  /* 0x000000044f4f7c10 */ /* 0x000fe2000fffe0ff */
[----:B------:R-:W-:Y:S05]  /*1300*/  @P0 BRA `(.L_x_504) ;  /* 0xfffffe9000000947 */ /* 0x000fea000383ffff */
[----:B------:R-:W-:Y:S05]  /*1310*/  EXIT ;  /* 0x000000000000794d */ /* 0x000fea0003800000 */
.L_x_505:
        /* <DEDUP_REMOVED lines=14> */
.L_x_750:


//--------------------- .text._37header_files_fractional_step_solver_c_FS_prolongate_corrections_vectorised_382_gpu --------------------------
	.section	.text._37header_files_fractional_step_solver_c_FS_prolongate_corrections_vectorised_382_gpu,"ax",@progbits
	.sectioninfo	@"SHI_REGISTERS=10"
	.align	128
        .global         _37header_files_fractional_step_solver_c_FS_prolongate_corrections_vectorised_382_gpu
        .type           _37header_files_fractional_step_solver_c_FS_prolongate_corrections_vectorised_382_gpu,@function
        .size           _37header_files_fractional_step_solver_c_FS_prolongate_corrections_vectorised_382_gpu,(.L_x_751 - _37header_files_fractional_step_solver_c_FS_prolongate_corrections_vectorised_382_gpu)
        .other          _37header_files_fractional_step_solver_c_FS_prolongate_corrections_vectorised_382_gpu,@"STO_CUDA_ENTRY STV_DEFAULT"
_37header_files_fractional_step_solver_c_FS_prolongate_corrections_vectorised_382_gpu:
.text._37header_files_fractional_step_solver_c_FS_prolongate_corrections_vectorised_382_gpu:
        /* <DEDUP_REMOVED lines=16> */
.L_x_508:
        /* <DEDUP_REMOVED lines=20> */
.L_x_507:
[----:B------:R-:W-:Y:S05]  /*0240*/  BSYNC B0 ;  /* 0x0000000000007941 */ /* 0x000fea0003800000 */
.L_x_506:
[----:B------:R-:W-:Y:S01]  /*0250*/  IADD3 R7, R7, UR4, RZ ;  /* 0x0000000407077c10 */ /* 0x000fe2000fffe0ff */
[----:B------:R-:W-:Y:S05]  /*0260*/  @P0 BRA `(.L_x_508) ;  /* 0xfffffe9000000947 */ /* 0x000fea000383ffff */
[----:B------:R-:W-:Y:S05]  /*0270*/  EXIT ;  /* 0x000000000000794d */ /* 0x000fea0003800000 */
.L_x_509:
        /* <DEDUP_REMOVED lines=16> */
.L_x_751:


//--------------------- .text._37header_files_fractional_step_solver_c_FS_prolongate_corrections_vectorised_370_gpu --------------------------
	.section	.text._37header_files_fractional_step_solver_c_FS_prolongate_corrections_vectorised_370_gpu,"ax",@progbits
	.sectioninfo	@"SHI_REGISTERS=88"
	.align	128
        .global         _37header_files_fractional_step_solver_c_FS_prolongate_corrections_vectorised_370_gpu
        .type           _37header_files_fractional_step_solver_c_FS_prolongate_corrections_vectorised_370_gpu,@function
        .size           _37header_files_fractional_step_solver_c_FS_prolongate_corrections_vectorised_370_gpu,(.L_x_752 - _37header_files_fractional_step_solver_c_FS_prolongate_corrections_vectorised_370_gpu)
        .other          _37header_files_fractional_step_solver_c_FS_prolongate_corrections_vectorised_370_gpu,@"STO_CUDA_ENTRY STV_DEFAULT"
_37header_files_fractional_step_solver_c_FS_prolongate_corrections_vectorised_370_gpu:
.text._37header_files_fractional_step_solver_c_FS_prolongate_corrections_vectorised_370_gpu:
        /* <DEDUP_REMOVED lines=19> */
.L_x_519:
        /* <DEDUP_REMOVED lines=64> */
.L_x_513:
[----:B0-----:R-:W-:Y:S05]  /*0530*/  @!P0 BRA `(.L_x_514) ;  /* 0x00000b7000008947 */ /* 0x001fea0003800000 */
[----:B------:R-:W-:Y:S02]  /*0540*/  ISETP.GT.AND P2, PT, R82, 0xc, PT ;  /* 0x0000000c5200780c */ /* 0x000fe40003f44270 */
[----:B------:R-:W-:Y:S02]  /*0550*/  IADD3 R84, R84, 0x3, RZ ;  /* 0x0000000354547810 */ /* 0x000fe40007ffe0ff */
[----:B------:R-:W-:-:S09]  /*0560*/  PLOP3.LUT P0, PT, PT, PT, PT, 0x80, 0x0 ;  /* 0x000000000000781c */ /* 0x000fd20003f0f070 */
[----:B------:R-:W-:Y:S05]  /*0570*/  @!P2 BRA `(.L_x_515) ;  /* 0x000006500000a947 */ /* 0x000fea0003800000 */
[----:B------:R-:W-:Y:S02]  /*0580*/  PLOP3.LUT P0, PT, PT, PT, PT, 0x8, 0x0 ;  /* 0x000000000000781c */ /* 0x000fe40003f0e170 */
.L_x_516:
        /* <DEDUP_REMOVED lines=100> */
.L_x_515:
        /* <DEDUP_REMOVED lines=53> */
.L_x_517:
        /* <DEDUP_REMOVED lines=25> */
.L_x_514:
        /* <DEDUP_REMOVED lines=9> */
.L_x_512:
[----:B------:R-:W-:Y:S05]  /*1140*/  BSYNC B0 ;  /* 0x0000000000007941 */ /* 0x000fea0003800000 */
.L_x_511:
[----:B------:R-:W-:Y:S01]  /*1150*/  IADD3 R79, R79, UR4, RZ ;  /* 0x000000044f4f7c10 */ /* 0x000fe2000fffe0ff */
[----:B------:R-:W-:Y:S01]  /*1160*/  @!P1 CALL.REL.NOINC `(.L_x_518) ;  /* 0x0000001000009944 */ /* 0x000fe20003c00000 */
[----:B------:R-:W-:Y:S05]  /*1170*/  BRA `(.L_x_519) ;  /* 0xffffefb000007947 */ /* 0x000fea000383ffff */
.L_x_518:
[----:B------:R-:W-:Y:S05]  /*1180*/  EXIT ;  /* 0x000000000000794d */ /* 0x000fea0003800000 */
.L_x_510:
[----:B------:R-:W-:Y:S02]  /*1190*/  MOV R10, R0 ;  /* 0x00000000000a7202 */ /* 0x000fe40000000f00 */
.L_x_522:
        /* <DEDUP_REMOVED lines=20> */
.L_x_521:
[----:B------:R-:W-:Y:S05]  /*12e0*/  BSYNC B0 ;  /* 0x0000000000007941 */ /* 0x000fea0003800000 */
.L_x_520:
[----:B------:R-:W-:Y:S01]  /*12f0*/  IADD3 R79, R79, UR4, RZ ;  /* 0x000000044f4f7c10 */ /* 0x000fe2000fffe0ff */
[----:B------:R-:W-:Y:S05]  /*1300*/  @P0 BRA `(.L_x_522) ;  /* 0xfffffe9000000947 */ /* 0x000fea000383ffff */
[----:B------:R-:W-:Y:S05]  /*1310*/  EXIT ;  /* 0x000000000000794d */ /* 0x000fea0003800000 */
.L_x_523:
        /* <DEDUP_REMOVED lines=14> */
.L_x_752:


//--------------------- .text._37header_files_fractional_step_solver_c_FS_restrict_residuals_vectorised_2d_353_gpu --------------------------
	.section	.text._37header_files_fractional_step_solver_c_FS_restrict_residuals_vectorised_2d_353_gpu,"ax",@progbits
	.sectioninfo	@"SHI_REGISTERS=88"
	.align	128
        .global         _37header_files_fractional_step_solver_c_FS_restrict_residuals_vectorised_2d_353_gpu
        .type           _37header_files_fractional_step_solver_c_FS_restrict_residuals_vectorised_2d_353_gpu,@function
        .size           _37header_files_fractional_step_solver_c_FS_restrict_residuals_vectorised_2d_353_gpu,(.L_x_753 - _37header_files_fractional_step_solver_c_FS_restrict_residuals_vectorised_2d_353_gpu)
        .other          _37header_files_fractional_step_solver_c_FS_restrict_residuals_vectorised_2d_353_gpu,@"STO_CUDA_ENTRY STV_DEFAULT"
_37header_files_fractional_step_solver_c_FS_restrict_residuals_vectorised_2d_353_gpu:
.text._37header_files_fractional_step_solver_c_FS_restrict_residuals_vectorised_2d_353_gpu:
        /* <DEDUP_REMOVED lines=19> */
.L_x_533:
        /* <DEDUP_REMOVED lines=64> */
.L_x_527:
[----:B0-----:R-:W-:Y:S05]  /*0530*/  @!P0 BRA `(.L_x_528) ;  /* 0x00000b7000008947 */ /* 0x001fea0003800000 */
[----:B------:R-:W-:Y:S02]  /*0540*/  ISETP.GT.AND P2, PT, R82, 0xc, PT ;  /* 0x0000000c5200780c */ /* 0x000fe40003f44270 */
[----:B------:R-:W-:Y:S02]  /*0550*/  IADD3 R84, R84, 0x3, RZ ;  /* 0x0000000354547810 */ /* 0x000fe40007ffe0ff */
[----:B------:R-:W-:-:S09]  /*0560*/  PLOP3.LUT P0, PT, PT, PT, PT, 0x80, 0x0 ;  /* 0x000000000000781c */ /* 0x000fd20003f0f070 */
[----:B------:R-:W-:Y:S05]  /*0570*/  @!P2 BRA `(.L_x_529) ;  /* 0x000006500000a947 */ /* 0x000fea0003800000 */
[----:B------:R-:W-:Y:S02]  /*0580*/  PLOP3.LUT P0, PT, PT, PT, PT, 0x8, 0x0 ;  /* 0x000000000000781c */ /* 0x000fe40003f0e170 */
.L_x_530:
        /* <DEDUP_REMOVED lines=100> */
.L_x_529:
        /* <DEDUP_REMOVED lines=53> */
.L_x_531:
        /* <DEDUP_REMOVED lines=25> */
.L_x_528:
[----:B-----5:R-:W-:Y:S02]  /*10b0*/  IMAD.MOV.U32 R4, RZ, RZ, c[0x0][0x170] ;  /* 0x00005c00ff047624 */ /* 0x020fe400078e00ff */
[----:B------:R-:W-:-:S06]  /*10c0*/  IMAD.MOV.U32 R5, RZ, RZ, c[0x0][0x174] ;  /* 0x00005d00ff057624 */ /* 0x000fcc00078e00ff */
[----:B------:R-:W2:Y:S01]  /*10d0*/  LDG.E.64.CONSTANT R4, [R4.64+0x68] ;  /* 0x0000680604047981 */ /* 0x000ea2000c1e9b00 */
[----:B0-----:R-:W-:-:S04]  /*10e0*/  SHF.R.S64 R7, RZ, 0x1d, R79 ;  /* 0x0000001dff077819 */ /* 0x001fc8000000104f */
[----:B--2---:R-:W-:-:S04]  /*10f0*/  IADD3 R6, P0, R4, R7, RZ ;  /* 0x0000000704067210 */ /* 0x004fc80007f1e0ff */
[----:B------:R-:W-:-:S05]  /*1100*/  LEA.HI.X.SX32 R7, R79, R5, 0x3, P0 ;  /* 0x000000054f077211 */ /* 0x000fca00000f1eff */
[----:B-1----:R0:W-:Y:S04]  /*1110*/  STG.E.64 [R6.64], R10 ;  /* 0x0000000a06007986 */ /* 0x0021e8000c101b06 */
.L_x_526:
[----:B------:R-:W-:Y:S05]  /*1120*/  BSYNC B0 ;  /* 0x0000000000007941 */ /* 0x000fea0003800000 */
.L_x_525:
[----:B------:R-:W-:Y:S01]  /*1130*/  IADD3 R79, R79, UR4, RZ ;  /* 0x000000044f4f7c10 */ /* 0x000fe2000fffe0ff */
[----:B------:R-:W-:Y:S01]  /*1140*/  @!P1 CALL.REL.NOINC `(.L_x_532) ;  /* 0x0000001000009944 */ /* 0x000fe20003c00000 */
[----:B------:R-:W-:Y:S05]  /*1150*/  BRA `(.L_x_533) ;  /* 0xffffefd000007947 */ /* 0x000fea000383ffff */
.L_x_532:
[----:B------:R-:W-:Y:S05]  /*1160*/  EXIT ;  /* 0x000000000000794d */ /* 0x000fea0003800000 */
.L_x_524:
[----:B------:R-:W-:Y:S02]  /*1170*/  MOV R8, R0 ;  /* 0x0000000000087202 */ /* 0x000fe40000000f00 */
.L_x_536:
        /* <DEDUP_REMOVED lines=18> */
.L_x_535:
[----:B------:R-:W-:Y:S05]  /*12a0*/  BSYNC B0 ;  /* 0x0000000000007941 */ /* 0x000fea0003800000 */
.L_x_534:
[----:B------:R-:W-:Y:S01]  /*12b0*/  IADD3 R79, R79, UR4, RZ ;  /* 0x000000044f4f7c10 */ /* 0x000fe2000fffe0ff */
[----:B------:R-:W-:Y:S05]  /*12c0*/  @P0 BRA `(.L_x_536) ;  /* 0xfffffeb000000947 */ /* 0x000fea000383ffff */
[----:B------:R-:W-:Y:S05]  /*12d0*/  EXIT ;  /* 0x000000000000794d */ /* 0x000fea0003800000 */
.L_x_537:
        /* <DEDUP_REMOVED lines=10> */
.L_x_753:


//--------------------- .text._37header_files_fractional_step_solver_c_FS_restrict_residuals_vectorised_336_gpu --------------------------
	.section	.text._37header_files_fractional_step_solver_c_FS_restrict_residuals_vectorised_336_gpu,"ax",@progbits
	.sectioninfo	@"SHI_REGISTERS=88"
	.align	128
        .global         _37header_files_fractional_step_solver_c_FS_restrict_residuals_vectorised_336_gpu
        .type           _37header_files_fractional_step_solver_c_FS_restrict_residuals_vectorised_336_gpu,@function
        .size           _37header_files_fractional_step_solver_c_FS_restrict_residuals_vectorised_336_gpu,(.L_x_754 - _37header_files_fractional_step_solver_c_FS_restrict_residuals_vectorised_336_gpu)
        .other          _37header_files_fractional_step_solver_c_FS_restrict_residuals_vectorised_336_gpu,@"STO_CUDA_ENTRY STV_DEFAULT"
_37header_files_fractional_step_solver_c_FS_restrict_residuals_vectorised_336_gpu:
.text._37header_files_fractional_step_solver_c_FS_restrict_residuals_vectorised_336_gpu:
        /* <DEDUP_REMOVED lines=19> */
.L_x_547:
        /* <DEDUP_REMOVED lines=64> */
.L_x_541:
[----:B0-----:R-:W-:Y:S05]  /*0530*/  @!P0 BRA `(.L_x_542) ;  /* 0x00000b7000008947 */ /* 0x001fea0003800000 */
[----:B------:R-:W-:Y:S02]  /*0540*/  ISETP.GT.AND P2, PT, R82, 0xc, PT ;  /* 0x0000000c5200780c */ /* 0x000fe40003f44270 */
[----:B------:R-:W-:Y:S02]  /*0550*/  IADD3 R84, R84, 0x3, RZ ;  /* 0x0000000354547810 */ /* 0x000fe40007ffe0ff */
[----:B------:R-:W-:-:S09]  /*0560*/  PLOP3.LUT P0, PT, PT, PT, PT, 0x80, 0x0 ;  /* 0x000000000000781c */ /* 0x000fd20003f0f070 */
[----:B------:R-:W-:Y:S05]  /*0570*/  @!P2 BRA `(.L_x_543) ;  /* 0x000006500000a947 */ /* 0x000fea0003800000 */
[----:B------:R-:W-:Y:S02]  /*0580*/  PLOP3.LUT P0, PT, PT, PT, PT, 0x8, 0x0 ;  /* 0x000000000000781c */ /* 0x000fe40003f0e170 */
.L_x_544:
        /* <DEDUP_REMOVED lines=100> */
.L_x_543:
        /* <DEDUP_REMOVED lines=53> */
.L_x_545:
        /* <DEDUP_REMOVED lines=25> */
.L_x_542:
[----:B-----5:R-:W-:Y:S02]  /*10b0*/  IMAD.MOV.U32 R4, RZ, RZ, c[0x0][0x170] ;  /* 0x00005c00ff047624 */ /* 0x020fe400078e00ff */
[----:B------:R-:W-:-:S06]  /*10c0*/  IMAD.MOV.U32 R5, RZ, RZ, c[0x0][0x174] ;  /* 0x00005d00ff057624 */ /* 0x000fcc00078e00ff */
[----:B------:R-:W2:Y:S01]  /*10d0*/  LDG.E.64.CONSTANT R4, [R4.64+0x68] ;  /* 0x0000680604047981 */ /* 0x000ea2000c1e9b00 */
[----:B0-----:R-:W-:-:S04]  /*10e0*/  SHF.R.S64 R7, RZ, 0x1d, R79 ;  /* 0x0000001dff077819 */ /* 0x001fc8000000104f */
[----:B--2---:R-:W-:-:S04]  /*10f0*/  IADD3 R6, P0, R4, R7, RZ ;  /* 0x0000000704067210 */ /* 0x004fc80007f1e0ff */
[----:B------:R-:W-:-:S05]  /*1100*/  LEA.HI.X.SX32 R7, R79, R5, 0x3, P0 ;  /* 0x000000054f077211 */ /* 0x000fca00000f1eff */
[----:B-1----:R0:W-:Y:S04]  /*1110*/  STG.E.64 [R6.64], R10 ;  /* 0x0000000a06007986 */ /* 0x0021e8000c101b06 */
.L_x_540:
[----:B------:R-:W-:Y:S05]  /*1120*/  BSYNC B0 ;  /* 0x0000000000007941 */ /* 0x000fea0003800000 */
.L_x_539:
[----:B------:R-:W-:Y:S01]  /*1130*/  IADD3 R79, R79, UR4, RZ ;  /* 0x000000044f4f7c10 */ /* 0x000fe2000fffe0ff */
[----:B------:R-:W-:Y:S01]  /*1140*/  @!P1 CALL.REL.NOINC `(.L_x_546) ;  /* 0x0000001000009944 */ /* 0x000fe20003c00000 */
[----:B------:R-:W-:Y:S05]  /*1150*/  BRA `(.L_x_547) ;  /* 0xffffefd000007947 */ /* 0x000fea000383ffff */
.L_x_546:
[----:B------:R-:W-:Y:S05]  /*1160*/  EXIT ;  /* 0x000000000000794d */ /* 0x000fea0003800000 */
.L_x_538:
[----:B------:R-:W-:Y:S02]  /*1170*/  MOV R8, R0 ;  /* 0x0000000000087202 */ /* 0x000fe40000000f00 */
.L_x_550:
        /* <DEDUP_REMOVED lines=18> */
.L_x_549:
[----:B------:R-:W-:Y:S05]  /*12a0*/  BSYNC B0 ;  /* 0x0000000000007941 */ /* 0x000fea0003800000 */
.L_x_548:
[----:B------:R-:W-:Y:S01]  /*12b0*/  IADD3 R79, R79, UR4, RZ ;  /* 0x000000044f4f7c10 */ /* 0x000fe2000fffe0ff */
[----:B------:R-:W-:Y:S05]  /*12c0*/  @P0 BRA `(.L_x_550) ;  /* 0xfffffeb000000947 */ /* 0x000fea000383ffff */
[----:B------:R-:W-:Y:S05]  /*12d0*/  EXIT ;  /* 0x000000000000794d */ /* 0x000fea0003800000 */
.L_x_551:
        /* <DEDUP_REMOVED lines=10> */
.L_x_754:


//--------------------- .text._37header_files_fractional_step_solver_c_FS_relaxation_vectorised_2d_318_gpu --------------------------
	.section	.text._37header_files_fractional_step_solver_c_FS_relaxation_vectorised_2d_318_gpu,"ax",@progbits
	.sectioninfo	@"SHI_REGISTERS=32"
	.align	128
        .global         _37header_files_fractional_step_solver_c_FS_relaxation_vectorised_2d_318_gpu
        .type           _37header_files_fractional_step_solver_c_FS_relaxation_vectorised_2d_318_gpu,@function
        .size           _37header_files_fractional_step_solver_c_FS_relaxation_vectorised_2d_318_gpu,(.L_x_755 - _37header_files_fractional_step_solver_c_FS_relaxation_vectorised_2d_318_gpu)
        .other          _37header_files_fractional_step_solver_c_FS_relaxation_vectorised_2d_318_gpu,@"STO_CUDA_ENTRY STV_DEFAULT"
_37header_files_fractional_step_solver_c_FS_relaxation_vectorised_2d_318_gpu:
.text._37header_files_fractional_step_solver_c_FS_relaxation_vectorised_2d_318_gpu:
        /* <DEDUP_REMOVED lines=18> */
.L_x_560:
[----:B------:R-:W-:Y:S01]  /*0120*/  ISETP.GT.AND P0, PT, R0, R3, PT ;  /* 0x000000030000720c */ /* 0x000fe20003f04270 */
[----:B------:R-:W-:Y:S01]  /*0130*/  BSSY B0, `(.L_x_553) ;  /* 0x0000108000007945 */ /* 0x000fe20003800000 */
[----:B------:R-:W-:-:S04]  /*0140*/  IADD3 R5, R5, -UR4, RZ ;  /* 0x8000000405057c10 */ /* 0x000fc8000fffe0ff */
[----:B------:R-:W-:-:S07]  /*0150*/  ISETP.GT.AND P1, PT, R5, RZ, PT ;  /* 0x000000ff0500720c */ /* 0x000fce0003f24270 */
[----:B01---5:R-:W-:Y:S05]  /*0160*/  @!P0 BRA `(.L_x_554) ;  /* 0x0000104000008947 */ /* 0x023fea0003800000 */
[----:B------:R-:W-:Y:S02]  /*0170*/  IMAD.MOV.U32 R18, RZ, RZ, c[0x0][0x170] ;  /* 0x00005c00ff127624 */ /* 0x000fe400078e00ff */
[----:B------:R-:W-:Y:S01]  /*0180*/  IMAD.MOV.U32 R19, RZ, RZ, c[0x0][0x174] ;  /* 0x00005d00ff137624 */ /* 0x000fe200078e00ff */
[--C-:B------:R-:W-:Y:S01]  /*0190*/  SHF.R.S64 R21, RZ, 0x1d, R3.reuse ;  /* 0x0000001dff157819 */ /* 0x100fe20000001003 */
[----:B------:R0:W5:Y:S04]  /*01a0*/  LDG.E.64.CONSTANT R10, [R6.64+0x188] ;  /* 0x00018806060a7981 */ /* 0x000168000c1e9b00 */
[----:B------:R-:W2:Y:S01]  /*01b0*/  LDG.E.64.CONSTANT R8, [R18.64+0x68] ;  /* 0x0000680612087981 */ /* 0x000ea2000c1e9b00 */
[----:B------:R-:W-:-:S03]  /*01c0*/  SHF.R.S32.HI R23, RZ, 0x1d, R3 ;  /* 0x0000001dff177819 */ /* 0x000fc60000011403 */
[----:B------:R-:W3:Y:S04]  /*01d0*/  LDG.E.64.CONSTANT R16, [R18.64+0x60] ;  /* 0x0000600612107981 */ /* 0x000ee8000c1e9b00 */
[----:B------:R0:W5:Y:S04]  /*01e0*/  LDG.E.64.CONSTANT R12, [R6.64+0x1b8] ;  /* 0x0001b806060c7981 */ /* 0x000168000c1e9b00 */
[----:B------:R0:W5:Y:S01]  /*01f0*/  LDG.E.64.CONSTANT R14, [R18.64+0x18] ;  /* 0x00001806120e7981 */ /* 0x000162000c1e9b00 */
[----:B--2---:R-:W-:-:S04]  /*0200*/  IADD3 R8, P0, R8, R21, RZ ;  /* 0x0000001508087210 */ /* 0x004fc80007f1e0ff */
[----:B------:R-:W-:-:S06]  /*0210*/  IADD3.X R9, R9, R23, RZ, P0, !PT ;  /* 0x0000001709097210 */ /* 0x000fcc00007fe4ff */
[----:B------:R-:W2:Y:S01]  /*0220*/  LDG.E.64 R8, [R8.64] ;  /* 0x0000000608087981 */ /* 0x000ea2000c1e1b00 */
[----:B---3--:R-:W-:-:S05]  /*0230*/  IADD3 R16, P0, R16, R21, RZ ;  /* 0x0000001510107210 */ /* 0x008fca0007f1e0ff */
[----:B------:R-:W-:Y:S01]  /*0240*/  IMAD.X R17, R17, 0x1, R23, P0 ;  /* 0x0000000111117824 */ /* 0x000fe200000e0617 */
[----:B------:R-:W-:-:S04]  /*0250*/  MOV R27, c[0x0][0x160] ;  /* 0x00005800001b7a02 */ /* 0x000fc80000000f00 */
[----:B------:R-:W-:Y:S01]  /*0260*/  LOP3.LUT P0, R26, R27, 0x3, RZ, 0xc0, !PT ;  /* 0x000000031b1a7812 */ /* 0x000fe2000780c0ff */
[----:B------:R-:W-:Y:S02]  /*0270*/  IMAD R29, R3, c[0x0][0x178], RZ ;  /* 0x00005e00031d7a24 */ /* 0x000fe400078e02ff */
[----:B------:R-:W-:-:S03]  /*0280*/  IMAD.MOV.U32 R28, RZ, RZ, c[0x0][0x160] ;  /* 0x00005800ff1c7624 */ /* 0x000fc600078e00ff */
[----:B------:R-:W-:Y:S01]  /*0290*/  MOV R24, R29 ;  /* 0x0000001d00187202 */ /* 0x000fe20000000f00 */
[----:B--2---:R0:W-:Y:S06]  /*02a0*/  STG.E.64 [R16.64], R8 ;  /* 0x0000000810007986 */ /* 0x0041ec000c101b06 */
[----:B------:R-:W-:Y:S05]  /*02b0*/  @!P0 BRA `(.L_x_555) ;  /* 0x000001f000008947 */ /* 0x000fea0003800000 */
[----:B0----5:R-:W-:-:S05]  /*02c0*/  IMAD.WIDE R18, R29, 0x4, R10 ;  /* 0x000000041d127825 */ /* 0x021fca00078e020a */
[----:B------:R-:W2:Y:S01]  /*02d0*/  LDG.E R23, [R18.64] ;  /* 0x0000000612177981 */ /* 0x000ea2000c1e1900 */
[----:B------:R-:W-:-:S05]  /*02e0*/  IMAD.WIDE R20, R29, 0x8, R12 ;  /* 0x000000081d147825 */ /* 0x000fca00078e020c */
[----:B------:R-:W3:Y:S01]  /*02f0*/  LDG.E.64 R24, [R20.64] ;  /* 0x0000000614187981 */ /* 0x000ee2000c1e1b00 */
[----:B--2---:R-:W-:-:S06]  /*0300*/  IMAD.WIDE R22, R23, 0x8, R14 ;  /* 0x0000000817167825 */ /* 0x004fcc00078e020e */
[----:B------:R-:W3:Y:S01]  /*0310*/  LDG.E.64 R22, [R22.64] ;  /* 0x0000000616167981 */ /* 0x000ee2000c1e1b00 */
[----:B------:R-:W-:Y:S02]  /*0320*/  ISETP.NE.AND P0, PT, R26, 0x1, PT ;  /* 0x000000011a00780c */ /* 0x000fe40003f05270 */
[----:B------:R-:W-:Y:S01]  /*0330*/  IADD3 R28, R27, -0x1, RZ ;  /* 0xffffffff1b1c7810 */ /* 0x000fe20007ffe0ff */
[----:B---3--:R-:W0:-:S07]  /*0340*/  DFMA R8, R24, -R22, R8 ;  /* 0x800000161808722b */ /* 0x008e0e0000000008 */
[----:B0-----:R0:W-:Y:S01]  /*0350*/  STG.E.64 [R16.64], R8 ;  /* 0x0000000810007986 */ /* 0x0011e2000c101b06 */
[----:B------:R-:W-:Y:S02]  /*0360*/  IADD3 R24, R29, 0x1, RZ ;  /* 0x000000011d187810 */ /* 0x000fe40007ffe0ff */
[----:B------:R-:W-:Y:S05]  /*0370*/  @!P0 BRA `(.L_x_555) ;  /* 0x0000013000008947 */ /* 0x000fea0003800000 */
[----:B------:R-:W2:Y:S04]  /*0380*/  LDG.E R25, [R18.64+0x4] ;  /* 0x0000040612197981 */ /* 0x000ea8000c1e1900 */
[----:B------:R-:W3:Y:S01]  /*0390*/  LDG.E.64 R22, [R20.64+0x8] ;  /* 0x0000080614167981 */ /* 0x000ee2000c1e1b00 */
[----:B--2---:R-:W-:-:S06]  /*03a0*/  IMAD.WIDE R24, R25, 0x8, R14 ;  /* 0x0000000819187825 */ /* 0x004fcc00078e020e */
[----:B------:R-:W3:Y:S01]  /*03b0*/  LDG.E.64 R24, [R24.64] ;  /* 0x0000000618187981 */ /* 0x000ee2000c1e1b00 */
[----:B------:R-:W-:Y:S02]  /*03c0*/  ISETP.NE.AND P0, PT, R26, 0x2, PT ;  /* 0x000000021a00780c */ /* 0x000fe40003f05270 */
[----:B------:R-:W-:Y:S01]  /*03d0*/  MOV R28, R2 ;  /* 0x00000002001c7202 */ /* 0x000fe20000000f00 */
[----:B0--3--:R-:W0:-:S07]  /*03e0*/  DFMA R8, R22, -R24, R8 ;  /* 0x800000181608722b */ /* 0x009e0e0000000008 */
[----:B0-----:R0:W-:Y:S01]  /*03f0*/  STG.E.64 [R16.64], R8 ;  /* 0x0000000810007986 */ /* 0x0011e2000c101b06 */
[----:B------:R-:W-:-:S05]  /*0400*/  MOV R22, c[0x0][0x178] ;  /* 0x00005e0000167a02 */ /* 0x000fca0000000f00 */
[----:B------:R-:W-:Y:S01]  /*0410*/  IMAD R24, R3, R22, 0x2 ;  /* 0x0000000203187424 */ /* 0x000fe200078e0216 */
[----:B------:R-:W-:Y:S05]  /*0420*/  @!P0 BRA `(.L_x_555) ;  /* 0x0000008000008947 */ /* 0x000fea0003800000 */
[----:B------:R-:W2:Y:S04]  /*0430*/  LDG.E R23, [R18.64+0x8] ;  /* 0x0000080612177981 */ /* 0x000ea8000c1e1900 */
[----:B------:R-:W3:Y:S01]  /*0440*/  LDG.E.64 R20, [R20.64+0x10] ;  /* 0x0000100614147981 */ /* 0x000ee2000c1e1b00 */
[----:B--2---:R-:W-:-:S06]  /*0450*/  IMAD.WIDE R22, R23, 0x8, R14 ;  /* 0x0000000817167825 */ /* 0x004fcc00078e020e */
[----:B------:R-:W3:Y:S01]  /*0460*/  LDG.E.64 R22, [R22.64] ;  /* 0x0000000616167981 */ /* 0x000ee2000c1e1b00 */
[----:B------:R-:W-:Y:S02]  /*0470*/  IADD3 R24, R29, 0x3, RZ ;  /* 0x000000031d187810 */ /* 0x000fe40007ffe0ff */
[----:B------:R-:W-:Y:S01]  /*0480*/  MOV R28, R4 ;  /* 0x00000004001c7202 */ /* 0x000fe20000000f00 */
[----:B0--3--:R-:W0:-:S07]  /*0490*/  DFMA R8, R20, -R22, R8 ;  /* 0x800000161408722b */ /* 0x009e0e0000000008 */
[----:B0-----:R0:W-:Y:S04]  /*04a0*/  STG.E.64 [R16.64], R8 ;  /* 0x0000000810007986 */ /* 0x0011e8000c101b06 */
.L_x_555:
[----:B------:R-:W-:-:S04]  /*04b0*/  IADD3 R27, R27, -0x1, RZ ;  /* 0xffffffff1b1b7810 */ /* 0x000fc80007ffe0ff */
[----:B------:R-:W-:-:S13]  /*04c0*/  ISETP.GE.U32.AND P0, PT, R27, 0x3, PT ;  /* 0x000000031b00780c */ /* 0x000fda0003f06070 */
[----:B------:R-:W-:Y:S05]  /*04d0*/  @!P0 BRA `(.L_x_554) ;  /* 0x00000cd000008947 */ /* 0x000fea0003800000 */
[----:B------:R-:W-:Y:S02]  /*04e0*/  ISETP.GT.AND P2, PT, R28, 0xc, PT ;  /* 0x0000000c1c00780c */ /* 0x000fe40003f44270 */
[----:B------:R-:W-:Y:S02]  /*04f0*/  IADD3 R26, R24, 0x3, RZ ;  /* 0x00000003181a7810 */ /* 0x000fe40007ffe0ff */
[----:B------:R-:W-:-:S09]  /*0500*/  PLOP3.LUT P0, PT, PT, PT, PT, 0x80, 0x0 ;  /* 0x000000000000781c */ /* 0x000fd20003f0f070 */
[----:B------:R-:W-:Y:S05]  /*0510*/  @!P2 BRA `(.L_x_556) ;  /* 0x000007100000a947 */ /* 0x000fea0003800000 */
[----:B------:R-:W-:Y:S02]  /*0520*/  PLOP3.LUT P0, PT, PT, PT, PT, 0x8, 0x0 ;  /* 0x000000000000781c */ /* 0x000fe40003f0e170 */
.L_x_557:
[----:B------:R-:W-:-:S05]  /*0530*/  IADD3 R23, R26, -0x3, RZ ;  /* 0xfffffffd1a177810 */ /* 0x000fca0007ffe0ff */
[----:B01---5:R-:W-:-:S05]  /*0540*/  IMAD.WIDE R18, R23, 0x4, R10 ;  /* 0x0000000417127825 */ /* 0x023fca00078e020a */
[----:B------:R-:W2:Y:S01]  /*0550*/  LDG.E R21, [R18.64] ;  /* 0x0000000612157981 */ /* 0x000ea2000c1e1900 */
[----:B------:R-:W-:-:S05]  /*0560*/  IMAD.WIDE R22, R23, 0x8, R12 ;  /* 0x0000000817167825 */ /* 0x000fca00078e020c */
[----:B------:R-:W3:Y:S01]  /*0570*/  LDG.E.64 R24, [R22.64] ;  /* 0x0000000616187981 */ /* 0x000ee2000c1e1b00 */
[----:B--2---:R-:W-:-:S06]  /*0580*/  IMAD.WIDE R20, R21, 0x8, R14 ;  /* 0x0000000815147825 */ /* 0x004fcc00078e020e */
[----:B------:R-:W3:Y:S02]  /*0590*/  LDG.E.64 R20, [R20.64] ;  /* 0x0000000614147981 */ /* 0x000ee4000c1e1b00 */
[----:B---3--:R-:W0:-:S07]  /*05a0*/  DFMA R20, R24, -R20, R8 ;  /* 0x800000141814722b */ /* 0x008e0e0000000008 */
[----:B0-----:R0:W-:Y:S04]  /*05b0*/  STG.E.64 [R16.64], R20 ;  /* 0x0000001410007986 */ /* 0x0011e8000c101b06 */
[----:B------:R-:W2:Y:S04]  /*05c0*/  LDG.E R25, [R18.64+0x4] ;  /* 0x0000040612197981 */ /* 0x000ea8000c1e1900 */
[----:B------:R-:W3:Y:S01]  /*05d0*/  LDG.E.64 R8, [R22.64+0x8] ;  /* 0x0000080616087981 */ /* 0x000ee2000c1e1b00 */
[----:B--2---:R-:W-:-:S06]  /*05e0*/  IMAD.WIDE R24, R25, 0x8, R14 ;  /* 0x0000000819187825 */ /* 0x004fcc00078e020e */
[----:B------:R-:W3:Y:S02]  /*05f0*/  LDG.E.64 R24, [R24.64] ;  /* 0x0000000618187981 */ /* 0x000ee4000c1e1b00 */
[----:B---3--:R-:W1:-:S07]  /*0600*/  DFMA R24, R8, -R24, R20 ;  /* 0x800000180818722b */ /* 0x008e4e0000000014 */
[----:B-1----:R1:W-:Y:S04]  /*0610*/  STG.E.64 [R16.64], R24 ;  /* 0x0000001810007986 */ /* 0x0023e8000c101b06 */
[----:B------:R-:W2:Y:S04]  /*0620*/  LDG.E R9, [R18.64+0x8] ;  /* 0x0000080612097981 */ /* 0x000ea8000c1e1900 */
[----:B0-----:R-:W3:Y:S01]  /*0630*/  LDG.E.64 R20, [R22.64+0x10] ;  /* 0x0000100616147981 */ /* 0x001ee2000c1e1b00 */
[----:B--2---:R-:W-:-:S06]  /*0640*/  IMAD.WIDE R8, R9, 0x8, R14 ;  /* 0x0000000809087825 */ /* 0x004fcc00078e020e */
[----:B------:R-:W3:Y:S02]  /*0650*/  LDG.E.64 R8, [R8.64] ;  /* 0x0000000608087981 */ /* 0x000ee4000c1e1b00 */
[----:B---3--:R-:W0:-:S07]  /*0660*/  DFMA R8, R20, -R8, R24 ;  /* 0x800000081408722b */ /* 0x008e0e0000000018 */
[----:B0-----:R0:W-:Y:S04]  /*0670*/  STG.E.64 [R16.64], R8 ;  /* 0x0000000810007986 */ /* 0x0011e8000c101b06 */
[----:B------:R-:W2:Y:S04]  /*0680*/  LDG.E R21, [R18.64+0xc] ;  /* 0x00000c0612157981 */ /* 0x000ea8000c1e1900 */
[----:B------:R-:W3:Y:S01]  /*0690*/  LDG.E.64 R22, [R22.64+0x18] ;  /* 0x0000180616167981 */ /* 0x000ee2000c1e1b00 */
[----:B--2---:R-:W-:-:S06]  /*06a0*/  IMAD.WIDE R20, R21, 0x8, R14 ;  /* 0x0000000815147825 */ /* 0x004fcc00078e020e */
[----:B------:R-:W3:Y:S01]  /*06b0*/  LDG.E.64 R20, [R20.64] ;  /* 0x0000000614147981 */ /* 0x000ee2000c1e1b00 */
[----:B------:R-:W-:-:S05]  /*06c0*/  IADD3 R27, R26, 0x1, RZ ;  /* 0x000000011a1b7810 */ /* 0x000fca0007ffe0ff */
[----:B-1----:R-:W-:Y:S01]  /*06d0*/  IMAD.WIDE R24, R27, 0x4, R10 ;  /* 0x000000041b187825 */ /* 0x002fe200078e020a */
[----:B---3--:R-:W1:-:S07]  /*06e0*/  DFMA R20, R22, -R20, R8 ;  /* 0x800000141614722b */ /* 0x008e4e0000000008 */
[----:B-1----:R1:W-:Y:S04]  /*06f0*/  STG.E.64 [R16.64], R20 ;  /* 0x0000001410007986 */ /* 0x0023e8000c101b06 */
[----:B------:R-:W2:Y:S01]  /*0700*/  LDG.E R29, [R24.64] ;  /* 0x00000006181d7981 */ /* 0x000ea2000c1e1900 */
[----:B------:R-:W-:-:S05]  /*0710*/  IMAD.WIDE R22, R27, 0x8, R12 ;  /* 0x000000081b167825 */ /* 0x000fca00078e020c */
[----:B0-----:R-:W3:Y:S01]  /*0720*/  LDG.E.64 R8, [R22.64] ;  /* 0x0000000616087981 */ /* 0x001ee2000c1e1b00 */
[----:B--2---:R-:W-:-:S06]  /*0730*/  IMAD.WIDE R18, R29, 0x8, R14 ;  /* 0x000000081d127825 */ /* 0x004fcc00078e020e */
[----:B------:R-:W3:Y:S02]  /*0740*/  LDG.E.64 R18, [R18.64] ;  /* 0x0000000612127981 */ /* 0x000ee4000c1e1b00 */
[----:B---3--:R-:W0:-:S07]  /*0750*/  DFMA R18, R8, -R18, R20 ;  /* 0x800000120812722b */ /* 0x008e0e0000000014 */
[----:B0-----:R0:W-:Y:S04]  /*0760*/  STG.E.64 [R16.64], R18 ;  /* 0x0000001210007986 */ /* 0x0011e8000c101b06 */
[----:B------:R-:W1:Y:S02]  /*0770*/  LDG.E R9, [R24.64+0x4] ;  /* 0x0000040618097981 */ /* 0x000e64000c1e1900 */
[----:B-1----:R-:W-:Y:S02]  /*0780*/  IMAD.WIDE R20, R9, 0x8, R14 ;  /* 0x0000000809147825 */ /* 0x002fe400078e020e */
[----:B------:R-:W2:Y:S04]  /*0790*/  LDG.E.64 R8, [R22.64+0x8] ;  /* 0x0000080616087981 */ /* 0x000ea8000c1e1b00 */
[----:B------:R-:W2:Y:S02]  /*07a0*/  LDG.E.64 R20, [R20.64] ;  /* 0x0000000614147981 */ /* 0x000ea4000c1e1b00 */
[----:B--2---:R-:W1:-:S07]  /*07b0*/  DFMA R20, R8, -R20, R18 ;  /* 0x800000140814722b */ /* 0x004e4e0000000012 */
[----:B-1----:R1:W-:Y:S04]  /*07c0*/  STG.E.64 [R16.64], R20 ;  /* 0x0000001410007986 */ /* 0x0023e8000c101b06 */
[----:B------:R-:W0:Y:S02]  /*07d0*/  LDG.E R9, [R24.64+0x8] ;  /* 0x0000080618097981 */ /* 0x000e24000c1e1900 */
[----:B0-----:R-:W-:Y:S02]  /*07e0*/  IMAD.WIDE R18, R9, 0x8, R14 ;  /* 0x0000000809127825 */ /* 0x001fe400078e020e */
[----:B------:R-:W2:Y:S04]  /*07f0*/  LDG.E.64 R8, [R22.64+0x10] ;  /* 0x0000100616087981 */ /* 0x000ea8000c1e1b00 */
[----:B------:R-:W2:Y:S02]  /*0800*/  LDG.E.64 R18, [R18.64] ;  /* 0x0000000612127981 */ /* 0x000ea4000c1e1b00 */
[----:B--2---:R-:W0:-:S07]  /*0810*/  DFMA R8, R8, -R18, R20 ;  /* 0x800000120808722b */ /* 0x004e0e0000000014 */
[----:B0-----:R0:W-:Y:S04]  /*0820*/  STG.E.64 [R16.64], R8 ;  /* 0x0000000810007986 */ /* 0x0011e8000c101b06 */
[----:B------:R-:W2:Y:S04]  /*0830*/  LDG.E R27, [R24.64+0xc] ;  /* 0x00000c06181b7981 */ /* 0x000ea8000c1e1900 */
[----:B------:R-:W1:Y:S01]  /*0840*/  LDG.E.64 R22, [R22.64+0x18] ;  /* 0x0000180616167981 */ /* 0x000e62000c1e1b00 */
[----:B--2---:R-:W-:-:S05]  /*0850*/  IMAD.WIDE R24, R27, 0x8, R14 ;  /* 0x000000081b187825 */ /* 0x004fca00078e020e */
[----:B------:R2:W1:Y:S01]  /*0860*/  LDG.E.64 R18, [R24.64] ;  /* 0x0000000618127981 */ /* 0x000462000c1e1b00 */
[----:B------:R-:W-:-:S05]  /*0870*/  IADD3 R27, R26, 0x5, RZ ;  /* 0x000000051a1b7810 */ /* 0x000fca0007ffe0ff */
[----:B--2---:R-:W-:Y:S01]  /*0880*/  IMAD.WIDE R24, R27, 0x4, R10 ;  /* 0x000000041b187825 */ /* 0x004fe200078e020a */
[----:B-1----:R-:W1:-:S07]  /*0890*/  DFMA R20, R22, -R18, R8 ;  /* 0x800000121614722b */ /* 0x002e4e0000000008 */
        /* <DEDUP_REMOVED lines=48> */
[----:B------:R-:W3:Y:S01]  /*0ba0*/  LDG.E.64 R22, [R22.64+0x18] ;  /* 0x0000180616167981 */ /* 0x000ee2000c1e1b00 */
[----:B--2---:R-:W-:-:S06]  /*0bb0*/  IMAD.WIDE R8, R9, 0x8, R14 ;  /* 0x0000000809087825 */ /* 0x004fcc00078e020e */
[----:B------:R-:W3:Y:S01]  /*0bc0*/  LDG.E.64 R8, [R8.64] ;  /* 0x0000000608087981 */ /* 0x000ee2000c1e1b00 */
[----:B------:R-:W-:-:S04]  /*0bd0*/  IADD3 R28, R28, -0x10, RZ ;  /* 0xfffffff01c1c7810 */ /* 0x000fc80007ffe0ff */
[----:B------:R-:W-:Y:S02]  /*0be0*/  ISETP.GT.AND P2, PT, R28, 0xc, PT ;  /* 0x0000000c1c00780c */ /* 0x000fe40003f44270 */
[----:B------:R-:W-:Y:S01]  /*0bf0*/  IADD3 R26, R26, 0x10, RZ ;  /* 0x000000101a1a7810 */ /* 0x000fe20007ffe0ff */
[----:B---3--:R-:W0:-:S07]  /*0c00*/  DFMA R8, R22, -R8, R18 ;  /* 0x800000081608722b */ /* 0x008e0e0000000012 */
[----:B0-----:R1:W-:Y:S03]  /*0c10*/  STG.E.64 [R16.64], R8 ;  /* 0x0000000810007986 */ /* 0x0013e6000c101b06 */
[----:B------:R-:W-:Y:S05]  /*0c20*/  @P2 BRA `(.L_x_557) ;  /* 0xfffff90000002947 */ /* 0x000fea000383ffff */
.L_x_556:
[----:B------:R-:W-:-:S13]  /*0c30*/  ISETP.GT.AND P2, PT, R28, 0x4, PT ;  /* 0x000000041c00780c */ /* 0x000fda0003f44270 */
[----:B------:R-:W-:Y:S05]  /*0c40*/  @!P2 BRA `(.L_x_558) ;  /* 0x000003900000a947 */ /* 0x000fea0003800000 */
        /* <DEDUP_REMOVED lines=29> */
[----:B------:R-:W0:Y:S01]  /*0e20*/  LDG.E R29, [R24.64] ;  /* 0x00000006181d7981 */ /* 0x000e22000c1e1900 */
[----:B------:R-:W-:-:S05]  /*0e30*/  IMAD.WIDE R22, R27, 0x8, R12 ;  /* 0x000000081b167825 */ /* 0x000fca00078e020c */
[----:B------:R-:W2:Y:S01]  /*0e40*/  LDG.E.64 R8, [R22.64] ;  /* 0x0000000616087981 */ /* 0x000ea2000c1e1b00 */
[----:B0-----:R-:W-:-:S06]  /*0e50*/  IMAD.WIDE R20, R29, 0x8, R14 ;  /* 0x000000081d147825 */ /* 0x001fcc00078e020e */
[----:B------:R-:W2:Y:S02]  /*0e60*/  LDG.E.64 R20, [R20.64] ;  /* 0x0000000614147981 */ /* 0x000ea4000c1e1b00 */
[----:B--2---:R-:W0:-:S07]  /*0e70*/  DFMA R20, R8, -R20, R18 ;  /* 0x800000140814722b */ /* 0x004e0e0000000012 */
[----:B0-----:R0:W-:Y:S04]  /*0e80*/  STG.E.64 [R16.64], R20 ;  /* 0x0000001410007986 */ /* 0x0011e8000c101b06 */
[----:B------:R-:W2:Y:S04]  /*0e90*/  LDG.E R9, [R24.64+0x4] ;  /* 0x0000040618097981 */ /* 0x000ea8000c1e1900 */
[----:B-1----:R-:W3:Y:S01]  /*0ea0*/  LDG.E.64 R18, [R22.64+0x8] ;  /* 0x0000080616127981 */ /* 0x002ee2000c1e1b00 */
[----:B--2---:R-:W-:-:S06]  /*0eb0*/  IMAD.WIDE R8, R9, 0x8, R14 ;  /* 0x0000000809087825 */ /* 0x004fcc00078e020e */
[----:B------:R-:W3:Y:S02]  /*0ec0*/  LDG.E.64 R8, [R8.64] ;  /* 0x0000000608087981 */ /* 0x000ee4000c1e1b00 */
[----:B---3--:R-:W1:-:S07]  /*0ed0*/  DFMA R8, R18, -R8, R20 ;  /* 0x800000081208722b */ /* 0x008e4e0000000014 */
        /* <DEDUP_REMOVED lines=9> */
[----:B--2---:R-:W-:-:S06]  /*0f70*/  IMAD.WIDE R20, R27, 0x8, R14 ;  /* 0x000000081b147825 */ /* 0x004fcc00078e020e */
[----:B------:R-:W1:Y:S01]  /*0f80*/  LDG.E.64 R20, [R20.64] ;  /* 0x0000000614147981 */ /* 0x000e62000c1e1b00 */
[----:B------:R-:W-:Y:S02]  /*0f90*/  PLOP3.LUT P0, PT, PT, PT, PT, 0x8, 0x0 ;  /* 0x000000000000781c */ /* 0x000fe40003f0e170 */
[----:B------:R-:W-:Y:S02]  /*0fa0*/  IADD3 R28, R28, -0x8, RZ ;  /* 0xfffffff81c1c7810 */ /* 0x000fe40007ffe0ff */
[----:B------:R-:W-:Y:S01]  /*0fb0*/  IADD3 R26, R26, 0x8, RZ ;  /* 0x000000081a1a7810 */ /* 0x000fe20007ffe0ff */
[----:B-1----:R-:W1:-:S07]  /*0fc0*/  DFMA R8, R22, -R20, R18 ;  /* 0x800000141608722b */ /* 0x002e4e0000000012 */
[----:B-1----:R0:W-:Y:S04]  /*0fd0*/  STG.E.64 [R16.64], R8 ;  /* 0x0000000810007986 */ /* 0x0021e8000c101b06 */
.L_x_558:
[----:B------:R-:W-:-:S13]  /*0fe0*/  ISETP.GT.OR P0, PT, R28, RZ, P0 ;  /* 0x000000ff1c00720c */ /* 0x000fda0000704670 */
[----:B------:R-:W-:Y:S05]  /*0ff0*/  @!P0 BRA `(.L_x_554) ;  /* 0x000001b000008947 */ /* 0x000fea0003800000 */
[----:B01----:R-:W-:-:S05]  /*1000*/  IADD3 R19, R26, -0x3, RZ ;  /* 0xfffffffd1a137810 */ /* 0x003fca0007ffe0ff */
[----:B-----5:R-:W-:-:S05]  /*1010*/  IMAD.WIDE R10, R19, 0x4, R10 ;  /* 0x00000004130a7825 */ /* 0x020fca00078e020a */
        /* <DEDUP_REMOVED lines=14> */
[----:B------:R-:W0:Y:S01]  /*1100*/  LDG.E.64 R20, [R12.64+0x10] ;  /* 0x000010060c147981 */ /* 0x000e22000c1e1b00 */
[----:B--2---:R-:W-:-:S06]  /*1110*/  IMAD.WIDE R24, R25, 0x8, R14 ;  /* 0x0000000819187825 */ /* 0x004fcc00078e020e */
[----:B------:R-:W0:Y:S02]  /*1120*/  LDG.E.64 R24, [R24.64] ;  /* 0x0000000618187981 */ /* 0x000e24000c1e1b00 */
[----:B0-----:R-:W0:-:S07]  /*1130*/  DFMA R8, R20, -R24, R18 ;  /* 0x800000181408722b */ /* 0x001e0e0000000012 */
[----:B0-----:R1:W-:Y:S04]  /*1140*/  STG.E.64 [R16.64], R8 ;  /* 0x0000000810007986 */ /* 0x0013e8000c101b06 */
[----:B------:R-:W2:Y:S02]  /*1150*/  LDG.E R21, [R10.64+0xc] ;  /* 0x00000c060a157981 */ /* 0x000ea4000c1e1900 */
[----:B--2---:R-:W-:Y:S02]  /*1160*/  IMAD.WIDE R14, R21, 0x8, R14 ;  /* 0x00000008150e7825 */ /* 0x004fe400078e020e */
[----:B------:R-:W2:Y:S04]  /*1170*/  LDG.E.64 R20, [R12.64+0x18] ;  /* 0x000018060c147981 */ /* 0x000ea8000c1e1b00 */
[----:B------:R-:W2:Y:S02]  /*1180*/  LDG.E.64 R14, [R14.64] ;  /* 0x000000060e0e7981 */ /* 0x000ea4000c1e1b00 */
[----:B--2---:R-:W0:-:S07]  /*1190*/  DFMA R20, R20, -R14, R8 ;  /* 0x8000000e1414722b */ /* 0x004e0e0000000008 */
[----:B0-----:R1:W-:Y:S04]  /*11a0*/  STG.E.64 [R16.64], R20 ;  /* 0x0000001410007986 */ /* 0x0013e8000c101b06 */
.L_x_554:
[----:B------:R-:W-:Y:S05]  /*11b0*/  BSYNC B0 ;  /* 0x0000000000007941 */ /* 0x000fea0003800000 */
.L_x_553:
[----:B------:R-:W-:Y:S01]  /*11c0*/  IADD3 R3, R3, UR4, RZ ;  /* 0x0000000403037c10 */ /* 0x000fe2000fffe0ff */
[----:B------:R-:W-:Y:S01]  /*11d0*/  @!P1 CALL.REL.NOINC `(.L_x_559) ;  /* 0x0000001000009944 */ /* 0x000fe20003c00000 */
[----:B------:R-:W-:Y:S05]  /*11e0*/  BRA `(.L_x_560) ;  /* 0xffffef3000007947 */ /* 0x000fea000383ffff */
.L_x_559:
[----:B------:R-:W-:Y:S05]  /*11f0*/  EXIT ;  /* 0x000000000000794d */ /* 0x000fea0003800000 */
.L_x_552:
[----:B------:R-:W-:Y:S02]  /*1200*/  MOV R2, R0 ;  /* 0x0000000000027202 */ /* 0x000fe40000000f00 */
.L_x_561:
[----:B------:R-:W-:-:S13]  /*1210*/  ISETP.GT.AND P0, PT, R0, R3, PT ;  /* 0x000000030000720c */ /* 0x000fda0003f04270 */
[----:B------:R-:W-:Y:S02]  /*1220*/  @P0 IMAD.MOV.U32 R8, RZ, RZ, c[0x0][0x170] ;  /* 0x00005c00ff080624 */ /* 0x000fe400078e00ff */
[----:B------:R-:W-:-:S05]  /*1230*/  @P0 IMAD.MOV.U32 R9, RZ, RZ, c[0x0][0x174] ;  /* 0x00005d00ff090624 */ /* 0x000fca00078e00ff */
[----:B------:R-:W2:Y:S01]  /*1240*/  @P0 LDG.E.64.CONSTANT R4, [R8.64+0x68] ;  /* 0x0000680608040981 */ /* 0x000ea2000c1e9b00 */
[--C-:B------:R-:W-:Y:S02]  /*1250*/  @P0 SHF.R.S64 R11, RZ, 0x1d, R3.reuse ;  /* 0x0000001dff0b0819 */ /* 0x100fe40000001003 */
[----:B------:R-:W-:Y:S01]  /*1260*/  @P0 SHF.R.S32.HI R13, RZ, 0x1d, R3 ;  /* 0x0000001dff0d0819 */ /* 0x000fe20000011403 */
[----:B------:R-:W3:Y:S01]  /*1270*/  @P0 LDG.E.64.CONSTANT R6, [R8.64+0x60] ;  /* 0x0000600608060981 */ /* 0x000ee2000c1e9b00 */
[----:B--2---:R-:W-:-:S05]  /*1280*/  @P0 IADD3 R4, P1, R4, R11, RZ ;  /* 0x0000000b04040210 */ /* 0x004fca0007f3e0ff */
[----:B------:R-:W-:-:S06]  /*1290*/  @P0 IMAD.X R5, R5, 0x1, R13, P1 ;  /* 0x0000000105050824 */ /* 0x000fcc00008e060d */
[----:B------:R-:W2:Y:S01]  /*12a0*/  @P0 LDG.E.64 R4, [R4.64] ;  /* 0x0000000604040981 */ /* 0x000ea2000c1e1b00 */
[----:B---3--:R-:W-:Y:S02]  /*12b0*/  @P0 IADD3 R6, P1, R6, R11, RZ ;  /* 0x0000000b06060210 */ /* 0x008fe40007f3e0ff */
[----:B------:R-:W-:Y:S02]  /*12c0*/  IADD3 R2, R2, -UR4, RZ ;  /* 0x8000000402027c10 */ /* 0x000fe4000fffe0ff */
[----:B------:R-:W-:Y:S01]  /*12d0*/  IADD3 R3, R3, UR4, RZ ;  /* 0x0000000403037c10 */ /* 0x000fe2000fffe0ff */
[----:B------:R-:W-:-:S05]  /*12e0*/  @P0 IMAD.X R7, R7, 0x1, R13, P1 ;  /* 0x0000000107070824 */ /* 0x000fca00008e060d */
[----:B--2---:R0:W-:Y:S01]  /*12f0*/  @P0 STG.E.64 [R6.64], R4 ;  /* 0x0000000406000986 */ /* 0x0041e2000c101b06 */
[----:B------:R-:W-:-:S13]  /*1300*/  ISETP.GT.AND P0, PT, R2, RZ, PT ;  /* 0x000000ff0200720c */ /* 0x000fda0003f04270 */
[----:B0-----:R-:W-:Y:S05]  /*1310*/  @P0 BRA `(.L_x_561) ;  /* 0xfffffef000000947 */ /* 0x001fea000383ffff */
[----:B------:R-:W-:Y:S05]  /*1320*/  EXIT ;  /* 0x000000000000794d */ /* 0x000fea0003800000 */
.L_x_562:
        /* <DEDUP_REMOVED lines=13> */
.L_x_755:


//--------------------- .text._37header_files_fractional_step_solver_c_FS_relaxation_vectorised_2d_314_gpu --------------------------
	.section	.text._37header_files_fractional_step_solver_c_FS_relaxation_vectorised_2d_314_gpu,"ax",@progbits
	.sectioninfo	@"SHI_REGISTERS=12"
	.align	128
        .global         _37header_files_fractional_step_solver_c_FS_relaxation_vectorised_2d_314_gpu
        .type           _37header_files_fractional_step_solver_c_FS_relaxation_vectorised_2d_314_gpu,@function
        .size           _37header_files_fractional_step_solver_c_FS_relaxation_vectorised_2d_314_gpu,(.L_x_756 - _37header_files_fractional_step_solver_c_FS_relaxation_vectorised_2d_314_gpu)
        .other          _37header_files_fractional_step_solver_c_FS_relaxation_vectorised_2d_314_gpu,@"STO_CUDA_ENTRY STV_DEFAULT"
_37header_files_fractional_step_solver_c_FS_relaxation_vectorised_2d_314_gpu:
.text._37header_files_fractional_step_solver_c_FS_relaxation_vectorised_2d_314_gpu:
        /* <DEDUP_REMOVED lines=13> */
.L_x_563:
        /* <DEDUP_REMOVED lines=15> */
.L_x_564:
        /* <DEDUP_REMOVED lines=12> */
.L_x_756:


//--------------------- .text._37header_files_fractional_step_solver_c_FS_relaxation_vectorised_2d_302_gpu --------------------------
	.section	.text._37header_files_fractional_step_solver_c_FS_relaxation_vectorised_2d_302_gpu,"ax",@progbits
	.sectioninfo	@"SHI_REGISTERS=91"
	.align	128
        .global         _37header_files_fractional_step_solver_c_FS_relaxation_vectorised_2d_302_gpu
        .type           _37header_files_fractional_step_solver_c_FS_relaxation_vectorised_2d_302_gpu,@function
        .size           _37header_files_fractional_step_solver_c_FS_relaxation_vectorised_2d_302_gpu,(.L_x_757 - _37header_files_fractional_step_solver_c_FS_relaxation_vectorised_2d_302_gpu)
        .other          _37header_files_fractional_step_solver_c_FS_relaxation_vectorised_2d_302_gpu,@"STO_CUDA_ENTRY STV_DEFAULT"
_37header_files_fractional_step_solver_c_FS_relaxation_vectorised_2d_302_gpu:
.text._37header_files_fractional_step_solver_c_FS_relaxation_vectorised_2d_302_gpu:
        /* <DEDUP_REMOVED lines=18> */
.L_x_577:
        /* <DEDUP_REMOVED lines=46> */
.L_x_568:
[----:B0-----:R-:W-:Y:S05]  /*0400*/  @!P0 BRA `(.L_x_569) ;  /* 0x00000b7000008947 */ /* 0x001fea0003800000 */
[----:B------:R-:W-:Y:S02]  /*0410*/  ISETP.GT.AND P1, PT, R0, 0xc, PT ;  /* 0x0000000c0000780c */ /* 0x000fe40003f24270 */
[----:B------:R-:W-:-:S02]  /*0420*/  IADD3 R88, R21, 0x4, RZ ;  /* 0x0000000415587810 */ /* 0x000fc40007ffe0ff */
[----:B------:R-:W-:-:S09]  /*0430*/  PLOP3.LUT P0, PT, PT, PT, PT, 0x80, 0x0 ;  /* 0x000000000000781c */ /* 0x000fd20003f0f070 */
[----:B------:R-:W-:Y:S05]  /*0440*/  @!P1 BRA `(.L_x_570) ;  /* 0x0000063000009947 */ /* 0x000fea0003800000 */
[----:B------:R-:W-:Y:S01]  /*0450*/  BSSY B0, `(.L_x_570) ;  /* 0x0000062000007945 */ /* 0x000fe20003800000 */
[----:B------:R-:W-:Y:S02]  /*0460*/  PLOP3.LUT P0, PT, PT, PT, PT, 0x8, 0x0 ;  /* 0x000000000000781c */ /* 0x000fe40003f0e170 */
.L_x_571:
        /* <DEDUP_REMOVED lines=97> */
.L_x_570:
        /* <DEDUP_REMOVED lines=52> */
.L_x_573:
[----:B------:R-:W-:Y:S05]  /*0dc0*/  BSYNC B0 ;  /* 0x0000000000007941 */ /* 0x000fea0003800000 */
.L_x_572:
        /* <DEDUP_REMOVED lines=26> */
.L_x_574:
[----:B------:R-:W-:Y:S05]  /*0f70*/  BSYNC B0 ;  /* 0x0000000000007941 */ /* 0x000fea0003800000 */
.L_x_569:
        /* <DEDUP_REMOVED lines=33> */
[----:B------:R-:W-:Y:S01]  /*1190*/  MOV R20, 32@lo((_37header_files_fractional_step_solver_c_FS_relaxation_vectorised_2d_302_gpu + .L_x_31@srel)) ;  /* 0x0000000000147802 */ /* 0x000fe20000000f00 */
[----:B------:R-:W-:Y:S01]  /*11a0*/  IMAD.MOV.U32 R5, RZ, RZ, R3 ;  /* 0x000000ffff057224 */ /* 0x000fe200078e0003 */
[----:B------:R-:W-:-:S05]  /*11b0*/  MOV R21, 32@hi((_37header_files_fractional_step_solver_c_FS_relaxation_vectorised_2d_302_gpu + .L_x_31@srel)) ;  /* 0x0000000000157802 */ /* 0x000fca0000000f00 */
[----:B-----5:R-:W-:Y:S05]  /*11c0*/  CALL.ABS.NOINC `(__cuda_sm20_div_rn_f64_full__0) ;  /* 0x0000000000007943 */ /* 0x020fea0003c00000 */
.L_x_31:
[----:B0--3--:R-:W-:Y:S05]  /*11d0*/  BSYNC B6 ;  /* 0x0000000000067941 */ /* 0x009fea0003800000 */
.L_x_575:
[----:B------:R-:W-:-:S04]  /*11e0*/  FMUL.FTZ R40, R40, 1 ;  /* 0x3f80000028287820 */ /* 0x000fc80000410000 */
[----:B------:R-:W0:Y:S02]  /*11f0*/  F2F.F64.F32 R2, R40 ;  /* 0x0000002800027310 */ /* 0x000e240000201800 */
[----:B0-----:R-:W0:-:S06]  /*1200*/  DMUL R2, R2, R4 ;  /* 0x0000000402027228 */ /* 0x001e0c0000000000 */
[----:B0----5:R-:W0:-:S07]  /*1210*/  DFMA R2, R36, R38, R2 ;  /* 0x000000262402722b */ /* 0x021e0e0000000002 */
[----:B0-----:R0:W-:Y:S04]  /*1220*/  STG.E.64 [R34.64], R2 ;  /* 0x0000000222007986 */ /* 0x0011e8000c101b24 */
.L_x_567:
[----:B------:R-:W-:Y:S05]  /*1230*/  BSYNC B7 ;  /* 0x0000000000077941 */ /* 0x000fea0003800000 */
.L_x_566:
[----:B------:R-:W-:Y:S02]  /*1240*/  ISETP.NE.AND P0, PT, R33, RZ, PT ;  /* 0x000000ff2100720c */ /* 0x000fe40003f05270 */
[----:B------:R-:W-:-:S11]  /*1250*/  IADD3 R19, R19, UR38, RZ ;  /* 0x0000002613137c10 */ /* 0x000fd6000fffe0ff */
[----:B------:R-:W-:Y:S01]  /*1260*/  @!P0 CALL.REL.NOINC `(.L_x_576) ;  /* 0x0000001000008944 */ /* 0x000fe20003c00000 */
[----:B------:R-:W-:Y:S05]  /*1270*/  BRA `(.L_x_577) ;  /* 0xffffeea000007947 */ /* 0x000fea000383ffff */
.L_x_576:
[----:B------:R-:W-:Y:S05]  /*1280*/  EXIT ;  /* 0x000000000000794d */ /* 0x000fea0003800000 */
.L_x_565:
[----:B------:R-:W-:Y:S02]  /*1290*/  MOV R36, R18 ;  /* 0x0000001200247202 */ /* 0x000fe40000000f00 */
.L_x_581:
        /* <DEDUP_REMOVED lines=44> */
[----:B------:R-:W-:Y:S01]  /*1560*/  MOV R20, 32@lo((_37header_files_fractional_step_solver_c_FS_relaxation_vectorised_2d_302_gpu + .L_x_32@srel)) ;  /* 0x0000000000147802 */ /* 0x000fe20000000f00 */
[----:B------:R-:W-:Y:S01]  /*1570*/  IMAD.MOV.U32 R5, RZ, RZ, R3 ;  /* 0x000000ffff057224 */ /* 0x000fe200078e0003 */
[----:B------:R-:W-:-:S05]  /*1580*/  MOV R21, 32@hi((_37header_files_fractional_step_solver_c_FS_relaxation_vectorised_2d_302_gpu + .L_x_32@srel)) ;  /* 0x0000000000157802 */ /* 0x000fca0000000f00 */
[----:B-----5:R-:W-:Y:S05]  /*1590*/  CALL.ABS.NOINC `(__cuda_sm20_div_rn_f64_full__0) ;  /* 0x0000000000007943 */ /* 0x020fea0003c00000 */
.L_x_32:
[----:B0-2---:R-:W-:Y:S05]  /*15a0*/  BSYNC B6 ;  /* 0x0000000000067941 */ /* 0x005fea0003800000 */
.L_x_580:
[----:B------:R-:W-:-:S04]  /*15b0*/  FMUL.FTZ R37, R37, 1 ;  /* 0x3f80000025257820 */ /* 0x000fc80000410000 */
[----:B------:R-:W0:Y:S02]  /*15c0*/  F2F.F64.F32 R2, R37 ;  /* 0x0000002500027310 */ /* 0x000e240000201800 */
[----:B0-----:R-:W0:-:S06]  /*15d0*/  DMUL R2, R2, R4 ;  /* 0x0000000402027228 */ /* 0x001e0c0000000000 */
[----:B0----5:R-:W0:-:S07]  /*15e0*/  DFMA R2, R32, R34, R2 ;  /* 0x000000222002722b */ /* 0x021e0e0000000002 */
[----:B0-----:R0:W-:Y:S04]  /*15f0*/  STG.E.64 [R22.64], R2 ;  /* 0x0000000216007986 */ /* 0x0011e8000c101b24 */
.L_x_579:
[----:B------:R-:W-:Y:S05]  /*1600*/  BSYNC B7 ;  /* 0x0000000000077941 */ /* 0x000fea0003800000 */
.L_x_578:
[----:B------:R-:W-:Y:S02]  /*1610*/  ISETP.NE.AND P0, PT, R38, RZ, PT ;  /* 0x000000ff2600720c */ /* 0x000fe40003f05270 */
[----:B------:R-:W-:-:S11]  /*1620*/  IADD3 R19, R19, UR38, RZ ;  /* 0x0000002613137c10 */ /* 0x000fd6000fffe0ff */
[----:B------:R-:W-:Y:S05]  /*1630*/  @P0 BRA `(.L_x_581) ;  /* 0xfffffc6000000947 */ /* 0x000fea000383ffff */
[----:B------:R-:W-:Y:S05]  /*1640*/  EXIT ;  /* 0x000000000000794d */ /* 0x000fea0003800000 */
.L_x_582:
        /* <DEDUP_REMOVED lines=11> */
.L_x_757:


//--------------------- .text._37header_files_fractional_step_solver_c_FS_relaxation_vectorised_275_gpu --------------------------
	.section	.text._37header_files_fractional_step_solver_c_FS_relaxation_vectorised_275_gpu,"ax",@progbits
	.sectioninfo	@"SHI_REGISTERS=91"
	.align	128
        .global         _37header_files_fractional_step_solver_c_FS_relaxation_vectorised_275_gpu
        .type           _37header_files_fractional_step_solver_c_FS_relaxation_vectorised_275_gpu,@function
        .size           _37header_files_fractional_step_solver_c_FS_relaxation_vectorised_275_gpu,(.L_x_758 - _37header_files_fractional_step_solver_c_FS_relaxation_vectorised_275_gpu)
        .other          _37header_files_fractional_step_solver_c_FS_relaxation_vectorised_275_gpu,@"STO_CUDA_ENTRY STV_DEFAULT"
_37header_files_fractional_step_solver_c_FS_relaxation_vectorised_275_gpu:
.text._37header_files_fractional_step_solver_c_FS_relaxation_vectorised_275_gpu:
        /* <DEDUP_REMOVED lines=19> */
.L_x_592:
[----:B------:R-:W-:Y:S01]  /*0130*/  ISETP.GT.AND P0, PT, R0, R81, PT ;  /* 0x000000510000720c */ /* 0x000fe20003f04270 */
[----:B------:R-:W-:Y:S01]  /*0140*/  BSSY B0, `(.L_x_584) ;  /* 0x00000e8000007945 */ /* 0x000fe20003800000 */
[----:B------:R-:W-:-:S04]  /*0150*/  IADD3 R83, R83, -UR4, RZ ;  /* 0x8000000453537c10 */ /* 0x000fc8000fffe0ff */
[----:B------:R-:W-:-:S07]  /*0160*/  ISETP.GT.AND P1, PT, R83, RZ, PT ;  /* 0x000000ff5300720c */ /* 0x000fce0003f24270 */
[----:B01----:R-:W-:Y:S05]  /*0170*/  @!P0 BRA `(.L_x_585) ;  /* 0x00000e4000008947 */ /* 0x003fea0003800000 */
[----:B------:R-:W-:Y:S02]  /*0180*/  IMAD.MOV.U32 R2, RZ, RZ, c[0x0][0x170] ;  /* 0x00005c00ff027624 */ /* 0x000fe400078e00ff */
[----:B------:R-:W-:Y:S01]  /*0190*/  IMAD.MOV.U32 R3, RZ, RZ, c[0x0][0x174] ;  /* 0x00005d00ff037624 */ /* 0x000fe200078e00ff */
[--C-:B------:R-:W-:Y:S01]  /*01a0*/  SHF.R.S64 R84, RZ, 0x1d, R81.reuse ;  /* 0x0000001dff547819 */ /* 0x100fe20000001051 */
[----:B------:R0:W5:Y:S04]  /*01b0*/  LDG.E.64.CONSTANT R8, [R4.64+0x1b8] ;  /* 0x0001b80604087981 */ /* 0x000168000c1e9b00 */
[----:B------:R-:W2:Y:S01]  /*01c0*/  LDG.E.64.CONSTANT R6, [R2.64+0x68] ;  /* 0x0000680602067981 */ /* 0x000ea2000c1e9b00 */
[----:B------:R-:W-:-:S03]  /*01d0*/  SHF.R.S32.HI R85, RZ, 0x1d, R81 ;  /* 0x0000001dff557819 */ /* 0x000fc60000011451 */
[----:B------:R0:W5:Y:S01]  /*01e0*/  LDG.E.64.CONSTANT R10, [R2.64+0x18] ;  /* 0x00001806020a7981 */ /* 0x000162000c1e9b00 */
[----:B------:R-:W-:Y:S02]  /*01f0*/  ISETP.NE.AND P2, PT, R88, RZ, PT ;  /* 0x000000ff5800720c */ /* 0x000fe40003f45270 */
[----:B--2---:R-:W-:-:S05]  /*0200*/  IADD3 R12, P0, R6, R84, RZ ;  /* 0x00000054060c7210 */ /* 0x004fca0007f1e0ff */
[----:B------:R-:W-:Y:S02]  /*0210*/  IMAD.X R13, R7, 0x1, R85, P0 ;  /* 0x00000001070d7824 */ /* 0x000fe400000e0655 */
[----:B------:R0:W5:Y:S04]  /*0220*/  LDG.E.64.CONSTANT R6, [R4.64+0x188] ;  /* 0x0001880604067981 */ /* 0x000168000c1e9b00 */
[----:B------:R-:W5:Y:S01]  /*0230*/  LDG.E.64 R12, [R12.64] ;  /* 0x000000060c0c7981 */ /* 0x000f62000c1e1b00 */
[----:B------:R-:W-:Y:S01]  /*0240*/  MOV R18, c[0x0][0x160] ;  /* 0x0000580000127a02 */ /* 0x000fe20000000f00 */
[----:B------:R-:W-:-:S03]  /*0250*/  IMAD R27, R81, c[0x0][0x178], RZ ;  /* 0x00005e00511b7a24 */ /* 0x000fc600078e02ff */
[----:B------:R-:W-:Y:S01]  /*0260*/  IADD3 R14, R18, -0x1, RZ ;  /* 0xffffffff120e7810 */ /* 0x000fe20007ffe0ff */
[----:B------:R-:W-:Y:S01]  /*0270*/  IMAD.MOV.U32 R87, RZ, RZ, c[0x0][0x160] ;  /* 0x00005800ff577624 */ /* 0x000fe200078e00ff */
[----:B------:R-:W-:Y:S02]  /*0280*/  MOV R86, R27 ;  /* 0x0000001b00567202 */ /* 0x000fe40000000f00 */
[----:B------:R-:W-:Y:S01]  /*0290*/  ISETP.GE.U32.AND P0, PT, R14, 0x3, PT ;  /* 0x000000030e00780c */ /* 0x000fe20003f06070 */
[----:B------:R-:W-:-:S12]  /*02a0*/  @!P2 BRA `(.L_x_586) ;  /* 0x000001b00000a947 */ /* 0x000fd80003800000 */
        /* <DEDUP_REMOVED lines=20> */
[----:B------:R-:W-:Y:S02]  /*03f0*/  MOV R86, c[0x0][0x178] ;  /* 0x00005e0000567a02 */ /* 0x000fe40000000f00 */
[----:B------:R-:W-:Y:S02]  /*0400*/  MOV R87, R80 ;  /* 0x0000005000577202 */ /* 0x000fe40000000f00 */
[----:B------:R-:W-:Y:S01]  /*0410*/  @P2 MOV R87, R82 ;  /* 0x0000005200572202 */ /* 0x000fe20000000f00 */
[----:B------:R-:W-:Y:S01]  /*0420*/  IMAD R86, R81, R86, 0x2 ;  /* 0x0000000251567424 */ /* 0x000fe200078e0256 */
[----:B------:R-:W-:Y:S01]  /*0430*/  @P2 IADD3 R86, R27, 0x3, RZ ;  /* 0x000000031b562810 */ /* 0x000fe20007ffe0ff */
[----:B-1-3--:R-:W5:-:S06]  /*0440*/  DFMA R12, R16, -R14, R12 ;  /* 0x8000000e100c722b */ /* 0x00af4c000000000c */
[----:B-----5:R0:W1:-:S06]  /*0450*/  @P2 DFMA R12, R20, -R18, R12 ;  /* 0x80000012140c222b */ /* 0x02004c000000000c */
.L_x_586:
[----:B0-----:R-:W-:Y:S05]  /*0460*/  @!P0 BRA `(.L_x_587) ;  /* 0x00000b1000008947 */ /* 0x001fea0003800000 */
[----:B------:R-:W-:Y:S02]  /*0470*/  ISETP.GT.AND P2, PT, R87, 0xc, PT ;  /* 0x0000000c5700780c */ /* 0x000fe40003f44270 */
[----:B------:R-:W-:Y:S02]  /*0480*/  IADD3 R86, R86, 0x3, RZ ;  /* 0x0000000356567810 */ /* 0x000fe40007ffe0ff */
[----:B------:R-:W-:-:S09]  /*0490*/  PLOP3.LUT P0, PT, PT, PT, PT, 0x80, 0x0 ;  /* 0x000000000000781c */ /* 0x000fd20003f0f070 */
[----:B------:R-:W-:Y:S05]  /*04a0*/  @!P2 BRA `(.L_x_588) ;  /* 0x000006100000a947 */ /* 0x000fea0003800000 */
[----:B------:R-:W-:Y:S02]  /*04b0*/  PLOP3.LUT P0, PT, PT, PT, PT, 0x8, 0x0 ;  /* 0x000000000000781c */ /* 0x000fe40003f0e170 */
.L_x_589:
        /* <DEDUP_REMOVED lines=96> */
.L_x_588:
        /* <DEDUP_REMOVED lines=51> */
.L_x_590:
        /* <DEDUP_REMOVED lines=25> */
.L_x_587:
[----:B------:R-:W2:Y:S02]  /*0f80*/  LDG.E.64.CONSTANT R2, [R2.64+0x60] ;  /* 0x0000600602027981 */ /* 0x000ea4000c1e9b00 */
[----:B--2---:R-:W-:-:S04]  /*0f90*/  IADD3 R84, P0, R2, R84, RZ ;  /* 0x0000005402547210 */ /* 0x004fc80007f1e0ff */
[----:B------:R-:W-:-:S05]  /*0fa0*/  IADD3.X R85, R3, R85, RZ, P0, !PT ;  /* 0x0000005503557210 */ /* 0x000fca00007fe4ff */
[----:B-1---5:R1:W-:Y:S04]  /*0fb0*/  STG.E.64 [R84.64], R12 ;  /* 0x0000000c54007986 */ /* 0x0223e8000c101b06 */
.L_x_585:
[----:B------:R-:W-:Y:S05]  /*0fc0*/  BSYNC B0 ;  /* 0x0000000000007941 */ /* 0x000fea0003800000 */
.L_x_584:
[----:B------:R-:W-:Y:S01]  /*0fd0*/  IADD3 R81, R81, UR4, RZ ;  /* 0x0000000451517c10 */ /* 0x000fe2000fffe0ff */
[----:B------:R-:W-:Y:S01]  /*0fe0*/  @!P1 CALL.REL.NOINC `(.L_x_591) ;  /* 0x0000001000009944 */ /* 0x000fe20003c00000 */
[----:B------:R-:W-:Y:S05]  /*0ff0*/  BRA `(.L_x_592) ;  /* 0xfffff13000007947 */ /* 0x000fea000383ffff */
.L_x_591:
[----:B------:R-:W-:Y:S05]  /*1000*/  EXIT ;  /* 0x000000000000794d */ /* 0x000fea0003800000 */
.L_x_583:
[----:B------:R-:W-:Y:S02]  /*1010*/  MOV R8, R0 ;  /* 0x0000000000087202 */ /* 0x000fe40000000f00 */
.L_x_593:
        /* <DEDUP_REMOVED lines=18> */
.L_x_594:
        /* <DEDUP_REMOVED lines=12> */
.L_x_758:


//--------------------- .text._37header_files_fractional_step_solver_c_FS_relaxation_vectorised_271_gpu --------------------------
	.section	.text._37header_files_fractional_step_solver_c_FS_relaxation_vectorised_271_gpu,"ax",@progbits
	.sectioninfo	@"SHI_REGISTERS=12"
	.align	128
        .global         _37header_files_fractional_step_solver_c_FS_relaxation_vectorised_271_gpu
        .type           _37header_files_fractional_step_solver_c_FS_relaxation_vectorised_271_gpu,@function
        .size           _37header_files_fractional_step_solver_c_FS_relaxation_vectorised_271_gpu,(.L_x_759 - _37header_files_fractional_step_solver_c_FS_relaxation_vectorised_271_gpu)
        .other          _37header_files_fractional_step_solver_c_FS_relaxation_vectorised_271_gpu,@"STO_CUDA_ENTRY STV_DEFAULT"
_37header_files_fractional_step_solver_c_FS_relaxation_vectorised_271_gpu:
.text._37header_files_fractional_step_solver_c_FS_relaxation_vectorised_271_gpu:
        /* <DEDUP_REMOVED lines=13> */
.L_x_595:
        /* <DEDUP_REMOVED lines=15> */
.L_x_596:
        /* <DEDUP_REMOVED lines=12> */
.L_x_759:


//--------------------- .text._37header_files_fractional_step_solver_c_FS_relaxation_vectorised_260_gpu --------------------------
	.section	.text._37header_files_fractional_step_solver_c_FS_relaxation_vectorised_260_gpu,"ax",@progbits
	.sectioninfo	@"SHI_REGISTERS=91"
	.align	128
        .global         _37header_files_fractional_step_solver_c_FS_relaxation_vectorised_260_gpu
        .type           _37header_files_fractional_step_solver_c_FS_relaxation_vectorised_260_gpu,@function
        .size           _37header_files_fractional_step_solver_c_FS_relaxation_vectorised_260_gpu,(.L_x_760 - _37header_files_fractional_step_solver_c_FS_relaxation_vectorised_260_gpu)
        .other          _37header_files_fractional_step_solver_c_FS_relaxation_vectorised_260_gpu,@"STO_CUDA_ENTRY STV_DEFAULT"
_37header_files_fractional_step_solver_c_FS_relaxation_vectorised_260_gpu:
.text._37header_files_fractional_step_solver_c_FS_relaxation_vectorised_260_gpu:
        /* <DEDUP_REMOVED lines=18> */
.L_x_609:
        /* <DEDUP_REMOVED lines=46> */
.L_x_600:
[----:B0-----:R-:W-:Y:S05]  /*0400*/  @!P0 BRA `(.L_x_601) ;  /* 0x00000b7000008947 */ /* 0x001fea0003800000 */
[----:B------:R-:W-:Y:S02]  /*0410*/  ISETP.GT.AND P1, PT, R0, 0xc, PT ;  /* 0x0000000c0000780c */ /* 0x000fe40003f24270 */
[----:B------:R-:W-:-:S02]  /*0420*/  IADD3 R88, R21, 0x4, RZ ;  /* 0x0000000415587810 */ /* 0x000fc40007ffe0ff */
[----:B------:R-:W-:-:S09]  /*0430*/  PLOP3.LUT P0, PT, PT, PT, PT, 0x80, 0x0 ;  /* 0x000000000000781c */ /* 0x000fd20003f0f070 */
[----:B------:R-:W-:Y:S05]  /*0440*/  @!P1 BRA `(.L_x_602) ;  /* 0x0000063000009947 */ /* 0x000fea0003800000 */
[----:B------:R-:W-:Y:S01]  /*0450*/  BSSY B0, `(.L_x_602) ;  /* 0x0000062000007945 */ /* 0x000fe20003800000 */
[----:B------:R-:W-:Y:S02]  /*0460*/  PLOP3.LUT P0, PT, PT, PT, PT, 0x8, 0x0 ;  /* 0x000000000000781c */ /* 0x000fe40003f0e170 */
.L_x_603:
        /* <DEDUP_REMOVED lines=97> */
.L_x_602:
        /* <DEDUP_REMOVED lines=52> */
.L_x_605:
[----:B------:R-:W-:Y:S05]  /*0dc0*/  BSYNC B0 ;  /* 0x0000000000007941 */ /* 0x000fea0003800000 */
.L_x_604:
        /* <DEDUP_REMOVED lines=26> */
.L_x_606:
[----:B------:R-:W-:Y:S05]  /*0f70*/  BSYNC B0 ;  /* 0x0000000000007941 */ /* 0x000fea0003800000 */
.L_x_601:
        /* <DEDUP_REMOVED lines=33> */
[----:B------:R-:W-:Y:S01]  /*1190*/  MOV R20, 32@lo((_37header_files_fractional_step_solver_c_FS_relaxation_vectorised_260_gpu + .L_x_33@srel)) ;  /* 0x0000000000147802 */ /* 0x000fe20000000f00 */
[----:B------:R-:W-:Y:S01]  /*11a0*/  IMAD.MOV.U32 R5, RZ, RZ, R3 ;  /* 0x000000ffff057224 */ /* 0x000fe200078e0003 */
[----:B------:R-:W-:-:S05]  /*11b0*/  MOV R21, 32@hi((_37header_files_fractional_step_solver_c_FS_relaxation_vectorised_260_gpu + .L_x_33@srel)) ;  /* 0x0000000000157802 */ /* 0x000fca0000000f00 */
[----:B-----5:R-:W-:Y:S05]  /*11c0*/  CALL.ABS.NOINC `(__cuda_sm20_div_rn_f64_full__0) ;  /* 0x0000000000007943 */ /* 0x020fea0003c00000 */
.L_x_33:
[----:B0--3--:R-:W-:Y:S05]  /*11d0*/  BSYNC B6 ;  /* 0x0000000000067941 */ /* 0x009fea0003800000 */
.L_x_607:
[----:B------:R-:W-:-:S04]  /*11e0*/  FMUL.FTZ R40, R40, 1 ;  /* 0x3f80000028287820 */ /* 0x000fc80000410000 */
[----:B------:R-:W0:Y:S02]  /*11f0*/  F2F.F64.F32 R2, R40 ;  /* 0x0000002800027310 */ /* 0x000e240000201800 */
[----:B0-----:R-:W0:-:S06]  /*1200*/  DMUL R2, R2, R4 ;  /* 0x0000000402027228 */ /* 0x001e0c0000000000 */
[----:B0----5:R-:W0:-:S07]  /*1210*/  DFMA R2, R36, R38, R2 ;  /* 0x000000262402722b */ /* 0x021e0e0000000002 */
[----:B0-----:R0:W-:Y:S04]  /*1220*/  STG.E.64 [R34.64], R2 ;  /* 0x0000000222007986 */ /* 0x0011e8000c101b24 */
.L_x_599:
[----:B------:R-:W-:Y:S05]  /*1230*/  BSYNC B7 ;  /* 0x0000000000077941 */ /* 0x000fea0003800000 */
.L_x_598:
[----:B------:R-:W-:Y:S02]  /*1240*/  ISETP.NE.AND P0, PT, R33, RZ, PT ;  /* 0x000000ff2100720c */ /* 0x000fe40003f05270 */
[----:B------:R-:W-:-:S11]  /*1250*/  IADD3 R19, R19, UR38, RZ ;  /* 0x0000002613137c10 */ /* 0x000fd6000fffe0ff */
[----:B------:R-:W-:Y:S01]  /*1260*/  @!P0 CALL.REL.NOINC `(.L_x_608) ;  /* 0x0000001000008944 */ /* 0x000fe20003c00000 */
[----:B------:R-:W-:Y:S05]  /*1270*/  BRA `(.L_x_609) ;  /* 0xffffeea000007947 */ /* 0x000fea000383ffff */
.L_x_608:
[----:B------:R-:W-:Y:S05]  /*1280*/  EXIT ;  /* 0x000000000000794d */ /* 0x000fea0003800000 */
.L_x_597:
[----:B------:R-:W-:Y:S02]  /*1290*/  MOV R36, R18 ;  /* 0x0000001200247202 */ /* 0x000fe40000000f00 */
.L_x_613:
        /* <DEDUP_REMOVED lines=44> */
[----:B------:R-:W-:Y:S01]  /*1560*/  MOV R20, 32@lo((_37header_files_fractional_step_solver_c_FS_relaxation_vectorised_260_gpu + .L_x_34@srel)) ;  /* 0x0000000000147802 */ /* 0x000fe20000000f00 */
[----:B------:R-:W-:Y:S01]  /*1570*/  IMAD.MOV.U32 R5, RZ, RZ, R3 ;  /* 0x000000ffff057224 */ /* 0x000fe200078e0003 */
[----:B------:R-:W-:-:S05]  /*1580*/  MOV R21, 32@hi((_37header_files_fractional_step_solver_c_FS_relaxation_vectorised_260_gpu + .L_x_34@srel)) ;  /* 0x0000000000157802 */ /* 0x000fca0000000f00 */
[----:B-----5:R-:W-:Y:S05]  /*1590*/  CALL.ABS.NOINC `(__cuda_sm20_div_rn_f64_full__0) ;  /* 0x0000000000007943 */ /* 0x020fea0003c00000 */
.L_x_34:
[----:B0-2---:R-:W-:Y:S05]  /*15a0*/  BSYNC B6 ;  /* 0x0000000000067941 */ /* 0x005fea0003800000 */
.L_x_612:
[----:B------:R-:W-:-:S04]  /*15b0*/  FMUL.FTZ R37, R37, 1 ;  /* 0x3f80000025257820 */ /* 0x000fc80000410000 */
[----:B------:R-:W0:Y:S02]  /*15c0*/  F2F.F64.F32 R2, R37 ;  /* 0x0000002500027310 */ /* 0x000e240000201800 */
[----:B0-----:R-:W0:-:S06]  /*15d0*/  DMUL R2, R2, R4 ;  /* 0x0000000402027228 */ /* 0x001e0c0000000000 */
[----:B0----5:R-:W0:-:S07]  /*15e0*/  DFMA R2, R32, R34, R2 ;  /* 0x000000222002722b */ /* 0x021e0e0000000002 */
[----:B0-----:R0:W-:Y:S04]  /*15f0*/  STG.E.64 [R22.64], R2 ;  /* 0x0000000216007986 */ /* 0x0011e8000c101b24 */
.L_x_611:
[----:B------:R-:W-:Y:S05]  /*1600*/  BSYNC B7 ;  /* 0x0000000000077941 */ /* 0x000fea0003800000 */
.L_x_610:
[----:B------:R-:W-:Y:S02]  /*1610*/  ISETP.NE.AND P0, PT, R38, RZ, PT ;  /* 0x000000ff2600720c */ /* 0x000fe40003f05270 */
[----:B------:R-:W-:-:S11]  /*1620*/  IADD3 R19, R19, UR38, RZ ;  /* 0x0000002613137c10 */ /* 0x000fd6000fffe0ff */
[----:B------:R-:W-:Y:S05]  /*1630*/  @P0 BRA `(.L_x_613) ;  /* 0xfffffc6000000947 */ /* 0x000fea000383ffff */
[----:B------:R-:W-:Y:S05]  /*1640*/  EXIT ;  /* 0x000000000000794d */ /* 0x000fea0003800000 */
.L_x_614:
        /* <DEDUP_REMOVED lines=11> */
.L_x_760:


//--------------------- .text._37header_files_fractional_step_solver_c_FS_calculate_boundary_dpdn_vectorised_2d_206_gpu --------------------------
	.section	.text._37header_files_fractional_step_solver_c_FS_calculate_boundary_dpdn_vectorised_2d_206_gpu,"ax",@progbits
	.sectioninfo	@"SHI_REGISTERS=45"
	.align	128
        .global         _37header_files_fractional_step_solver_c_FS_calculate_boundary_dpdn_vectorised_2d_206_gpu
        .type           _37header_files_fractional_step_solver_c_FS_calculate_boundary_dpdn_vectorised_2d_206_gpu,@function
        .size           _37header_files_fractional_step_solver_c_FS_calculate_boundary_dpdn_vectorised_2d_206_gpu,(.L_x_761 - _37header_files_fractional_step_solver_c_FS_calculate_boundary_dpdn_vectorised_2d_206_gpu)
        .other          _37header_files_fractional_step_solver_c_FS_calculate_boundary_dpdn_vectorised_2d_206_gpu,@"STO_CUDA_ENTRY STV_DEFAULT"
_37header_files_fractional_step_solver_c_FS_calculate_boundary_dpdn_vectorised_2d_206_gpu:
.text._37header_files_fractional_step_solver_c_FS_calculate_boundary_dpdn_vectorised_2d_206_gpu:
        /* <DEDUP_REMOVED lines=9> */
[----:B------:R-:W-:Y:S01]  /*0090*/  IMAD.MOV.U32 R39, RZ, RZ, R41 ;  /* 0x000000ffff277224 */ /* 0x000fe200078e0029 */
[----:B------:R-:W-:Y:S01]  /*00a0*/  ULDC.64 UR6, c[0x0][0x168] ;  /* 0x00005a0000067ab9 */ /* 0x000fe20000000a00 */
[----:B------:R-:W0:Y:S01]  /*00b0*/  S2R R3, SR_TID.X ;  /* 0x0000000000037919 */ /* 0x000e220000002100 */
[----:B------:R-:W-:Y:S02]  /*00c0*/  UIADD3 UR4, UP0, UR4, 0xfc, URZ ;  /* 0x000000fc04047890 */ /* 0x000fe4000ff1e03f */
[----:B------:R-:W-:Y:S02]  /*00d0*/  UIADD3 UR6, UP1, UR6, 0x50, URZ ;  /* 0x0000005006067890 */ /* 0x000fe4000ff3e03f */
[----:B------:R-:W-:Y:S02]  /*00e0*/  UIADD3.X UR5, URZ, UR5, URZ, UP0, !UPT ;  /* 0x000000053f057290 */ /* 0x000fe400087fe43f */
[----:B------:R-:W-:Y:S01]  /*00f0*/  UIADD3.X UR7, URZ, UR7, URZ, UP1, !UPT ;  /* 0x000000073f077290 */ /* 0x000fe20008ffe43f */
[----:B------:R-:W-:Y:S01]  /*0100*/  MOV R36, UR4 ;  /* 0x0000000400247c02 */ /* 0x000fe20008000f00 */
[----:B------:R-:W-:Y:S01]  /*0110*/  ULDC UR38, c[0x0][0xc] ;  /* 0x0000030000267ab9 */ /* 0x000fe20000000800 */
[----:B------:R-:W-:Y:S01]  /*0120*/  MOV R34, UR6 ;  /* 0x0000000600227c02 */ /* 0x000fe20008000f00 */
[----:B------:R-:W-:Y:S01]  /*0130*/  USHF.L.U32 UR38, UR38, 0x7, URZ ;  /* 0x0000000726267899 */ /* 0x000fe2000800063f */
[----:B------:R-:W-:Y:S01]  /*0140*/  MOV R37, UR5 ;  /* 0x0000000500257c02 */ /* 0x000fe20008000f00 */
[----:B------:R-:W-:-:S02]  /*0150*/  IMAD.U32 R35, RZ, RZ, UR7 ;  /* 0x00000007ff237e24 */ /* 0x000fc4000f8e00ff */
[----:B0-----:R-:W-:-:S05]  /*0160*/  IMAD R40, R40, 0x80, R3 ;  /* 0x0000008028287824 */ /* 0x001fca00078e0203 */
.L_x_620:
        /* <DEDUP_REMOVED lines=12> */
[----:B------:R-:W-:Y:S01]  /*0230*/  IMAD.MOV.U32 R8, RZ, RZ, c[0x0][0x170] ;  /* 0x00005c00ff087624 */ /* 0x000fe200078e00ff */
[----:B------:R-:W2:Y:S01]  /*0240*/  LDG.E.64.CONSTANT R18, [R34.64+-0x10] ;  /* 0xfffff02422127981 */ /* 0x000ea2000c1e9b00 */
[----:B------:R-:W-:Y:S01]  /*0250*/  IMAD.MOV.U32 R9, RZ, RZ, c[0x0][0x174] ;  /* 0x00005d00ff097624 */ /* 0x000fe200078e00ff */
[--C-:B------:R-:W-:Y:S01]  /*0260*/  SHF.R.S64 R38, RZ, 0x1d, R40.reuse ;  /* 0x0000001dff267819 */ /* 0x100fe20000001028 */
[----:B------:R-:W-:Y:S01]  /*0270*/  ULDC.64 UR4, c[0x0][0x170] ;  /* 0x00005c0000047ab9 */ /* 0x000fe20000000a00 */
[----:B------:R-:W-:Y:S01]  /*0280*/  SHF.R.S32.HI R2, RZ, 0x1d, R40 ;  /* 0x0000001dff027819 */ /* 0x000fe20000011428 */
[----:B------:R-:W3:Y:S04]  /*0290*/  LDG.E.64.CONSTANT R32, [R34.64] ;  /* 0x0000002422207981 */ /* 0x000ee8000c1e9b00 */
[----:B------:R0:W4:Y:S04]  /*02a0*/  LDG.E.64.CONSTANT R4, [R8.64+0x20] ;  /* 0x0000202408047981 */ /* 0x000128000c1e9b00 */
[----:B------:R0:W5:Y:S02]  /*02b0*/  LDG.E.64.CONSTANT R6, [R8.64] ;  /* 0x0000002408067981 */ /* 0x000164000c1e9b00 */
[----:B0-----:R-:W-:Y:S01]  /*02c0*/  IMAD.MOV.U32 R8, RZ, RZ, 0x1 ;  /* 0x00000001ff087424 */ /* 0x001fe200078e00ff */
[----:B----4-:R-:W-:-:S02]  /*02d0*/  IADD3 R14, P0, R4, R38, RZ ;  /* 0x00000026040e7210 */ /* 0x010fc40007f1e0ff */
[----:B-----5:R-:W-:-:S03]  /*02e0*/  IADD3 R12, P1, R6, R38, RZ ;  /* 0x00000026060c7210 */ /* 0x020fc60007f3e0ff */
[----:B------:R-:W-:Y:S01]  /*02f0*/  IMAD.X R15, R5, 0x1, R2, P0 ;  /* 0x00000001050f7824 */ /* 0x000fe200000e0602 */
[----:B------:R-:W-:-:S04]  /*0300*/  IADD3.X R13, R7, R2, RZ, P1, !PT ;  /* 0x00000002070d7210 */ /* 0x000fc80000ffe4ff */
[----:B------:R-:W4:Y:S04]  /*0310*/  LDG.E.64 R6, [R14.64] ;  /* 0x000000240e067981 */ /* 0x000f28000c1e1b00 */
[----:B------:R-:W4:Y:S01]  /*0320*/  LDG.E.64 R4, [R12.64] ;  /* 0x000000240c047981 */ /* 0x000f22000c1e1b00 */
[----:B--2---:R-:W0:Y:S02]  /*0330*/  MUFU.RCP64H R9, R19 ;  /* 0x0000001300097308 */ /* 0x004e240000001800 */
        /* <DEDUP_REMOVED lines=10> */
[----:B----4-:R-:W3:-:S06]  /*03e0*/  DADD R4, -R4, R6 ;  /* 0x0000000004047229 */ /* 0x010ecc0000000106 */
        /* <DEDUP_REMOVED lines=9> */
[----:B------:R-:W-:Y:S01]  /*0480*/  MOV R20, 32@lo((_37header_files_fractional_step_solver_c_FS_calculate_boundary_dpdn_vectorised_2d_206_gpu + .L_x_35@srel)) ;  /* 0x0000000000147802 */ /* 0x000fe20000000f00 */
[----:B------:R-:W-:Y:S01]  /*0490*/  IMAD.MOV.U32 R7, RZ, RZ, R19 ;  /* 0x000000ffff077224 */ /* 0x000fe200078e0013 */
[----:B------:R-:W-:-:S04]  /*04a0*/  MOV R21, 32@hi((_37header_files_fractional_step_solver_c_FS_calculate_boundary_dpdn_vectorised_2d_206_gpu + .L_x_35@srel)) ;  /* 0x0000000000157802 */ /* 0x000fc80000000f00 */
[----:B------:R-:W-:Y:S05]  /*04b0*/  CALL.ABS.NOINC `(__cuda_sm20_div_rn_f64_full__0) ;  /* 0x0000000000007943 */ /* 0x000fea0003c00000 */
.L_x_35:
[----:B------:R-:W-:Y:S02]  /*04c0*/  MOV R16, R4 ;  /* 0x0000000400107202 */ /* 0x000fe40000000f00 */
[----:B------:R-:W-:Y:S02]  /*04d0*/  MOV R17, R5 ;  /* 0x0000000500117202 */ /* 0x000fe40000000f00 */
.L_x_618:
[----:B------:R-:W-:Y:S05]  /*04e0*/  BSYNC B6 ;  /* 0x0000000000067941 */ /* 0x000fea0003800000 */
.L_x_617:
[----:B------:R-:W2:Y:S04]  /*04f0*/  LDG.E.64.CONSTANT R4, [R22.64+0x8] ;  /* 0x0000082416047981 */ /* 0x000ea8000c1e9b00 */
[----:B------:R-:W3:Y:S01]  /*0500*/  LDG.E.64.CONSTANT R6, [R22.64+-0x18] ;  /* 0xffffe82416067981 */ /* 0x000ee2000c1e9b00 */
[----:B------:R-:W0:Y:S01]  /*0510*/  MUFU.RCP64H R13, R19 ;  /* 0x00000013000d7308 */ /* 0x000e220000001800 */
[----:B------:R-:W-:Y:S01]  /*0520*/  IMAD.MOV.U32 R12, RZ, RZ, 0x1 ;  /* 0x00000001ff0c7424 */ /* 0x000fe200078e00ff */
[----:B--2---:R-:W-:-:S02]  /*0530*/  IADD3 R10, P0, R4, R38, RZ ;  /* 0x00000026040a7210 */ /* 0x004fc40007f1e0ff */
[----:B---3--:R-:W-:-:S03]  /*0540*/  IADD3 R8, P1, R6, R38, RZ ;  /* 0x0000002606087210 */ /* 0x008fc60007f3e0ff */
[--C-:B------:R-:W-:Y:S02]  /*0550*/  IMAD.X R11, R5, 0x1, R2.reuse, P0 ;  /* 0x00000001050b7824 */ /* 0x100fe400000e0602 */
[----:B------:R-:W-:-:S03]  /*0560*/  IMAD.X R9, R7, 0x1, R2, P1 ;  /* 0x0000000107097824 */ /* 0x000fc600008e0602 */
[----:B------:R-:W2:Y:S04]  /*0570*/  LDG.E.64 R6, [R10.64] ;  /* 0x000000240a067981 */ /* 0x000ea8000c1e1b00 */
[----:B------:R-:W2:Y:S01]  /*0580*/  LDG.E.64 R4, [R8.64] ;  /* 0x0000002408047981 */ /* 0x000ea2000c1e1b00 */
[----:B0-----:R-:W0:Y:S01]  /*0590*/  DFMA R14, -R18, R12, 1 ;  /* 0x3ff00000120e742b */ /* 0x001e22000000010c */
[----:B------:R-:W-:Y:S05]  /*05a0*/  BSSY B6, `(.L_x_619) ;  /* 0x0000015000067945 */ /* 0x000fea0003800000 */
[----:B0-----:R-:W0:-:S06]  /*05b0*/  DFMA R14, R14, R14, R14 ;  /* 0x0000000e0e0e722b */ /* 0x001e0c000000000e */
[----:B0-----:R-:W0:-:S06]  /*05c0*/  DFMA R14, R12, R14, R12 ;  /* 0x0000000e0c0e722b */ /* 0x001e0c000000000c */
[----:B0-----:R-:W0:-:S06]  /*05d0*/  DFMA R12, -R18, R14, 1 ;  /* 0x3ff00000120c742b */ /* 0x001e0c000000010e */
[----:B0-----:R-:W-:-:S04]  /*05e0*/  DFMA R12, R14, R12, R14 ;  /* 0x0000000c0e0c722b */ /* 0x001fc8000000000e */
[----:B--2---:R-:W0:-:S06]  /*05f0*/  DADD R4, -R4, R6 ;  /* 0x0000000004047229 */ /* 0x004e0c0000000106 */
[----:B0-----:R-:W0:-:S06]  /*0600*/  DMUL R32, R32, R4 ;  /* 0x0000000420207228 */ /* 0x001e0c0000000000 */
        /* <DEDUP_REMOVED lines=10> */
[----:B------:R-:W-:Y:S01]  /*06b0*/  MOV R20, 32@lo((_37header_files_fractional_step_solver_c_FS_calculate_boundary_dpdn_vectorised_2d_206_gpu + .L_x_36@srel)) ;  /* 0x0000000000147802 */ /* 0x000fe20000000f00 */
[----:B------:R-:W-:Y:S01]  /*06c0*/  IMAD.MOV.U32 R7, RZ, RZ, R19 ;  /* 0x000000ffff077224 */ /* 0x000fe200078e0013 */
[----:B------:R-:W-:-:S04]  /*06d0*/  MOV R21, 32@hi((_37header_files_fractional_step_solver_c_FS_calculate_boundary_dpdn_vectorised_2d_206_gpu + .L_x_36@srel)) ;  /* 0x0000000000157802 */ /* 0x000fc80000000f00 */
[----:B------:R-:W-:Y:S05]  /*06e0*/  CALL.ABS.NOINC `(__cuda_sm20_div_rn_f64_full__0) ;  /* 0x0000000000007943 */ /* 0x000fea0003c00000 */
.L_x_36:
[----:B------:R-:W-:Y:S05]  /*06f0*/  BSYNC B6 ;  /* 0x0000000000067941 */ /* 0x000fea0003800000 */
.L_x_619:
[----:B------:R-:W2:Y:S04]  /*0700*/  LDG.E.64.CONSTANT R8, [R36.64+0x4c] ;  /* 0x00004c2424087981 */ /* 0x000ea8000c1e9b00 */
[----:B------:R-:W3:Y:S04]  /*0710*/  LDG.E.64.CONSTANT R6, [R36.64+0x54] ;  /* 0x0000542424067981 */ /* 0x000ee8000c1e9b00 */
[----:B------:R-:W4:Y:S01]  /*0720*/  LDG.E.64.CONSTANT R22, [R22.64+0x58] ;  /* 0x0000582416167981 */ /* 0x000f22000c1e9b00 */
[----:B--2---:R-:W-:-:S02]  /*0730*/  IADD3 R12, P1, R8, R38, RZ ;  /* 0x00000026080c7210 */ /* 0x004fc40007f3e0ff */
[----:B---3--:R-:W-:-:S03]  /*0740*/  IADD3 R10, P0, R6, R38, RZ ;  /* 0x00000026060a7210 */ /* 0x008fc60007f1e0ff */
[--C-:B------:R-:W-:Y:S02]  /*0750*/  IMAD.X R13, R9, 0x1, R2.reuse, P1 ;  /* 0x00000001090d7824 */ /* 0x100fe400008e0602 */
[----:B------:R-:W-:-:S03]  /*0760*/  IMAD.X R11, R7, 0x1, R2, P0 ;  /* 0x00000001070b7824 */ /* 0x000fc600000e0602 */
[----:B------:R-:W2:Y:S04]  /*0770*/  LDG.E.64 R8, [R12.64] ;  /* 0x000000240c087981 */ /* 0x000ea8000c1e1b00 */
[----:B------:R-:W3:Y:S01]  /*0780*/  LDG.E.64 R6, [R10.64] ;  /* 0x000000240a067981 */ /* 0x000ee2000c1e1b00 */
[----:B----4-:R-:W-:-:S05]  /*0790*/  IADD3 R14, P0, R22, R38, RZ ;  /* 0x00000026160e7210 */ /* 0x010fca0007f1e0ff */
[----:B------:R-:W-:Y:S01]  /*07a0*/  IMAD.X R15, R23, 0x1, R2, P0 ;  /* 0x00000001170f7824 */ /* 0x000fe200000e0602 */
[----:B--2---:R-:W3:-:S06]  /*07b0*/  DMUL R8, R8, R16 ;  /* 0x0000001008087228 */ /* 0x004ecc0000000000 */
[----:B---3--:R-:W0:-:S07]  /*07c0*/  DFMA R6, R6, R4, R8 ;  /* 0x000000040606722b */ /* 0x008e0e0000000008 */
[----:B0-----:R0:W-:Y:S04]  /*07d0*/  STG.E.64 [R14.64], R6 ;  /* 0x000000060e007986 */ /* 0x0011e8000c101b24 */
.L_x_616:
[----:B------:R-:W-:Y:S05]  /*07e0*/  BSYNC B7 ;  /* 0x0000000000077941 */ /* 0x000fea0003800000 */
.L_x_615:
[----:B------:R-:W-:Y:S02]  /*07f0*/  ISETP.NE.AND P0, PT, R42, RZ, PT ;  /* 0x000000ff2a00720c */ /* 0x000fe40003f05270 */
[----:B------:R-:W-:-:S11]  /*0800*/  IADD3 R40, R40, UR38, RZ ;  /* 0x0000002628287c10 */ /* 0x000fd6000fffe0ff */
[----:B------:R-:W-:Y:S05]  /*0810*/  @P0 BRA `(.L_x_620) ;  /* 0xfffff95000000947 */ /* 0x000fea000383ffff */
[----:B------:R-:W-:Y:S05]  /*0820*/  EXIT ;  /* 0x000000000000794d */ /* 0x000fea0003800000 */
.L_x_621:
        /* <DEDUP_REMOVED lines=13> */
.L_x_761:


//--------------------- .text._37header_files_fractional_step_solver_c_FS_calculate_boundary_dpdn_vectorised_192_gpu --------------------------
	.section	.text._37header_files_fractional_step_solver_c_FS_calculate_boundary_dpdn_vectorised_192_gpu,"ax",@progbits
	.sectioninfo	@"SHI_REGISTERS=47"
	.align	128
        .global         _37header_files_fractional_step_solver_c_FS_calculate_boundary_dpdn_vectorised_192_gpu
        .type           _37header_files_fractional_step_solver_c_FS_calculate_boundary_dpdn_vectorised_192_gpu,@function
        .size           _37header_files_fractional_step_solver_c_FS_calculate_boundary_dpdn_vectorised_192_gpu,(.L_x_762 - _37header_files_fractional_step_solver_c_FS_calculate_boundary_dpdn_vectorised_192_gpu)
        .other          _37header_files_fractional_step_solver_c_FS_calculate_boundary_dpdn_vectorised_192_gpu,@"STO_CUDA_ENTRY STV_DEFAULT"
_37header_files_fractional_step_solver_c_FS_calculate_boundary_dpdn_vectorised_192_gpu:
.text._37header_files_fractional_step_solver_c_FS_calculate_boundary_dpdn_vectorised_192_gpu:
        /* <DEDUP_REMOVED lines=23> */
.L_x_629:
        /* <DEDUP_REMOVED lines=49> */
[----:B------:R-:W-:Y:S01]  /*0480*/  MOV R20, 32@lo((_37header_files_fractional_step_solver_c_FS_calculate_boundary_dpdn_vectorised_192_gpu + .L_x_37@srel)) ;  /* 0x0000000000147802 */ /* 0x000fe20000000f00 */
[----:B------:R-:W-:Y:S01]  /*0490*/  IMAD.MOV.U32 R7, RZ, RZ, R23 ;  /* 0x000000ffff077224 */ /* 0x000fe200078e0017 */
[----:B------:R-:W-:-:S04]  /*04a0*/  MOV R21, 32@hi((_37header_files_fractional_step_solver_c_FS_calculate_boundary_dpdn_vectorised_192_gpu + .L_x_37@srel)) ;  /* 0x0000000000157802 */ /* 0x000fc80000000f00 */
[----:B------:R-:W-:Y:S05]  /*04b0*/  CALL.ABS.NOINC `(__cuda_sm20_div_rn_f64_full__0) ;  /* 0x0000000000007943 */ /* 0x000fea0003c00000 */
.L_x_37:
[----:B------:R-:W-:Y:S02]  /*04c0*/  MOV R18, R4 ;  /* 0x0000000400127202 */ /* 0x000fe40000000f00 */
[----:B------:R-:W-:Y:S02]  /*04d0*/  MOV R19, R5 ;  /* 0x0000000500137202 */ /* 0x000fe40000000f00 */
.L_x_625:
[----:B------:R-:W-:Y:S05]  /*04e0*/  BSYNC B6 ;  /* 0x0000000000067941 */ /* 0x000fea0003800000 */
.L_x_624:
        /* <DEDUP_REMOVED lines=30> */
.L_x_38:
[----:B------:R-:W-:Y:S02]  /*06d0*/  MOV R16, R4 ;  /* 0x0000000400107202 */ /* 0x000fe40000000f00 */
[----:B------:R-:W-:Y:S02]  /*06e0*/  MOV R17, R5 ;  /* 0x0000000500117202 */ /* 0x000fe40000000f00 */
.L_x_627:
[----:B------:R-:W-:Y:S05]  /*06f0*/  BSYNC B6 ;  /* 0x0000000000067941 */ /* 0x000fea0003800000 */
.L_x_626:
        /* <DEDUP_REMOVED lines=28> */
[----:B------:R-:W-:Y:S01]  /*08c0*/  MOV R20, 32@lo((_37header_files_fractional_step_solver_c_FS_calculate_boundary_dpdn_vectorised_192_gpu + .L_x_39@srel)) ;  /* 0x0000000000147802 */ /* 0x000fe20000000f00 */
[----:B------:R-:W-:Y:S01]  /*08d0*/  IMAD.MOV.U32 R7, RZ, RZ, R23 ;  /* 0x000000ffff077224 */ /* 0x000fe200078e0017 */
[----:B------:R-:W-:-:S04]  /*08e0*/  MOV R21, 32@hi((_37header_files_fractional_step_solver_c_FS_calculate_boundary_dpdn_vectorised_192_gpu + .L_x_39@srel)) ;  /* 0x0000000000157802 */ /* 0x000fc80000000f00 */
[----:B------:R-:W-:Y:S05]  /*08f0*/  CALL.ABS.NOINC `(__cuda_sm20_div_rn_f64_full__0) ;  /* 0x0000000000007943 */ /* 0x000fea0003c00000 */
.L_x_39:
[----:B------:R-:W-:Y:S05]  /*0900*/  BSYNC B6 ;  /* 0x0000000000067941 */ /* 0x000fea0003800000 */
.L_x_628:
[----:B------:R-:W2:Y:S04]  /*0910*/  LDG.E.64.CONSTANT R10, [R38.64+0x4c] ;  /* 0x00004c24260a7981 */ /* 0x000ea8000c1e9b00 */
[----:B------:R-:W3:Y:S04]  /*0920*/  LDG.E.64.CONSTANT R8, [R38.64+0x54] ;  /* 0x0000542426087981 */ /* 0x000ee8000c1e9b00 */
[----:B------:R-:W4:Y:S04]  /*0930*/  LDG.E.64.CONSTANT R6, [R38.64+0x5c] ;  /* 0x00005c2426067981 */ /* 0x000f28000c1e9b00 */
[----:B------:R-:W5:Y:S01]  /*0940*/  LDG.E.64.CONSTANT R32, [R32.64+0x58] ;  /* 0x0000582420207981 */ /* 0x000f62000c1e9b00 */
[----:B--2---:R-:W-:-:S02]  /*0950*/  IADD3 R20, P1, R10, R40, RZ ;  /* 0x000000280a147210 */ /* 0x004fc40007f3e0ff */
[----:B---3--:R-:W-:-:S03]  /*0960*/  IADD3 R14, P0, R8, R40, RZ ;  /* 0x00000028080e7210 */ /* 0x008fc60007f1e0ff */
[--C-:B------:R-:W-:Y:S01]  /*0970*/  IMAD.X R21, R11, 0x1, R2.reuse, P1 ;  /* 0x000000010b157824 */ /* 0x100fe200008e0602 */
[----:B----4-:R-:W-:Y:S01]  /*0980*/  IADD3 R12, P1, R6, R40, RZ ;  /* 0x00000028060c7210 */ /* 0x010fe20007f3e0ff */
[----:B------:R-:W-:-:S03]  /*0990*/  IMAD.X R15, R9, 0x1, R2, P0 ;  /* 0x00000001090f7824 */ /* 0x000fc600000e0602 */
[----:B------:R-:W2:Y:S01]  /*09a0*/  LDG.E.64 R10, [R20.64] ;  /* 0x00000024140a7981 */ /* 0x000ea2000c1e1b00 */
[----:B------:R-:W-:-:S03]  /*09b0*/  IMAD.X R13, R7, 0x1, R2, P1 ;  /* 0x00000001070d7824 */ /* 0x000fc600008e0602 */
[----:B------:R-:W3:Y:S04]  /*09c0*/  LDG.E.64 R8, [R14.64] ;  /* 0x000000240e087981 */ /* 0x000ee8000c1e1b00 */
[----:B------:R-:W4:Y:S01]  /*09d0*/  LDG.E.64 R6, [R12.64] ;  /* 0x000000240c067981 */ /* 0x000f22000c1e1b00 */
[----:B--2---:R-:W3:-:S06]  /*09e0*/  DMUL R10, R10, R18 ;  /* 0x000000120a0a7228 */ /* 0x004ecc0000000000 */
[----:B---3--:R5:W4:Y:S02]  /*09f0*/  DFMA R8, R8, R16, R10 ;  /* 0x000000100808722b */ /* 0x008b24000000000a */
[----:B-----5:R-:W-:-:S04]  /*0a00*/  IADD3 R10, P0, R32, R40, RZ ;  /* 0x00000028200a7210 */ /* 0x020fc80007f1e0ff */
[----:B----4-:R-:W0:Y:S01]  /*0a10*/  DFMA R6, R6, R4, R8 ;  /* 0x000000040606722b */ /* 0x010e220000000008 */
[----:B------:R-:W-:-:S06]  /*0a20*/  IMAD.X R11, R33, 0x1, R2, P0 ;  /* 0x00000001210b7824 */ /* 0x000fcc00000e0602 */
[----:B0-----:R0:W-:Y:S04]  /*0a30*/  STG.E.64 [R10.64], R6 ;  /* 0x000000060a007986 */ /* 0x0011e8000c101b24 */
.L_x_623:
[----:B------:R-:W-:Y:S05]  /*0a40*/  BSYNC B7 ;  /* 0x0000000000077941 */ /* 0x000fea0003800000 */
.L_x_622:
[----:B------:R-:W-:Y:S02]  /*0a50*/  ISETP.NE.AND P0, PT, R44, RZ, PT ;  /* 0x000000ff2c00720c */ /* 0x000fe40003f05270 */
[----:B------:R-:W-:-:S11]  /*0a60*/  IADD3 R42, R42, UR38, RZ ;  /* 0x000000262a2a7c10 */ /* 0x000fd6000fffe0ff */
[----:B------:R-:W-:Y:S05]  /*0a70*/  @P0 BRA `(.L_x_629) ;  /* 0xfffff6f000000947 */ /* 0x000fea000383ffff */
[----:B------:R-:W-:Y:S05]  /*0a80*/  EXIT ;  /* 0x000000000000794d */ /* 0x000fea0003800000 */
.L_x_630:
        /* <DEDUP_REMOVED lines=15> */
.L_x_762:


//--------------------- .text._37header_files_fractional_step_solver_c_FS_calculate_mass_residual_vectorised_2d_177_gpu --------------------------
	.section	.text._37header_files_fractional_step_solver_c_FS_calculate_mass_residual_vectorised_2d_177_gpu,"ax",@progbits
	.sectioninfo	@"SHI_REGISTERS=36"
	.align	128
        .global         _37header_files_fractional_step_solver_c_FS_calculate_mass_residual_vectorised_2d_177_gpu
        .type           _37header_files_fractional_step_solver_c_FS_calculate_mass_residual_vectorised_2d_177_gpu,@function
        .size           _37header_files_fractional_step_solver_c_FS_calculate_mass_residual_vectorised_2d_177_gpu,(.L_x_763 - _37header_files_fractional_step_solver_c_FS_calculate_mass_residual_vectorised_2d_177_gpu)
        .other          _37header_files_fractional_step_solver_c_FS_calculate_mass_residual_vectorised_2d_177_gpu,@"STO_CUDA_ENTRY STV_DEFAULT"
_37header_files_fractional_step_solver_c_FS_calculate_mass_residual_vectorised_2d_177_gpu:
.text._37header_files_fractional_step_solver_c_FS_calculate_mass_residual_vectorised_2d_177_gpu:
        /* <DEDUP_REMOVED lines=13> */
.L_x_635:
        /* <DEDUP_REMOVED lines=15> */
[----:B------:R-:W2:Y:S01]  /*01c0*/  LDG.E.64.CONSTANT R6, [R32.64+-0x10] ;  /* 0xfffff02420067981 */ /* 0x000ea2000c1e9b00 */
[----:B------:R-:W-:-:S05]  /*01d0*/  IMAD.MOV.U32 R13, RZ, RZ, c[0x0][0x174] ;  /* 0x00005d00ff0d7624 */ /* 0x000fca00078e00ff */
[----:B------:R-:W3:Y:S04]  /*01e0*/  LDG.E.64.CONSTANT R4, [R12.64+0x88] ;  /* 0x000088240c047981 */ /* 0x000ee8000c1e9b00 */
[----:B------:R-:W4:Y:S01]  /*01f0*/  LDG.E.64.CONSTANT R8, [R12.64+0x80] ;  /* 0x000080240c087981 */ /* 0x000f22000c1e9b00 */
[--C-:B------:R-:W-:Y:S02]  /*0200*/  SHF.R.S64 R16, RZ, 0x1d, R18.reuse ;  /* 0x0000001dff107819 */ /* 0x100fe40000001012 */
[----:B------:R-:W-:Y:S02]  /*0210*/  SHF.R.S32.HI R2, RZ, 0x1d, R18 ;  /* 0x0000001dff027819 */ /* 0x000fe40000011412 */
[-C--:B---3--:R-:W-:Y:S02]  /*0220*/  IADD3 R22, P0, R4, R16.reuse, RZ ;  /* 0x0000001004167210 */ /* 0x088fe40007f1e0ff */
[----:B----4-:R-:W-:-:S03]  /*0230*/  IADD3 R20, P1, R8, R16, RZ ;  /* 0x0000001008147210 */ /* 0x010fc60007f3e0ff */
[----:B------:R-:W-:Y:S02]  /*0240*/  IMAD.X R23, R5, 0x1, R2, P0 ;  /* 0x0000000105177824 */ /* 0x000fe400000e0602 */
[----:B------:R-:W3:Y:S01]  /*0250*/  LDG.E.64.CONSTANT R4, [R32.64] ;  /* 0x0000002420047981 */ /* 0x000ee2000c1e9b00 */
[----:B------:R-:W-:-:S03]  /*0260*/  IADD3.X R21, R9, R2, RZ, P1, !PT ;  /* 0x0000000209157210 */ /* 0x000fc60000ffe4ff */
[----:B------:R0:W4:Y:S04]  /*0270*/  LDG.E.64 R8, [R22.64] ;  /* 0x0000002416087981 */ /* 0x000128000c1e1b00 */
[----:B------:R-:W4:Y:S01]  /*0280*/  LDG.E.64 R10, [R20.64] ;  /* 0x00000024140a7981 */ /* 0x000f22000c1e1b00 */
[----:B--2---:R-:W1:Y:S01]  /*0290*/  MUFU.RCP64H R13, R7 ;  /* 0x00000007000d7308 */ /* 0x004e620000001800 */
[----:B------:R-:W-:-:S06]  /*02a0*/  IMAD.MOV.U32 R12, RZ, RZ, 0x1 ;  /* 0x00000001ff0c7424 */ /* 0x000fcc00078e00ff */
[----:B-1----:R-:W1:-:S06]  /*02b0*/  DFMA R14, -R6, R12, 1 ;  /* 0x3ff00000060e742b */ /* 0x002e4c000000010c */
[----:B-1----:R-:W1:-:S06]  /*02c0*/  DFMA R14, R14, R14, R14 ;  /* 0x0000000e0e0e722b */ /* 0x002e4c000000000e */
[----:B-1----:R-:W1:Y:S01]  /*02d0*/  DFMA R14, R12, R14, R12 ;  /* 0x0000000e0c0e722b */ /* 0x002e62000000000c */
[----:B0-----:R-:W-:Y:S01]  /*02e0*/  IMAD.MOV.U32 R22, RZ, RZ, c[0x0][0x170] ;  /* 0x00005c00ff167624 */ /* 0x001fe200078e00ff */
[----:B------:R-:W-:Y:S04]  /*02f0*/  BSSY B6, `(.L_x_633) ;  /* 0x0000013000067945 */ /* 0x000fe80003800000 */
[----:B------:R-:W-:-:S04]  /*0300*/  IADD3 R22, P1, R22, 0x88, RZ ;  /* 0x0000008816167810 */ /* 0x000fc80007f3e0ff */
[----:B------:R-:W-:Y:S01]  /*0310*/  IADD3.X R23, RZ, c[0x0][0x174], RZ, P1, !PT ;  /* 0x00005d00ff177a10 */ /* 0x000fe20000ffe4ff */
[----:B----4-:R-:W3:-:S04]  /*0320*/  DADD R8, R10, R8 ;  /* 0x000000000a087229 */ /* 0x010ec80000000008 */
[----:B-1----:R-:W0:-:S04]  /*0330*/  DFMA R10, -R6, R14, 1 ;  /* 0x3ff00000060a742b */ /* 0x002e08000000010e */
[----:B---3--:R-:W-:-:S04]  /*0340*/  DMUL R4, R8, R4 ;  /* 0x0000000408047228 */ /* 0x008fc80000000000 */
        /* <DEDUP_REMOVED lines=8> */
[----:B------:R-:W-:Y:S02]  /*03d0*/  MOV R20, 32@lo((_37header_files_fractional_step_solver_c_FS_calculate_mass_residual_vectorised_2d_177_gpu + .L_x_40@srel)) ;  /* 0x0000000000147802 */ /* 0x000fe40000000f00 */
[----:B------:R-:W-:-:S04]  /*03e0*/  MOV R21, 32@hi((_37header_files_fractional_step_solver_c_FS_calculate_mass_residual_vectorised_2d_177_gpu + .L_x_40@srel)) ;  /* 0x0000000000157802 */ /* 0x000fc80000000f00 */
[----:B------:R-:W-:Y:S05]  /*03f0*/  CALL.ABS.NOINC `(__cuda_sm20_div_rn_f64_full__0) ;  /* 0x0000000000007943 */ /* 0x000fea0003c00000 */
.L_x_40:
[----:B------:R-:W-:Y:S02]  /*0400*/  MOV R8, R4 ;  /* 0x0000000400087202 */ /* 0x000fe40000000f00 */
[----:B------:R-:W-:Y:S02]  /*0410*/  MOV R9, R5 ;  /* 0x0000000500097202 */ /* 0x000fe40000000f00 */
.L_x_634:
[----:B------:R-:W-:Y:S05]  /*0420*/  BSYNC B6 ;  /* 0x0000000000067941 */ /* 0x000fea0003800000 */
.L_x_633:
[----:B------:R-:W2:Y:S02]  /*0430*/  LDG.E.64.CONSTANT R22, [R22.64+-0x20] ;  /* 0xffffe02416167981 */ /* 0x000ea4000c1e9b00 */
[----:B--2---:R-:W-:-:S04]  /*0440*/  IADD3 R4, P0, R22, R16, RZ ;  /* 0x0000001016047210 */ /* 0x004fc80007f1e0ff */
[----:B------:R-:W-:-:S05]  /*0450*/  IADD3.X R5, R23, R2, RZ, P0, !PT ;  /* 0x0000000217057210 */ /* 0x000fca00007fe4ff */
[----:B------:R0:W-:Y:S04]  /*0460*/  STG.E.64 [R4.64], R8 ;  /* 0x0000000804007986 */ /* 0x0001e8000c101b24 */
.L_x_632:
[----:B------:R-:W-:Y:S05]  /*0470*/  BSYNC B7 ;  /* 0x0000000000077941 */ /* 0x000fea0003800000 */
.L_x_631:
[----:B------:R-:W-:Y:S02]  /*0480*/  ISETP.NE.AND P0, PT, R19, RZ, PT ;  /* 0x000000ff1300720c */ /* 0x000fe40003f05270 */
[----:B------:R-:W-:-:S11]  /*0490*/  IADD3 R18, R18, UR38, RZ ;  /* 0x0000002612127c10 */ /* 0x000fd6000fffe0ff */
[----:B------:R-:W-:Y:S05]  /*04a0*/  @P0 BRA `(.L_x_635) ;  /* 0xfffffc2000000947 */ /* 0x000fea000383ffff */
[----:B------:R-:W-:Y:S05]  /*04b0*/  EXIT ;  /* 0x000000000000794d */ /* 0x000fea0003800000 */
.L_x_636:
        /* <DEDUP_REMOVED lines=12> */
.L_x_763:


//--------------------- .text._37header_files_fractional_step_solver_c_FS_calculate_mass_residual_vectorised_161_gpu --------------------------
	.section	.text._37header_files_fractional_step_solver_c_FS_calculate_mass_residual_vectorised_161_gpu,"ax",@progbits
	.sectioninfo	@"SHI_REGISTERS=36"
	.align	128
        .global         _37header_files_fractional_step_solver_c_FS_calculate_mass_residual_vectorised_161_gpu
        .type           _37header_files_fractional_step_solver_c_FS_calculate_mass_residual_vectorised_161_gpu,@function
        .size           _37header_files_fractional_step_solver_c_FS_calculate_mass_residual_vectorised_161_gpu,(.L_x_764 - _37header_files_fractional_step_solver_c_FS_calculate_mass_residual_vectorised_161_gpu)
        .other          _37header_files_fractional_step_solver_c_FS_calculate_mass_residual_vectorised_161_gpu,@"STO_CUDA_ENTRY STV_DEFAULT"
_37header_files_fractional_step_solver_c_FS_calculate_mass_residual_vectorised_161_gpu:
.text._37header_files_fractional_step_solver_c_FS_calculate_mass_residual_vectorised_161_gpu:
        /* <DEDUP_REMOVED lines=13> */
.L_x_641:
        /* <DEDUP_REMOVED lines=18> */
[----:B------:R-:W4:Y:S04]  /*01f0*/  LDG.E.64.CONSTANT R10, [R12.64+0x80] ;  /* 0x000080240c0a7981 */ /* 0x000f28000c1e9b00 */
[----:B------:R-:W5:Y:S01]  /*0200*/  LDG.E.64.CONSTANT R4, [R12.64+0x90] ;  /* 0x000090240c047981 */ /* 0x000f62000c1e9b00 */
[--C-:B------:R-:W-:Y:S02]  /*0210*/  SHF.R.S64 R16, RZ, 0x1d, R18.reuse ;  /* 0x0000001dff107819 */ /* 0x100fe40000001012 */
[----:B------:R-:W-:-:S02]  /*0220*/  SHF.R.S32.HI R2, RZ, 0x1d, R18 ;  /* 0x0000001dff027819 */ /* 0x000fc40000011412 */
[-C--:B---3--:R-:W-:Y:S02]  /*0230*/  IADD3 R24, P0, R8, R16.reuse, RZ ;  /* 0x0000001008187210 */ /* 0x088fe40007f1e0ff */
[----:B----4-:R-:W-:-:S03]  /*0240*/  IADD3 R22, P1, R10, R16, RZ ;  /* 0x000000100a167210 */ /* 0x010fc60007f3e0ff */
[--C-:B------:R-:W-:Y:S02]  /*0250*/  IMAD.X R25, R9, 0x1, R2.reuse, P0 ;  /* 0x0000000109197824 */ /* 0x100fe400000e0602 */
[----:B------:R-:W-:Y:S01]  /*0260*/  IMAD.X R23, R11, 0x1, R2, P1 ;  /* 0x000000010b177824 */ /* 0x000fe200008e0602 */
[----:B-----5:R-:W-:Y:S02]  /*0270*/  IADD3 R26, P0, R4, R16, RZ ;  /* 0x00000010041a7210 */ /* 0x020fe40007f1e0ff */
[----:B------:R-:W3:Y:S02]  /*0280*/  LDG.E.64 R10, [R24.64] ;  /* 0x00000024180a7981 */ /* 0x000ee4000c1e1b00 */
[----:B------:R-:W-:Y:S02]  /*0290*/  IADD3.X R27, R5, R2, RZ, P0, !PT ;  /* 0x00000002051b7210 */ /* 0x000fe400007fe4ff */
[----:B------:R0:W3:Y:S04]  /*02a0*/  LDG.E.64 R12, [R22.64] ;  /* 0x00000024160c7981 */ /* 0x0000e8000c1e1b00 */
[----:B------:R-:W4:Y:S04]  /*02b0*/  LDG.E.64 R8, [R26.64] ;  /* 0x000000241a087981 */ /* 0x000f28000c1e1b00 */
[----:B------:R-:W5:Y:S01]  /*02c0*/  LDG.E.64.CONSTANT R4, [R32.64] ;  /* 0x0000002420047981 */ /* 0x000f62000c1e9b00 */
        /* <DEDUP_REMOVED lines=9> */
[----:B---3--:R-:W4:-:S04]  /*0360*/  DADD R10, R12, R10 ;  /* 0x000000000c0a7229 */ /* 0x008f08000000000a */
[----:B-1----:R-:W0:-:S04]  /*0370*/  DFMA R12, -R6, R14, 1 ;  /* 0x3ff00000060c742b */ /* 0x002e08000000010e */
[----:B----4-:R-:W5:-:S04]  /*0380*/  DADD R8, R10, R8 ;  /* 0x000000000a087229 */ /* 0x010f480000000008 */
[----:B0-----:R-:W-:-:S04]  /*0390*/  DFMA R12, R14, R12, R14 ;  /* 0x0000000c0e0c722b */ /* 0x001fc8000000000e */
[----:B-----5:R-:W0:-:S06]  /*03a0*/  DMUL R4, R8, R4 ;  /* 0x0000000408047228 */ /* 0x020e0c0000000000 */
[----:B0-----:R-:W0:-:S06]  /*03b0*/  DMUL R8, R4, R12 ;  /* 0x0000000c04087228 */ /* 0x001e0c0000000000 */
[----:B0-----:R-:W0:-:S06]  /*03c0*/  DFMA R10, -R6, R8, R4 ;  /* 0x00000008060a722b */ /* 0x001e0c0000000104 */
[----:B0-----:R-:W0:Y:S01]  /*03d0*/  DFMA R8, R12, R10, R8 ;  /* 0x0000000a0c08722b */ /* 0x001e220000000008 */
[----:B------:R-:W-:-:S09]  /*03e0*/  FSETP.GEU.AND P2, PT, |R5|, 6.5827683646048100446e-37, PT ;  /* 0x036000000500780b */ /* 0x000fd20003f4e200 */
[----:B0-----:R-:W-:-:S05]  /*03f0*/  FFMA R0, RZ, R7, R9 ;  /* 0x00000007ff007223 */ /* 0x001fca0000000009 */
[----:B------:R-:W-:-:S13]  /*0400*/  FSETP.GT.AND P0, PT, |R0|, 1.469367938527859385e-39, PT ;  /* 0x001000000000780b */ /* 0x000fda0003f04200 */
[----:B------:R-:W-:Y:S05]  /*0410*/  @P0 BRA P2, `(.L_x_640) ;  /* 0x0000005000000947 */ /* 0x000fea0001000000 */
[----:B------:R-:W-:Y:S02]  /*0420*/  MOV R20, 32@lo((_37header_files_fractional_step_solver_c_FS_calculate_mass_residual_vectorised_161_gpu + .L_x_41@srel)) ;  /* 0x0000000000147802 */ /* 0x000fe40000000f00 */
[----:B------:R-:W-:-:S04]  /*0430*/  MOV R21, 32@hi((_37header_files_fractional_step_solver_c_FS_calculate_mass_residual_vectorised_161_gpu + .L_x_41@srel)) ;  /* 0x0000000000157802 */ /* 0x000fc80000000f00 */
[----:B------:R-:W-:Y:S05]  /*0440*/  CALL.ABS.NOINC `(__cuda_sm20_div_rn_f64_full__0) ;  /* 0x0000000000007943 */ /* 0x000fea0003c00000 */
.L_x_41:
[----:B------:R-:W-:Y:S02]  /*0450*/  MOV R8, R4 ;  /* 0x0000000400087202 */ /* 0x000fe40000000f00 */
[----:B------:R-:W-:Y:S02]  /*0460*/  MOV R9, R5 ;  /* 0x0000000500097202 */ /* 0x000fe40000000f00 */
.L_x_640:
[----:B------:R-:W-:Y:S05]  /*0470*/  BSYNC B6 ;  /* 0x0000000000067941 */ /* 0x000fea0003800000 */
.L_x_639:
[----:B------:R-:W2:Y:S02]  /*0480*/  LDG.E.64.CONSTANT R22, [R22.64+-0x28] ;  /* 0xffffd82416167981 */ /* 0x000ea4000c1e9b00 */
[----:B--2---:R-:W-:-:S04]  /*0490*/  IADD3 R4, P0, R22, R16, RZ ;  /* 0x0000001016047210 */ /* 0x004fc80007f1e0ff */
[----:B------:R-:W-:-:S05]  /*04a0*/  IADD3.X R5, R23, R2, RZ, P0, !PT ;  /* 0x0000000217057210 */ /* 0x000fca00007fe4ff */
[----:B------:R0:W-:Y:S04]  /*04b0*/  STG.E.64 [R4.64], R8 ;  /* 0x0000000804007986 */ /* 0x0001e8000c101b24 */
.L_x_638:
[----:B------:R-:W-:Y:S05]  /*04c0*/  BSYNC B7 ;  /* 0x0000000000077941 */ /* 0x000fea0003800000 */
.L_x_637:
[----:B------:R-:W-:Y:S02]  /*04d0*/  ISETP.NE.AND P0, PT, R19, RZ, PT ;  /* 0x000000ff1300720c */ /* 0x000fe40003f05270 */
[----:B------:R-:W-:-:S11]  /*04e0*/  IADD3 R18, R18, UR38, RZ ;  /* 0x0000002612127c10 */ /* 0x000fd6000fffe0ff */
[----:B------:R-:W-:Y:S05]  /*04f0*/  @P0 BRA `(.L_x_641) ;  /* 0xfffffbd000000947 */ /* 0x000fea000383ffff */
[----:B------:R-:W-:Y:S05]  /*0500*/  EXIT ;  /* 0x000000000000794d */ /* 0x000fea0003800000 */
.L_x_642:
        /* <DEDUP_REMOVED lines=15> */
.L_x_764:


//--------------------- .text._37header_files_fractional_step_solver_c_FS_calculate_intermediate_velocity_vectorised_2d_142_gpu --------------------------
	.section	.text._37header_files_fractional_step_solver_c_FS_calculate_intermediate_velocity_vectorised_2d_142_gpu,"ax",@progbits
	.sectioninfo	@"SHI_REGISTERS=28"
	.align	128
        .global         _37header_files_fractional_step_solver_c_FS_calculate_intermediate_velocity_vectorised_2d_142_gpu
        .type           _37header_files_fractional_step_solver_c_FS_calculate_intermediate_velocity_vectorised_2d_142_gpu,@function
        .size           _37header_files_fractional_step_solver_c_FS_calculate_intermediate_velocity_vectorised_2d_142_gpu,(.L_x_765 - _37header_files_fractional_step_solver_c_FS_calculate_intermediate_velocity_vectorised_2d_142_gpu)
        .other          _37header_files_fractional_step_solver_c_FS_calculate_intermediate_velocity_vectorised_2d_142_gpu,@"STO_CUDA_ENTRY STV_DEFAULT"
_37header_files_fractional_step_solver_c_FS_calculate_intermediate_velocity_vectorised_2d_142_gpu:
.text._37header_files_fractional_step_solver_c_FS_calculate_intermediate_velocity_vectorised_2d_142_gpu:
        /* <DEDUP_REMOVED lines=14> */
[----:B------:R-:W-:-:S04]  /*00e0*/  USHF.L.U32 UR4, UR4, 0x7, URZ ;  /* 0x0000000704047899 */ /* 0x000fc8000800063f */
[----:B------:R-:W-:Y:S01]  /*00f0*/  MOV R3, UR6 ;  /* 0x0000000600037c02 */ /* 0x000fe20008000f00 */
[----:B0-----:R-:W-:Y:S01]  /*0100*/  IMAD R15, R15, 0x80, R2 ;  /* 0x000000800f0f7824 */ /* 0x001fe200078e0202 */
[----:B------:R-:W-:-:S04]  /*0110*/  MOV R2, UR5 ;  /* 0x0000000500027c02 */ /* 0x000fc80008000f00 */
.L_x_645:
[----:B------:R-:W-:Y:S01]  /*0120*/  ISETP.GT.AND P1, PT, R0, R15, PT ;  /* 0x0000000f0000720c */ /* 0x000fe20003f24270 */
[----:B------:R-:W-:Y:S01]  /*0130*/  BSSY B0, `(.L_x_643) ;  /* 0x0000026000007945 */ /* 0x000fe20003800000 */
[----:B------:R-:W-:-:S04]  /*0140*/  IADD3 R14, R14, -UR4, RZ ;  /* 0x800000040e0e7c10 */ /* 0x000fc8000fffe0ff */
[----:B------:R-:W-:-:S07]  /*0150*/  ISETP.GT.AND P0, PT, R14, RZ, PT ;  /* 0x000000ff0e00720c */ /* 0x000fce0003f04270 */
[----:B0-----:R-:W-:Y:S05]  /*0160*/  @!P1 BRA `(.L_x_644) ;  /* 0x0000022000009947 */ /* 0x001fea0003800000 */
[----:B------:R-:W-:Y:S02]  /*0170*/  IMAD.MOV.U32 R4, RZ, RZ, c[0x0][0x168] ;  /* 0x00005a00ff047624 */ /* 0x000fe400078e00ff */
[----:B------:R-:W-:Y:S01]  /*0180*/  IMAD.MOV.U32 R5, RZ, RZ, c[0x0][0x16c] ;  /* 0x00005b00ff057624 */ /* 0x000fe200078e00ff */
[--C-:B------:R-:W-:Y:S01]  /*0190*/  SHF.R.S64 R17, RZ, 0x1d, R15.reuse ;  /* 0x0000001dff117819 */ /* 0x100fe2000000100f */
[----:B------:R-:W2:Y:S04]  /*01a0*/  LDG.E.64.CONSTANT R20, [R2.64+0x38] ;  /* 0x0000380802147981 */ /* 0x000ea8000c1e9b00 */
[----:B------:R0:W3:Y:S04]  /*01b0*/  LDG.E.64.CONSTANT R8, [R4.64+0x80] ;  /* 0x0000800804087981 */ /* 0x0000e8000c1e9b00 */
[----:B------:R0:W4:Y:S04]  /*01c0*/  LDG.E.64.CONSTANT R10, [R4.64] ;  /* 0x00000008040a7981 */ /* 0x000128000c1e9b00 */
[----:B------:R0:W5:Y:S04]  /*01d0*/  LDG.E.64.CONSTANT R18, [R4.64+0x8] ;  /* 0x0000080804127981 */ /* 0x000168000c1e9b00 */
[----:B------:R0:W2:Y:S04]  /*01e0*/  LDG.E.64.CONSTANT R6, [R4.64+0x88] ;  /* 0x0000880804067981 */ /* 0x0000a8000c1e9b00 */
[----:B------:R0:W2:Y:S01]  /*01f0*/  LDG.E.64.CONSTANT R12, [R4.64+0x78] ;  /* 0x00007808040c7981 */ /* 0x0000a2000c1e9b00 */
[----:B------:R-:W-:-:S03]  /*0200*/  SHF.R.S32.HI R16, RZ, 0x1d, R15 ;  /* 0x0000001dff107819 */ /* 0x000fc6000001140f */
[----:B------:R-:W2:Y:S04]  /*0210*/  LDG.E.64.CONSTANT R22, [R2.64] ;  /* 0x0000000802167981 */ /* 0x000ea8000c1e9b00 */
[----:B0-----:R-:W2:Y:S01]  /*0220*/  LDG.E.64.CONSTANT R4, [R4.64+0x28] ;  /* 0x0000280804047981 */ /* 0x001ea2000c1e9b00 */
[-C--:B---3--:R-:W-:Y:S02]  /*0230*/  IADD3 R8, P3, R8, R17.reuse, RZ ;  /* 0x0000001108087210 */ /* 0x088fe40007f7e0ff */
[----:B----4-:R-:W-:-:S03]  /*0240*/  IADD3 R10, P4, R10, R17, RZ ;  /* 0x000000110a0a7210 */ /* 0x010fc60007f9e0ff */
[--C-:B------:R-:W-:Y:S01]  /*0250*/  IMAD.X R9, R9, 0x1, R16.reuse, P3 ;  /* 0x0000000109097824 */ /* 0x100fe200018e0610 */
[----:B-----5:R-:W-:Y:S01]  /*0260*/  IADD3 R18, P1, R18, R17, RZ ;  /* 0x0000001112127210 */ /* 0x020fe20007f3e0ff */
[----:B------:R-:W-:-:S04]  /*0270*/  IMAD.X R11, R11, 0x1, R16, P4 ;  /* 0x000000010b0b7824 */ /* 0x000fc800020e0610 */
[----:B------:R-:W3:Y:S01]  /*0280*/  LDG.E.64 R8, [R8.64] ;  /* 0x0000000808087981 */ /* 0x000ee2000c1e1b00 */
[-C--:B--2---:R-:W-:Y:S01]  /*0290*/  IADD3 R6, P2, R6, R17.reuse, RZ ;  /* 0x0000001106067210 */ /* 0x084fe20007f5e0ff */
[--C-:B------:R-:W-:Y:S02]  /*02a0*/  IMAD.X R19, R19, 0x1, R16.reuse, P1 ;  /* 0x0000000113137824 */ /* 0x100fe400008e0610 */
[----:B------:R-:W3:Y:S01]  /*02b0*/  LDG.E.64 R10, [R10.64] ;  /* 0x000000080a0a7981 */ /* 0x000ee2000c1e1b00 */
[----:B------:R-:W-:Y:S01]  /*02c0*/  IADD3 R12, P1, R12, R17, RZ ;  /* 0x000000110c0c7210 */ /* 0x000fe20007f3e0ff */
[--C-:B------:R-:W-:Y:S02]  /*02d0*/  IMAD.X R7, R7, 0x1, R16.reuse, P2 ;  /* 0x0000000107077824 */ /* 0x100fe400010e0610 */
[----:B------:R-:W2:Y:S02]  /*02e0*/  LDG.E.64 R18, [R18.64] ;  /* 0x0000000812127981 */ /* 0x000ea4000c1e1b00 */
[----:B------:R-:W-:-:S02]  /*02f0*/  IMAD.X R13, R13, 0x1, R16, P1 ;  /* 0x000000010d0d7824 */ /* 0x000fc400008e0610 */
[----:B------:R-:W2:Y:S04]  /*0300*/  LDG.E.64 R6, [R6.64] ;  /* 0x0000000806067981 */ /* 0x000ea8000c1e1b00 */
[----:B------:R-:W4:Y:S01]  /*0310*/  LDG.E.64 R12, [R12.64] ;  /* 0x000000080c0c7981 */ /* 0x000f22000c1e1b00 */
[----:B---3--:R-:W2:-:S06]  /*0320*/  DMUL R24, R10, R8 ;  /* 0x000000080a187228 */ /* 0x008e8c0000000000 */
[----:B--2---:R-:W4:Y:S01]  /*0330*/  DFMA R24, R18, R6, R24 ;  /* 0x000000061218722b */ /* 0x004f220000000018 */
[----:B------:R-:W-:-:S05]  /*0340*/  IADD3 R8, P1, R4, R17, RZ ;  /* 0x0000001104087210 */ /* 0x000fca0007f3e0ff */
[----:B----4-:R-:W0:Y:S01]  /*0350*/  DFMA R20, -R20, R12, R24 ;  /* 0x0000000c1414722b */ /* 0x010e220000000118 */
[----:B------:R-:W-:-:S05]  /*0360*/  IMAD.X R9, R5, 0x1, R16, P1 ;  /* 0x0000000105097824 */ /* 0x000fca00008e0610 */
[----:B0-----:R-:W0:-:S07]  /*0370*/  DFMA R20, -R22, R20, R18 ;  /* 0x000000141614722b */ /* 0x001e0e0000000112 */
[----:B0-----:R0:W-:Y:S04]  /*0380*/  STG.E.64 [R8.64], R20 ;  /* 0x0000001408007986 */ /* 0x0011e8000c101b08 */
.L_x_644:
[----:B------:R-:W-:Y:S05]  /*0390*/  BSYNC B0 ;  /* 0x0000000000007941 */ /* 0x000fea0003800000 */
.L_x_643:
[----:B------:R-:W-:Y:S01]  /*03a0*/  IADD3 R15, R15, UR4, RZ ;  /* 0x000000040f0f7c10 */ /* 0x000fe2000fffe0ff */
[----:B------:R-:W-:Y:S05]  /*03b0*/  @P0 BRA `(.L_x_645) ;  /* 0xfffffd6000000947 */ /* 0x000fea000383ffff */
[----:B------:R-:W-:Y:S05]  /*03c0*/  EXIT ;  /* 0x000000000000794d */ /* 0x000fea0003800000 */
.L_x_646:
        /* <DEDUP_REMOVED lines=11> */
.L_x_765:


//--------------------- .text._37header_files_fractional_step_solver_c_FS_calculate_intermediate_velocity_vectorised_2d_133_gpu --------------------------
	.section	.text._37header_files_fractional_step_solver_c_FS_calculate_intermediate_velocity_vectorised_2d_133_gpu,"ax",@progbits
	.sectioninfo	@"SHI_REGISTERS=28"
	.align	128
        .global         _37header_files_fractional_step_solver_c_FS_calculate_intermediate_velocity_vectorised_2d_133_gpu
        .type           _37header_files_fractional_step_solver_c_FS_calculate_intermediate_velocity_vectorised_2d_133_gpu,@function
        .size           _37header_files_fractional_step_solver_c_FS_calculate_intermediate_velocity_vectorised_2d_133_gpu,(.L_x_766 - _37header_files_fractional_step_solver_c_FS_calculate_intermediate_velocity_vectorised_2d_133_gpu)
        .other          _37header_files_fractional_step_solver_c_FS_calculate_intermediate_velocity_vectorised_2d_133_gpu,@"STO_CUDA_ENTRY STV_DEFAULT"
_37header_files_fractional_step_solver_c_FS_calculate_intermediate_velocity_vectorised_2d_133_gpu:
.text._37header_files_fractional_step_solver_c_FS_calculate_intermediate_velocity_vectorised_2d_133_gpu:
        /* <DEDUP_REMOVED lines=18> */
.L_x_649:
        /* <DEDUP_REMOVED lines=8> */
[----:B------:R-:W2:Y:S04]  /*01a0*/  LDG.E.64.CONSTANT R20, [R2.64] ;  /* 0x0000000802147981 */ /* 0x000ea8000c1e9b00 */
[----:B------:R0:W3:Y:S04]  /*01b0*/  LDG.E.64.CONSTANT R8, [R4.64] ;  /* 0x0000000804087981 */ /* 0x0000e8000c1e9b00 */
[----:B------:R0:W4:Y:S04]  /*01c0*/  LDG.E.64.CONSTANT R10, [R4.64+0x80] ;  /* 0x00008008040a7981 */ /* 0x000128000c1e9b00 */
[----:B------:R0:W5:Y:S04]  /*01d0*/  LDG.E.64.CONSTANT R18, [R4.64+0x88] ;  /* 0x0000880804127981 */ /* 0x000168000c1e9b00 */
[----:B------:R0:W2:Y:S04]  /*01e0*/  LDG.E.64.CONSTANT R6, [R4.64+0x8] ;  /* 0x0000080804067981 */ /* 0x0000a8000c1e9b00 */
[----:B------:R0:W2:Y:S01]  /*01f0*/  LDG.E.64.CONSTANT R12, [R4.64+0x78] ;  /* 0x00007808040c7981 */ /* 0x0000a2000c1e9b00 */
[----:B------:R-:W-:-:S03]  /*0200*/  SHF.R.S32.HI R16, RZ, 0x1d, R15 ;  /* 0x0000001dff107819 */ /* 0x000fc6000001140f */
[----:B------:R-:W2:Y:S04]  /*0210*/  LDG.E.64.CONSTANT R22, [R2.64+-0x38] ;  /* 0xffffc80802167981 */ /* 0x000ea8000c1e9b00 */
        /* <DEDUP_REMOVED lines=21> */
[----:B0-----:R-:W0:-:S07]  /*0370*/  DFMA R20, R20, -R22, R8 ;  /* 0x800000161414722b */ /* 0x001e0e0000000008 */
[----:B0-----:R0:W-:Y:S04]  /*0380*/  STG.E.64 [R10.64], R20 ;  /* 0x000000140a007986 */ /* 0x0011e8000c101b08 */
.L_x_648:
[----:B------:R-:W-:Y:S05]  /*0390*/  BSYNC B0 ;  /* 0x0000000000007941 */ /* 0x000fea0003800000 */
.L_x_647:
[----:B------:R-:W-:Y:S01]  /*03a0*/  IADD3 R15, R15, UR4, RZ ;  /* 0x000000040f0f7c10 */ /* 0x000fe2000fffe0ff */
[----:B------:R-:W-:Y:S05]  /*03b0*/  @P0 BRA `(.L_x_649) ;  /* 0xfffffd6000000947 */ /* 0x000fea000383ffff */
[----:B------:R-:W-:Y:S05]  /*03c0*/  EXIT ;  /* 0x000000000000794d */ /* 0x000fea0003800000 */
.L_x_650:
        /* <DEDUP_REMOVED lines=11> */
.L_x_766:


//--------------------- .text._37header_files_fractional_step_solver_c_FS_calculate_intermediate_velocity_vectorised_115_gpu --------------------------
	.section	.text._37header_files_fractional_step_solver_c_FS_calculate_intermediate_velocity_vectorised_115_gpu,"ax",@progbits
	.sectioninfo	@"SHI_REGISTERS=32"
	.align	128
        .global         _37header_files_fractional_step_solver_c_FS_calculate_intermediate_velocity_vectorised_115_gpu
        .type           _37header_files_fractional_step_solver_c_FS_calculate_intermediate_velocity_vectorised_115_gpu,@function
        .size           _37header_files_fractional_step_solver_c_FS_calculate_intermediate_velocity_vectorised_115_gpu,(.L_x_767 - _37header_files_fractional_step_solver_c_FS_calculate_intermediate_velocity_vectorised_115_gpu)
        .other          _37header_files_fractional_step_solver_c_FS_calculate_intermediate_velocity_vectorised_115_gpu,@"STO_CUDA_ENTRY STV_DEFAULT"
_37header_files_fractional_step_solver_c_FS_calculate_intermediate_velocity_vectorised_115_gpu:
.text._37header_files_fractional_step_solver_c_FS_calculate_intermediate_velocity_vectorised_115_gpu:
        /* <DEDUP_REMOVED lines=8> */
[----:B------:R-:W-:Y:S02]  /*0080*/  ULDC.64 UR6, c[0x0][0x170] ;  /* 0x00005c0000067ab9 */ /* 0x000fe40000000a00 */
[----:B------:R-:W-:Y:S01]  /*0090*/  UIADD3 UR5, UP0, UR6, 0x40, URZ ;  /* 0x0000004006057890 */ /* 0x000fe2000ff1e03f */
[----:B------:R-:W0:Y:S01]  /*00a0*/  S2R R2, SR_TID.X ;  /* 0x0000000000027919 */ /* 0x000e220000002100 */
[----:B------:R-:W-:Y:S02]  /*00b0*/  ULDC UR4, c[0x0][0xc] ;  /* 0x0000030000047ab9 */ /* 0x000fe40000000800 */
[----:B------:R-:W-:Y:S02]  /*00c0*/  UIADD3.X UR6, URZ, UR7, URZ, UP0, !UPT ;  /* 0x000000073f067290 */ /* 0x000fe400087fe43f */
[----:B------:R-:W-:Y:S01]  /*00d0*/  MOV R4, UR5 ;  /* 0x0000000500047c02 */ /* 0x000fe20008000f00 */
[----:B------:R-:W-:-:S03]  /*00e0*/  USHF.L.U32 UR4, UR4, 0x7, URZ ;  /* 0x0000000704047899 */ /* 0x000fc6000800063f */
[----:B------:R-:W-:Y:S01]  /*00f0*/  MOV R5, UR6 ;  /* 0x0000000600057c02 */ /* 0x000fe20008000f00 */
[----:B0-----:R-:W-:Y:S01]  /*0100*/  IMAD R3, R3, 0x80, R2 ;  /* 0x0000008003037824 */ /* 0x001fe200078e0202 */
[----:B------:R-:W-:-:S04]  /*0110*/  MOV R2, R0 ;  /* 0x0000000000027202 */ /* 0x000fc80000000f00 */
.L_x_653:
        /* <DEDUP_REMOVED lines=9> */
[----:B------:R0:W3:Y:S04]  /*01b0*/  LDG.E.64.CONSTANT R6, [R22.64+0x80] ;  /* 0x0000800816067981 */ /* 0x0000e8000c1e9b00 */
[----:B------:R0:W4:Y:S04]  /*01c0*/  LDG.E.64.CONSTANT R8, [R22.64] ;  /* 0x0000000816087981 */ /* 0x000128000c1e9b00 */
[----:B------:R0:W5:Y:S04]  /*01d0*/  LDG.E.64.CONSTANT R10, [R22.64+0x88] ;  /* 0x00008808160a7981 */ /* 0x000168000c1e9b00 */
[----:B------:R0:W2:Y:S04]  /*01e0*/  LDG.E.64.CONSTANT R12, [R22.64+0x8] ;  /* 0x00000808160c7981 */ /* 0x0000a8000c1e9b00 */
[----:B------:R0:W2:Y:S04]  /*01f0*/  LDG.E.64.CONSTANT R14, [R22.64+0x10] ;  /* 0x00001008160e7981 */ /* 0x0000a8000c1e9b00 */
[----:B------:R0:W2:Y:S04]  /*0200*/  LDG.E.64.CONSTANT R16, [R22.64+0x90] ;  /* 0x0000900816107981 */ /* 0x0000a8000c1e9b00 */
[----:B------:R0:W2:Y:S01]  /*0210*/  LDG.E.64.CONSTANT R18, [R22.64+0x78] ;  /* 0x0000780816127981 */ /* 0x0000a2000c1e9b00 */
[----:B------:R-:W-:-:S03]  /*0220*/  SHF.R.S32.HI R27, RZ, 0x1d, R3 ;  /* 0x0000001dff1b7819 */ /* 0x000fc60000011403 */
        /* <DEDUP_REMOVED lines=10> */
[-C--:B------:R-:W-:Y:S01]  /*02d0*/  IADD3 R14, P1, R14, R29.reuse, RZ ;  /* 0x0000001d0e0e7210 */ /* 0x080fe20007f3e0ff */
[--C-:B------:R-:W-:Y:S02]  /*02e0*/  IMAD.X R13, R13, 0x1, R27.reuse, P3 ;  /* 0x000000010d0d7824 */ /* 0x100fe400018e061b */
[----:B------:R-:W2:Y:S02]  /*02f0*/  LDG.E.64 R10, [R10.64] ;  /* 0x000000080a0a7981 */ /* 0x000ea4000c1e1b00 */
[--C-:B------:R-:W-:Y:S01]  /*0300*/  IMAD.X R15, R15, 0x1, R27.reuse, P1 ;  /* 0x000000010f0f7824 */ /* 0x100fe200008e061b */
[-C--:B------:R-:W-:Y:S01]  /*0310*/  IADD3 R16, P1, R16, R29.reuse, RZ ;  /* 0x0000001d10107210 */ /* 0x080fe20007f3e0ff */
[----:B------:R-:W2:Y:S04]  /*0320*/  LDG.E.64 R12, [R12.64] ;  /* 0x000000080c0c7981 */ /* 0x000ea8000c1e1b00 */
[--C-:B------:R-:W-:Y:S01]  /*0330*/  IMAD.X R17, R17, 0x1, R27.reuse, P1 ;  /* 0x0000000111117824 */ /* 0x100fe200008e061b */
[----:B------:R-:W-:Y:S01]  /*0340*/  IADD3 R20, P1, R18, R29, RZ ;  /* 0x0000001d12147210 */ /* 0x000fe20007f3e0ff */
[----:B------:R-:W4:Y:S04]  /*0350*/  LDG.E.64 R14, [R14.64] ;  /* 0x000000080e0e7981 */ /* 0x000f28000c1e1b00 */
[----:B------:R-:W-:Y:S01]  /*0360*/  IMAD.X R21, R19, 0x1, R27, P1 ;  /* 0x0000000113157824 */ /* 0x000fe200008e061b */
[----:B------:R-:W4:Y:S04]  /*0370*/  LDG.E.64 R16, [R16.64] ;  /* 0x0000000810107981 */ /* 0x000f28000c1e1b00 */
[----:B------:R-:W5:Y:S04]  /*0380*/  LDG.E.64.CONSTANT R18, [R4.64+0x38] ;  /* 0x0000380804127981 */ /* 0x000f68000c1e9b00 */
[----:B------:R-:W5:Y:S01]  /*0390*/  LDG.E.64 R20, [R20.64] ;  /* 0x0000000814147981 */ /* 0x000f62000c1e1b00 */
[----:B---3--:R-:W2:-:S06]  /*03a0*/  DMUL R6, R8, R6 ;  /* 0x0000000608067228 */ /* 0x008e8c0000000000 */
[----:B--2---:R-:W4:Y:S01]  /*03b0*/  DFMA R6, R12, R10, R6 ;  /* 0x0000000a0c06722b */ /* 0x004f220000000006 */
[----:B------:R-:W-:-:S05]  /*03c0*/  IADD3 R8, P1, R22, R29, RZ ;  /* 0x0000001d16087210 */ /* 0x000fca0007f3e0ff */
[----:B----4-:R-:W5:-:S06]  /*03d0*/  DFMA R6, R14, R16, R6 ;  /* 0x000000100e06722b */ /* 0x010f4c0000000006 */
[----:B-----5:R-:W0:Y:S01]  /*03e0*/  DFMA R6, -R18, R20, R6 ;  /* 0x000000141206722b */ /* 0x020e220000000106 */
[----:B------:R-:W-:-:S05]  /*03f0*/  IMAD.X R9, R23, 0x1, R27, P1 ;  /* 0x0000000117097824 */ /* 0x000fca00008e061b */
[----:B0-----:R-:W0:-:S07]  /*0400*/  DFMA R6, -R24, R6, R14 ;  /* 0x000000061806722b */ /* 0x001e0e000000010e */
[----:B0-----:R0:W-:Y:S04]  /*0410*/  STG.E.64 [R8.64], R6 ;  /* 0x0000000608007986 */ /* 0x0011e8000c101b08 */
.L_x_652:
[----:B------:R-:W-:Y:S05]  /*0420*/  BSYNC B0 ;  /* 0x0000000000007941 */ /* 0x000fea0003800000 */
.L_x_651:
[----:B------:R-:W-:Y:S01]  /*0430*/  IADD3 R3, R3, UR4, RZ ;  /* 0x0000000403037c10 */ /* 0x000fe2000fffe0ff */
[----:B------:R-:W-:Y:S05]  /*0440*/  @P0 BRA `(.L_x_653) ;  /* 0xfffffcd000000947 */ /* 0x000fea000383ffff */
[----:B------:R-:W-:Y:S05]  /*0450*/  EXIT ;  /* 0x000000000000794d */ /* 0x000fea0003800000 */
.L_x_654:
        /* <DEDUP_REMOVED lines=10> */
.L_x_767:


//--------------------- .text._37header_files_fractional_step_solver_c_FS_calculate_intermediate_velocity_vectorised_105_gpu --------------------------
	.section	.text._37header_files_fractional_step_solver_c_FS_calculate_intermediate_velocity_vectorised_105_gpu,"ax",@progbits
	.sectioninfo	@"SHI_REGISTERS=32"
	.align	128
        .global         _37header_files_fractional_step_solver_c_FS_calculate_intermediate_velocity_vectorised_105_gpu
        .type           _37header_files_fractional_step_solver_c_FS_calculate_intermediate_velocity_vectorised_105_gpu,@function
        .size           _37header_files_fractional_step_solver_c_FS_calculate_intermediate_velocity_vectorised_105_gpu,(.L_x_768 - _37header_files_fractional_step_solver_c_FS_calculate_intermediate_velocity_vectorised_105_gpu)
        .other          _37header_files_fractional_step_solver_c_FS_calculate_intermediate_velocity_vectorised_105_gpu,@"STO_CUDA_ENTRY STV_DEFAULT"
_37header_files_fractional_step_solver_c_FS_calculate_intermediate_velocity_vectorised_105_gpu:
.text._37header_files_fractional_step_solver_c_FS_calculate_intermediate_velocity_vectorised_105_gpu:
        /* <DEDUP_REMOVED lines=18> */
.L_x_657:
        /* <DEDUP_REMOVED lines=29> */
[----:B------:R-:W2:Y:S01]  /*02f0*/  LDG.E.64 R10, [R10.64] ;  /* 0x000000080a0a7981 */ /* 0x000ea2000c1e1b00 */
[----:B------:R-:W-:Y:S01]  /*0300*/  IADD3 R16, P1, R16, R29, RZ ;  /* 0x0000001d10107210 */ /* 0x000fe20007f3e0ff */
[----:B------:R-:W-:-:S02]  /*0310*/  IMAD.X R15, R15, 0x1, R27, P2 ;  /* 0x000000010f0f7824 */ /* 0x000fc400010e061b */
[----:B------:R-:W2:Y:S02]  /*0320*/  LDG.E.64 R12, [R12.64] ;  /* 0x000000080c0c7981 */ /* 0x000ea4000c1e1b00 */
        /* <DEDUP_REMOVED lines=8> */
[----:B--2---:R-:W4:-:S06]  /*03b0*/  DFMA R6, R10, R12, R6 ;  /* 0x0000000c0a06722b */ /* 0x004f0c0000000006 */
[----:B----4-:R-:W5:Y:S01]  /*03c0*/  DFMA R6, R16, R14, R6 ;  /* 0x0000000e1006722b */ /* 0x010f620000000006 */
[----:B------:R-:W-:-:S05]  /*03d0*/  IADD3 R8, P1, R22, R29, RZ ;  /* 0x0000001d16087210 */ /* 0x000fca0007f3e0ff */
[----:B-----5:R-:W0:Y:S01]  /*03e0*/  DFMA R6, -R18, R20, R6 ;  /* 0x000000141206722b */ /* 0x020e220000000106 */
[----:B------:R-:W-:-:S05]  /*03f0*/  IMAD.X R9, R23, 0x1, R27, P1 ;  /* 0x0000000117097824 */ /* 0x000fca00008e061b */
[----:B0-----:R-:W0:-:S07]  /*0400*/  DFMA R6, -R24, R6, R10 ;  /* 0x000000061806722b */ /* 0x001e0e000000010a */
[----:B0-----:R0:W-:Y:S04]  /*0410*/  STG.E.64 [R8.64], R6 ;  /* 0x0000000608007986 */ /* 0x0011e8000c101b08 */
.L_x_656:
[----:B------:R-:W-:Y:S05]  /*0420*/  BSYNC B0 ;  /* 0x0000000000007941 */ /* 0x000fea0003800000 */
.L_x_655:
[----:B------:R-:W-:Y:S01]  /*0430*/  IADD3 R3, R3, UR4, RZ ;  /* 0x0000000403037c10 */ /* 0x000fe2000fffe0ff */
[----:B------:R-:W-:Y:S05]  /*0440*/  @P0 BRA `(.L_x_657) ;  /* 0xfffffcd000000947 */ /* 0x000fea000383ffff */
[----:B------:R-:W-:Y:S05]  /*0450*/  EXIT ;  /* 0x000000000000794d */ /* 0x000fea0003800000 */
.L_x_658:
        /* <DEDUP_REMOVED lines=10> */
.L_x_768:


//--------------------- .text._37header_files_fractional_step_solver_c_FS_calculate_intermediate_velocity_vectorised_96_gpu --------------------------
	.section	.text._37header_files_fractional_step_solver_c_FS_calculate_intermediate_velocity_vectorised_96_gpu,"ax",@progbits
	.sectioninfo	@"SHI_REGISTERS=32"
	.align	128
        .global         _37header_files_fractional_step_solver_c_FS_calculate_intermediate_velocity_vectorised_96_gpu
        .type           _37header_files_fractional_step_solver_c_FS_calculate_intermediate_velocity_vectorised_96_gpu,@function
        .size           _37header_files_fractional_step_solver_c_FS_calculate_intermediate_velocity_vectorised_96_gpu,(.L_x_769 - _37header_files_fractional_step_solver_c_FS_calculate_intermediate_velocity_vectorised_96_gpu)
        .other          _37header_files_fractional_step_solver_c_FS_calculate_intermediate_velocity_vectorised_96_gpu,@"STO_CUDA_ENTRY STV_DEFAULT"
_37header_files_fractional_step_solver_c_FS_calculate_intermediate_velocity_vectorised_96_gpu:
.text._37header_files_fractional_step_solver_c_FS_calculate_intermediate_velocity_vectorised_96_gpu:
        /* <DEDUP_REMOVED lines=18> */
.L_x_661:
[----:B------:R-:W-:Y:S01]  /*0120*/  ISETP.GT.AND P1, PT, R0, R3, PT ;  /* 0x000000030000720c */ /* 0x000fe20003f24270 */
[----:B------:R-:W-:Y:S01]  /*0130*/  BSSY B0, `(.L_x_659) ;  /* 0x000002f000007945 */ /* 0x000fe20003800000 */
[----:B------:R-:W-:-:S04]  /*0140*/  IADD3 R2, R2, -UR4, RZ ;  /* 0x8000000402027c10 */ /* 0x000fc8000fffe0ff */
[----:B------:R-:W-:-:S07]  /*0150*/  ISETP.GT.AND P0, PT, R2, RZ, PT ;  /* 0x000000ff0200720c */ /* 0x000fce0003f04270 */
[----:B0-----:R-:W-:Y:S05]  /*0160*/  @!P1 BRA `(.L_x_660) ;  /* 0x000002b000009947 */ /* 0x001fea0003800000 */
[----:B------:R-:W-:Y:S02]  /*0170*/  IMAD.MOV.U32 R8, RZ, RZ, c[0x0][0x168] ;  /* 0x00005a00ff087624 */ /* 0x000fe400078e00ff */
[----:B------:R-:W-:-:S05]  /*0180*/  IMAD.MOV.U32 R9, RZ, RZ, c[0x0][0x16c] ;  /* 0x00005b00ff097624 */ /* 0x000fca00078e00ff */
[----:B------:R0:W2:Y:S04]  /*0190*/  LDG.E.64.CONSTANT R6, [R8.64] ;  /* 0x0000000808067981 */ /* 0x0000a8000c1e9b00 */
[----:B------:R0:W3:Y:S04]  /*01a0*/  LDG.E.64.CONSTANT R18, [R8.64+0x80] ;  /* 0x0000800808127981 */ /* 0x0000e8000c1e9b00 */
[----:B------:R0:W4:Y:S04]  /*01b0*/  LDG.E.64.CONSTANT R20, [R8.64+0x88] ;  /* 0x0000880808147981 */ /* 0x000128000c1e9b00 */
[----:B------:R0:W5:Y:S04]  /*01c0*/  LDG.E.64.CONSTANT R16, [R8.64+0x8] ;  /* 0x0000080808107981 */ /* 0x000168000c1e9b00 */
[----:B------:R0:W5:Y:S04]  /*01d0*/  LDG.E.64.CONSTANT R14, [R8.64+0x90] ;  /* 0x00009008080e7981 */ /* 0x000168000c1e9b00 */
[----:B------:R0:W5:Y:S04]  /*01e0*/  LDG.E.64.CONSTANT R12, [R8.64+0x10] ;  /* 0x00001008080c7981 */ /* 0x000168000c1e9b00 */
[----:B------:R0:W5:Y:S01]  /*01f0*/  LDG.E.64.CONSTANT R10, [R8.64+0x78] ;  /* 0x00007808080a7981 */ /* 0x000162000c1e9b00 */
[----:B------:R-:W-:-:S02]  /*0200*/  SHF.R.S64 R27, RZ, 0x1d, R3 ;  /* 0x0000001dff1b7819 */ /* 0x000fc40000001003 */
[----:B------:R-:W-:Y:S01]  /*0210*/  SHF.R.S32.HI R29, RZ, 0x1d, R3 ;  /* 0x0000001dff1d7819 */ /* 0x000fe20000011403 */
[----:B0-----:R-:W5:Y:S01]  /*0220*/  LDG.E.64.CONSTANT R8, [R8.64+0x20] ;  /* 0x0000200808087981 */ /* 0x001f62000c1e9b00 */
[-C--:B--2---:R-:W-:Y:S02]  /*0230*/  IADD3 R6, P1, R6, R27.reuse, RZ ;  /* 0x0000001b06067210 */ /* 0x084fe40007f3e0ff */
[----:B---3--:R-:W-:-:S03]  /*0240*/  IADD3 R24, P4, R18, R27, RZ ;  /* 0x0000001b12187210 */ /* 0x008fc60007f9e0ff */
[--C-:B------:R-:W-:Y:S01]  /*0250*/  IMAD.X R7, R7, 0x1, R29.reuse, P1 ;  /* 0x0000000107077824 */ /* 0x100fe200008e061d */
[----:B----4-:R-:W-:Y:S01]  /*0260*/  IADD3 R22, P2, R20, R27, RZ ;  /* 0x0000001b14167210 */ /* 0x010fe20007f5e0ff */
[----:B------:R-:W-:-:S04]  /*0270*/  IMAD.X R25, R19, 0x1, R29, P4 ;  /* 0x0000000113197824 */ /* 0x000fc800020e061d */
[----:B------:R-:W2:Y:S01]  /*0280*/  LDG.E.64 R6, [R6.64] ;  /* 0x0000000806067981 */ /* 0x000ea2000c1e1b00 */
[-C--:B-----5:R-:W-:Y:S02]  /*0290*/  IADD3 R20, P3, R16, R27.reuse, RZ ;  /* 0x0000001b10147210 */ /* 0x0a0fe40007f7e0ff */
[-C--:B------:R-:W-:Y:S01]  /*02a0*/  IADD3 R18, P1, R14, R27.reuse, RZ ;  /* 0x0000001b0e127210 */ /* 0x080fe20007f3e0ff */
[--C-:B------:R-:W-:Y:S01]  /*02b0*/  IMAD.X R23, R21, 0x1, R29.reuse, P2 ;  /* 0x0000000115177824 */ /* 0x100fe200010e061d */
[----:B------:R-:W2:Y:S01]  /*02c0*/  LDG.E.64 R24, [R24.64] ;  /* 0x0000000818187981 */ /* 0x000ea2000c1e1b00 */
[--C-:B------:R-:W-:Y:S02]  /*02d0*/  IMAD.X R21, R17, 0x1, R29.reuse, P3 ;  /* 0x0000000111157824 */ /* 0x100fe400018e061d */
[--C-:B------:R-:W-:Y:S01]  /*02e0*/  IMAD.X R19, R15, 0x1, R29.reuse, P1 ;  /* 0x000000010f137824 */ /* 0x100fe200008e061d */
[-C--:B------:R-:W-:Y:S01]  /*02f0*/  IADD3 R16, P1, R12, R27.reuse, RZ ;  /* 0x0000001b0c107210 */ /* 0x080fe20007f3e0ff */
[----:B------:R-:W3:Y:S04]  /*0300*/  LDG.E.64 R22, [R22.64] ;  /* 0x0000000816167981 */ /* 0x000ee8000c1e1b00 */
[----:B------:R-:W-:Y:S01]  /*0310*/  IMAD.X R17, R13, 0x1, R29, P1 ;  /* 0x000000010d117824 */ /* 0x000fe200008e061d */
[----:B------:R-:W3:Y:S01]  /*0320*/  LDG.E.64 R20, [R20.64] ;  /* 0x0000000814147981 */ /* 0x000ee2000c1e1b00 */
[----:B------:R-:W-:-:S03]  /*0330*/  IADD3 R12, P1, R10, R27, RZ ;  /* 0x0000001b0a0c7210 */ /* 0x000fc60007f3e0ff */
[----:B------:R-:W4:Y:S02]  /*0340*/  LDG.E.64 R18, [R18.64] ;  /* 0x0000000812127981 */ /* 0x000f24000c1e1b00 */
[----:B------:R-:W-:Y:S02]  /*0350*/  IMAD.X R13, R11, 0x1, R29, P1 ;  /* 0x000000010b0d7824 */ /* 0x000fe400008e061d */
[----:B------:R-:W4:Y:S04]  /*0360*/  LDG.E.64 R16, [R16.64] ;  /* 0x0000000810107981 */ /* 0x000f28000c1e1b00 */
[----:B------:R-:W5:Y:S04]  /*0370*/  LDG.E.64.CONSTANT R14, [R4.64] ;  /* 0x00000008040e7981 */ /* 0x000f68000c1e9b00 */
[----:B------:R-:W5:Y:S04]  /*0380*/  LDG.E.64 R12, [R12.64] ;  /* 0x000000080c0c7981 */ /* 0x000f68000c1e1b00 */
[----:B------:R-:W5:Y:S01]  /*0390*/  LDG.E.64.CONSTANT R10, [R4.64+-0x38] ;  /* 0xffffc808040a7981 */ /* 0x000f62000c1e9b00 */
[----:B--2---:R-:W3:-:S06]  /*03a0*/  DMUL R24, R24, R6 ;  /* 0x0000000618187228 */ /* 0x004ecc0000000000 */
[----:B---3--:R-:W4:-:S06]  /*03b0*/  DFMA R24, R20, R22, R24 ;  /* 0x000000161418722b */ /* 0x008f0c0000000018 */
[----:B----4-:R-:W5:Y:S01]  /*03c0*/  DFMA R24, R16, R18, R24 ;  /* 0x000000121018722b */ /* 0x010f620000000018 */
[----:B------:R-:W-:-:S05]  /*03d0*/  IADD3 R20, P1, R8, R27, RZ ;  /* 0x0000001b08147210 */ /* 0x000fca0007f3e0ff */
[----:B-----5:R-:W0:Y:S01]  /*03e0*/  DFMA R14, -R12, R14, R24 ;  /* 0x0000000e0c0e722b */ /* 0x020e220000000118 */
[----:B------:R-:W-:-:S05]  /*03f0*/  IMAD.X R21, R9, 0x1, R29, P1 ;  /* 0x0000000109157824 */ /* 0x000fca00008e061d */
[----:B0-----:R-:W0:-:S07]  /*0400*/  DFMA R10, R14, -R10, R6 ;  /* 0x8000000a0e0a722b */ /* 0x001e0e0000000006 */
[----:B0-----:R0:W-:Y:S04]  /*0410*/  STG.E.64 [R20.64], R10 ;  /* 0x0000000a14007986 */ /* 0x0011e8000c101b08 */
.L_x_660:
[----:B------:R-:W-:Y:S05]  /*0420*/  BSYNC B0 ;  /* 0x0000000000007941 */ /* 0x000fea0003800000 */
.L_x_659:
[----:B------:R-:W-:Y:S01]  /*0430*/  IADD3 R3, R3, UR4, RZ ;  /* 0x0000000403037c10 */ /* 0x000fe2000fffe0ff */
[----:B------:R-:W-:Y:S05]  /*0440*/  @P0 BRA `(.L_x_661) ;  /* 0xfffffcd000000947 */ /* 0x000fea000383ffff */
[----:B------:R-:W-:Y:S05]  /*0450*/  EXIT ;  /* 0x000000000000794d */ /* 0x000fea0003800000 */
.L_x_662:
        /* <DEDUP_REMOVED lines=10> */
.L_x_769:


//--------------------- .text._37header_files_fractional_step_solver_c_fractional_step_explicit_vectorised_2d_69_gpu__red --------------------------
	.section	.text._37header_files_fractional_step_solver_c_fractional_step_explicit_vectorised_2d_69_gpu__red,"ax",@progbits
	.sectioninfo	@"SHI_REGISTERS=12"
	.align	128
        .global         _37header_files_fractional_step_solver_c_fractional_step_explicit_vectorised_2d_69_gpu__red
        .type           _37header_files_fractional_step_solver_c_fractional_step_explicit_vectorised_2d_69_gpu__red,@function
        .size           _37header_files_fractional_step_solver_c_fractional_step_explicit_vectorised_2d_69_gpu__red,(.L_x_770 - _37header_files_fractional_step_solver_c_fractional_step_explicit_vectorised_2d_69_gpu__red)
        .other          _37header_files_fractional_step_solver_c_fractional_step_explicit_vectorised_2d_69_gpu__red,@"STO_CUDA_ENTRY STV_DEFAULT"
_37header_files_fractional_step_solver_c_fractional_step_explicit_vectorised_2d_69_gpu__red:
.text._37header_files_fractional_step_solver_c_fractional_step_explicit_vectorised_2d_69_gpu__red:
        /* <DEDUP_REMOVED lines=20> */
.L_x_665:
        /* <DEDUP_REMOVED lines=9> */
.L_x_664:
[----:B------:R-:W-:Y:S05]  /*01d0*/  BSYNC B0 ;  /* 0x0000000000007941 */ /* 0x000fea0003800000 */
.L_x_663:
        /* <DEDUP_REMOVED lines=16> */
.L_x_666:
[----:B-1---5:R0:W-:Y:S01]  /*02e0*/  STS.64 [R0.X8], R2 ;  /* 0x0000000200007388 */ /* 0x0221e20000008a00 */
[----:B------:R-:W-:Y:S01]  /*02f0*/  ISETP.GE.AND P1, PT, R4, 0x41, PT ;  /* 0x000000410400780c */ /* 0x000fe20003f26270 */
[C---:B------:R-:W-:Y:S01]  /*0300*/  IMAD.SHL.U32 R8, R0.reuse, 0x8, RZ ;  /* 0x0000000800087824 */ /* 0x040fe200078e00ff */
[----:B------:R-:W-:-:S11]  /*0310*/  ISETP.GT.AND P0, PT, R0, 0x1f, PT ;  /* 0x0000001f0000780c */ /* 0x000fd60003f04270 */
[----:B0-----:R-:W-:Y:S05]  /*0320*/  @!P1 BRA `(.L_x_667) ;  /* 0x000000d000009947 */ /* 0x001fea0003800000 */
.L_x_668:
        /* <DEDUP_REMOVED lines=13> */
.L_x_667:
        /* <DEDUP_REMOVED lines=67> */
.L_x_669:
        /* <DEDUP_REMOVED lines=13> */
.L_x_770:


//--------------------- .text._37header_files_fractional_step_solver_c_fractional_step_explicit_vectorised_2d_69_gpu --------------------------
	.section	.text._37header_files_fractional_step_solver_c_fractional_step_explicit_vectorised_2d_69_gpu,"ax",@progbits
	.sectioninfo	@"SHI_REGISTERS=22"
	.align	128
        .global         _37header_files_fractional_step_solver_c_fractional_step_explicit_vectorised_2d_69_gpu
        .type           _37header_files_fractional_step_solver_c_fractional_step_explicit_vectorised_2d_69_gpu,@function
        .size           _37header_files_fractional_step_solver_c_fractional_step_explicit_vectorised_2d_69_gpu,(.L_x_771 - _37header_files_fractional_step_solver_c_fractional_step_explicit_vectorised_2d_69_gpu)
        .other          _37header_files_fractional_step_solver_c_fractional_step_explicit_vectorised_2d_69_gpu,@"STO_CUDA_ENTRY STV_DEFAULT"
_37header_files_fractional_step_solver_c_fractional_step_explicit_vectorised_2d_69_gpu:
.text._37header_files_fractional_step_solver_c_fractional_step_explicit_vectorised_2d_69_gpu:
        /* <DEDUP_REMOVED lines=14> */
.L_x_673:
        /* <DEDUP_REMOVED lines=9> */
[----:B------:R-:W4:Y:S04]  /*0170*/  LDG.E.64.CONSTANT R8, [R6.64] ;  /* 0x0000000806087981 */ /* 0x000f28000c1e9b00 */
[----:B------:R-:W5:Y:S01]  /*0180*/  LDG.E.64.CONSTANT R10, [R6.64+0x38] ;  /* 0x00003808060a7981 */ /* 0x000f62000c1e9b00 */
[----:B------:R-:W-:-:S02]  /*0190*/  SHF.R.S64 R17, RZ, 0x1d, R5 ;  /* 0x0000001dff117819 */ /* 0x000fc40000001005 */
[----:B------:R-:W-:Y:S02]  /*01a0*/  SHF.R.S32.HI R19, RZ, 0x1d, R5 ;  /* 0x0000001dff137819 */ /* 0x000fe40000011405 */
[-C--:B--2---:R-:W-:Y:S02]  /*01b0*/  IADD3 R12, P2, R12, R17.reuse, RZ ;  /* 0x000000110c0c7210 */ /* 0x084fe40007f5e0ff */
[----:B---3--:R-:W-:-:S03]  /*01c0*/  IADD3 R16, P1, R14, R17, RZ ;  /* 0x000000110e107210 */ /* 0x008fc60007f3e0ff */
[----:B------:R-:W-:Y:S01]  /*01d0*/  IMAD.X R13, R13, 0x1, R19, P2 ;  /* 0x000000010d0d7824 */ /* 0x000fe200010e0613 */
[----:B----4-:R-:W-:-:S05]  /*01e0*/  IADD3 R8, P2, R8, R17, RZ ;  /* 0x0000001108087210 */ /* 0x010fca0007f5e0ff */
[----:B------:R-:W2:Y:S01]  /*01f0*/  LDG.E.64 R12, [R12.64] ;  /* 0x000000080c0c7981 */ /* 0x000ea2000c1e1b00 */
[----:B-----5:R-:W-:Y:S01]  /*0200*/  IADD3 R14, P3, R10, R17, RZ ;  /* 0x000000110a0e7210 */ /* 0x020fe20007f7e0ff */
[--C-:B------:R-:W-:Y:S02]  /*0210*/  IMAD.X R17, R15, 0x1, R19.reuse, P1 ;  /* 0x000000010f117824 */ /* 0x100fe400008e0613 */
[--C-:B------:R-:W-:Y:S02]  /*0220*/  IMAD.X R9, R9, 0x1, R19.reuse, P2 ;  /* 0x0000000109097824 */ /* 0x100fe400010e0613 */
[----:B------:R-:W-:Y:S02]  /*0230*/  IMAD.X R15, R11, 0x1, R19, P3 ;  /* 0x000000010b0f7824 */ /* 0x000fe400018e0613 */
[----:B------:R-:W2:Y:S04]  /*0240*/  LDG.E.64 R10, [R16.64] ;  /* 0x00000008100a7981 */ /* 0x000ea8000c1e1b00 */
[----:B------:R-:W3:Y:S04]  /*0250*/  LDG.E.64 R8, [R8.64] ;  /* 0x0000000808087981 */ /* 0x000ee8000c1e1b00 */
[----:B------:R-:W3:Y:S01]  /*0260*/  LDG.E.64 R6, [R14.64] ;  /* 0x000000080e067981 */ /* 0x000ee2000c1e1b00 */
[----:B--2---:R-:W0:-:S06]  /*0270*/  DADD R10, -R10, R12 ;  /* 0x000000000a0a7229 */ /* 0x004e0c000000010c */
[----:B0-----:R-:W-:-:S04]  /*0280*/  DMUL R10, R10, R10 ;  /* 0x0000000a0a0a7228 */ /* 0x001fc80000000000 */
[----:B---3--:R-:W0:-:S06]  /*0290*/  DADD R6, -R6, R8 ;  /* 0x0000000006067229 */ /* 0x008e0c0000000108 */
[----:B0-----:R-:W0:-:S06]  /*02a0*/  DFMA R10, R6, R6, R10 ;  /* 0x00000006060a722b */ /* 0x001e0c000000000a */
[----:B0-----:R0:W1:-:S06]  /*02b0*/  DADD R2, R2, R10 ;  /* 0x0000000002027229 */ /* 0x00104c000000000a */
.L_x_672:
[----:B------:R-:W-:Y:S05]  /*02c0*/  BSYNC B0 ;  /* 0x0000000000007941 */ /* 0x000fea0003800000 */
.L_x_671:
[----:B------:R-:W-:Y:S01]  /*02d0*/  IADD3 R5, R5, UR4, RZ ;  /* 0x0000000405057c10 */ /* 0x000fe2000fffe0ff */
[----:B------:R-:W-:Y:S05]  /*02e0*/  @P0 BRA `(.L_x_673) ;  /* 0xfffffdf000000947 */ /* 0x000fea000383ffff */
[----:B------:R-:W-:Y:S05]  /*02f0*/  BRA `(.L_x_674) ;  /* 0x0000001000007947 */ /* 0x000fea0003800000 */
.L_x_670:
[----:B------:R-:W-:Y:S02]  /*0300*/  CS2R R2, SRZ ;  /* 0x0000000000027805 */ /* 0x000fe4000001ff00 */
.L_x_674:
[----:B------:R-:W2:Y:S01]  /*0310*/  S2R R5, SR_TID.X ;  /* 0x0000000000057919 */ /* 0x000ea20000002100 */
[----:B------:R-:W-:-:S03]  /*0320*/  MOV R4, 0x80 ;  /* 0x0000008000047802 */ /* 0x000fc60000000f00 */
[----:B-12---:R1:W-:Y:S01]  /*0330*/  STS.64 [R5.X8], R2 ;  /* 0x0000000205007388 */ /* 0x0063e20000008a00 */
[----:B------:R-:W-:-:S03]  /*0340*/  SHF.L.U32 R0, R5, 0x3, RZ ;  /* 0x0000000305007819 */ /* 0x000fc600000006ff */
[----:B------:R-:W-:Y:S06]  /*0350*/  BAR.SYNC.DEFER_BLOCKING 0x0 ;  /* 0x0000000000007b1d */ /* 0x000fec0000010000 */
.L_x_675:
        /* <DEDUP_REMOVED lines=90> */
.L_x_676:
        /* <DEDUP_REMOVED lines=16> */
.L_x_771:


//--------------------- .text._37header_files_fractional_step_solver_c_fractional_step_explicit_vectorised_2d_54_gpu --------------------------
	.section	.text._37header_files_fractional_step_solver_c_fractional_step_explicit_vectorised_2d_54_gpu,"ax",@progbits
	.sectioninfo	@"SHI_REGISTERS=22"
	.align	128
        .global         _37header_files_fractional_step_solver_c_fractional_step_explicit_vectorised_2d_54_gpu
        .type           _37header_files_fractional_step_solver_c_fractional_step_explicit_vectorised_2d_54_gpu,@function
        .size           _37header_files_fractional_step_solver_c_fractional_step_explicit_vectorised_2d_54_gpu,(.L_x_772 - _37header_files_fractional_step_solver_c_fractional_step_explicit_vectorised_2d_54_gpu)
        .other          _37header_files_fractional_step_solver_c_fractional_step_explicit_vectorised_2d_54_gpu,@"STO_CUDA_ENTRY STV_DEFAULT"
_37header_files_fractional_step_solver_c_fractional_step_explicit_vectorised_2d_54_gpu:
.text._37header_files_fractional_step_solver_c_fractional_step_explicit_vectorised_2d_54_gpu:
        /* <DEDUP_REMOVED lines=13> */
.L_x_679:
        /* <DEDUP_REMOVED lines=20> */
[----:B-----5:R-:W-:Y:S02]  /*0210*/  IADD3 R8, P1, R10, R15, RZ ;  /* 0x0000000f0a087210 */ /* 0x020fe40007f3e0ff */
[----:B--2---:R0:W-:Y:S04]  /*0220*/  STG.E.64 [R12.64], R4 ;  /* 0x000000040c007986 */ /* 0x0041e8000c101b06 */
[----:B------:R-:W2:Y:S01]  /*0230*/  LDG.E.64 R6, [R6.64] ;  /* 0x0000000606067981 */ /* 0x000ea2000c1e1b00 */
[----:B------:R-:W-:-:S05]  /*0240*/  IMAD.X R9, R11, 0x1, R17, P1 ;  /* 0x000000010b097824 */ /* 0x000fca00008e0611 */
[----:B--2---:R0:W-:Y:S02]  /*0250*/  STG.E.64 [R8.64], R6 ;  /* 0x0000000608007986 */ /* 0x0041e4000c101b06 */
.L_x_678:
[----:B------:R-:W-:Y:S05]  /*0260*/  BSYNC B0 ;  /* 0x0000000000007941 */ /* 0x000fea0003800000 */
.L_x_677:
[----:B------:R-:W-:Y:S01]  /*0270*/  IADD3 R19, R19, UR4, RZ ;  /* 0x0000000413137c10 */ /* 0x000fe2000fffe0ff */
[----:B------:R-:W-:Y:S05]  /*0280*/  @P0 BRA `(.L_x_679) ;  /* 0xfffffe4000000947 */ /* 0x000fea000383ffff */
[----:B------:R-:W-:Y:S05]  /*0290*/  EXIT ;  /* 0x000000000000794d */ /* 0x000fea0003800000 */
.L_x_680:
        /* <DEDUP_REMOVED lines=14> */
.L_x_772:


//--------------------- .text._37header_files_fractional_step_solver_c_fractional_step_explicit_vectorised_41_gpu__red --------------------------
	.section	.text._37header_files_fractional_step_solver_c_fractional_step_explicit_vectorised_41_gpu__red,"ax",@progbits
	.sectioninfo	@"SHI_REGISTERS=12"
	.align	128
        .global         _37header_files_fractional_step_solver_c_fractional_step_explicit_vectorised_41_gpu__red
        .type           _37header_files_fractional_step_solver_c_fractional_step_explicit_vectorised_41_gpu__red,@function
        .size           _37header_files_fractional_step_solver_c_fractional_step_explicit_vectorised_41_gpu__red,(.L_x_773 - _37header_files_fractional_step_solver_c_fractional_step_explicit_vectorised_41_gpu__red)
        .other          _37header_files_fractional_step_solver_c_fractional_step_explicit_vectorised_41_gpu__red,@"STO_CUDA_ENTRY STV_DEFAULT"
_37header_files_fractional_step_solver_c_fractional_step_explicit_vectorised_41_gpu__red:
.text._37header_files_fractional_step_solver_c_fractional_step_explicit_vectorised_41_gpu__red:
        /* <DEDUP_REMOVED lines=20> */
.L_x_683:
        /* <DEDUP_REMOVED lines=9> */
.L_x_682:
[----:B------:R-:W-:Y:S05]  /*01d0*/  BSYNC B0 ;  /* 0x0000000000007941 */ /* 0x000fea0003800000 */
.L_x_681:
        /* <DEDUP_REMOVED lines=16> */
.L_x_684:
[----:B-1---5:R0:W-:Y:S01]  /*02e0*/  STS.64 [R0.X8], R2 ;  /* 0x0000000200007388 */ /* 0x0221e20000008a00 */
[----:B------:R-:W-:Y:S01]  /*02f0*/  ISETP.GE.AND P1, PT, R4, 0x41, PT ;  /* 0x000000410400780c */ /* 0x000fe20003f26270 */
[C---:B------:R-:W-:Y:S01]  /*0300*/  IMAD.SHL.U32 R8, R0.reuse, 0x8, RZ ;  /* 0x0000000800087824 */ /* 0x040fe200078e00ff */
[----:B------:R-:W-:-:S11]  /*0310*/  ISETP.GT.AND P0, PT, R0, 0x1f, PT ;  /* 0x0000001f0000780c */ /* 0x000fd60003f04270 */
[----:B0-----:R-:W-:Y:S05]  /*0320*/  @!P1 BRA `(.L_x_685) ;  /* 0x000000d000009947 */ /* 0x001fea0003800000 */
.L_x_686:
        /* <DEDUP_REMOVED lines=13> */
.L_x_685:
        /* <DEDUP_REMOVED lines=67> */
.L_x_687:
        /* <DEDUP_REMOVED lines=13> */
.L_x_773:


//--------------------- .text._37header_files_fractional_step_solver_c_fractional_step_explicit_vectorised_41_gpu --------------------------
	.section	.text._37header_files_fractional_step_solver_c_fractional_step_explicit_vectorised_41_gpu,"ax",@progbits
	.sectioninfo	@"SHI_REGISTERS=26"
	.align	128
        .global         _37header_files_fractional_step_solver_c_fractional_step_explicit_vectorised_41_gpu
        .type           _37header_files_fractional_step_solver_c_fractional_step_explicit_vectorised_41_gpu,@function
        .size           _37header_files_fractional_step_solver_c_fractional_step_explicit_vectorised_41_gpu,(.L_x_774 - _37header_files_fractional_step_solver_c_fractional_step_explicit_vectorised_41_gpu)
        .other          _37header_files_fractional_step_solver_c_fractional_step_explicit_vectorised_41_gpu,@"STO_CUDA_ENTRY STV_DEFAULT"
_37header_files_fractional_step_solver_c_fractional_step_explicit_vectorised_41_gpu:
.text._37header_files_fractional_step_solver_c_fractional_step_explicit_vectorised_41_gpu:
        /* <DEDUP_REMOVED lines=14> */
.L_x_691:
        /* <DEDUP_REMOVED lines=40> */
.L_x_690:
[----:B------:R-:W-:Y:S05]  /*0360*/  BSYNC B0 ;  /* 0x0000000000007941 */ /* 0x000fea0003800000 */
.L_x_689:
[----:B------:R-:W-:Y:S01]  /*0370*/  IADD3 R13, R13, UR4, RZ ;  /* 0x000000040d0d7c10 */ /* 0x000fe2000fffe0ff */
[----:B------:R-:W-:Y:S05]  /*0380*/  @P0 BRA `(.L_x_691) ;  /* 0xfffffd5000000947 */ /* 0x000fea000383ffff */
[----:B------:R-:W-:Y:S05]  /*0390*/  BRA `(.L_x_692) ;  /* 0x0000001000007947 */ /* 0x000fea0003800000 */
.L_x_688:
[----:B------:R-:W-:Y:S02]  /*03a0*/  CS2R R2, SRZ ;  /* 0x0000000000027805 */ /* 0x000fe4000001ff00 */
.L_x_692:
[----:B------:R-:W2:Y:S01]  /*03b0*/  S2R R5, SR_TID.X ;  /* 0x0000000000057919 */ /* 0x000ea20000002100 */
[----:B------:R-:W-:-:S03]  /*03c0*/  MOV R4, 0x80 ;  /* 0x0000008000047802 */ /* 0x000fc60000000f00 */
[----:B-12---:R1:W-:Y:S01]  /*03d0*/  STS.64 [R5.X8], R2 ;  /* 0x0000000205007388 */ /* 0x0063e20000008a00 */
[----:B------:R-:W-:-:S03]  /*03e0*/  SHF.L.U32 R0, R5, 0x3, RZ ;  /* 0x0000000305007819 */ /* 0x000fc600000006ff */
[----:B------:R-:W-:Y:S06]  /*03f0*/  BAR.SYNC.DEFER_BLOCKING 0x0 ;  /* 0x0000000000007b1d */ /* 0x000fec0000010000 */
.L_x_693:
        /* <DEDUP_REMOVED lines=90> */
.L_x_694:
        /* <DEDUP_REMOVED lines=14> */
.L_x_774:


//--------------------- .text._37header_files_fractional_step_solver_c_fractional_step_explicit_vectorised_29_gpu --------------------------
	.section	.text._37header_files_fractional_step_solver_c_fractional_step_explicit_vectorised_29_gpu,"ax",@progbits
	.sectioninfo	@"SHI_REGISTERS=24"
	.align	128
        .global         _37header_files_fractional_step_solver_c_fractional_step_explicit_vectorised_29_gpu
        .type           _37header_files_fractional_step_solver_c_fractional_step_explicit_vectorised_29_gpu,@function
        .size           _37header_files_fractional_step_solver_c_fractional_step_explicit_vectorised_29_gpu,(.L_x_775 - _37header_files_fractional_step_solver_c_fractional_step_explicit_vectorised_29_gpu)
        .other          _37header_files_fractional_step_solver_c_fractional_step_explicit_vectorised_29_gpu,@"STO_CUDA_ENTRY STV_DEFAULT"
_37header_files_fractional_step_solver_c_fractional_step_explicit_vectorised_29_gpu:
.text._37header_files_fractional_step_solver_c_fractional_step_explicit_vectorised_29_gpu:
        /* <DEDUP_REMOVED lines=13> */
.L_x_697:
        /* <DEDUP_REMOVED lines=20> */
[----:B------:R-:W-:Y:S02]  /*0210*/  IMAD.X R15, R17, 0x1, R7, P2 ;  /* 0x00000001110f7824 */ /* 0x000fe400010e0607 */
[----:B------:R-:W3:Y:S04]  /*0220*/  LDG.E.64.CONSTANT R16, [R2.64+0x48] ;  /* 0x0000480602107981 */ /* 0x000ee8000c1e9b00 */
[----:B--2---:R0:W-:Y:S04]  /*0230*/  STG.E.64 [R18.64], R12 ;  /* 0x0000000c12007986 */ /* 0x0041e8000c101b06 */
[----:B------:R-:W2:Y:S01]  /*0240*/  LDG.E.64 R14, [R14.64] ;  /* 0x000000060e0e7981 */ /* 0x000ea2000c1e1b00 */
[----:B------:R-:W-:-:S02]  /*0250*/  IADD3 R20, P1, R8, R6, RZ ;  /* 0x0000000608147210 */ /* 0x000fc40007f3e0ff */
[----:B-----5:R-:W-:-:S03]  /*0260*/  IADD3 R8, P2, R10, R6, RZ ;  /* 0x000000060a087210 */ /* 0x020fc60007f5e0ff */
[--C-:B------:R-:W-:Y:S02]  /*0270*/  IMAD.X R21, R9, 0x1, R7.reuse, P1 ;  /* 0x0000000109157824 */ /* 0x100fe400008e0607 */
[--C-:B------:R-:W-:Y:S01]  /*0280*/  IMAD.X R9, R11, 0x1, R7.reuse, P2 ;  /* 0x000000010b097824 */ /* 0x100fe200010e0607 */
[----:B---3--:R-:W-:Y:S02]  /*0290*/  IADD3 R6, P1, R16, R6, RZ ;  /* 0x0000000610067210 */ /* 0x008fe40007f3e0ff */
[----:B--2---:R0:W-:Y:S04]  /*02a0*/  STG.E.64 [R20.64], R14 ;  /* 0x0000000e14007986 */ /* 0x0041e8000c101b06 */
[----:B------:R-:W2:Y:S01]  /*02b0*/  LDG.E.64 R8, [R8.64] ;  /* 0x0000000608087981 */ /* 0x000ea2000c1e1b00 */
[----:B------:R-:W-:-:S05]  /*02c0*/  IMAD.X R7, R17, 0x1, R7, P1 ;  /* 0x0000000111077824 */ /* 0x000fca00008e0607 */
[----:B--2---:R0:W-:Y:S02]  /*02d0*/  STG.E.64 [R6.64], R8 ;  /* 0x0000000806007986 */ /* 0x0041e4000c101b06 */
.L_x_696:
[----:B------:R-:W-:Y:S05]  /*02e0*/  BSYNC B0 ;  /* 0x0000000000007941 */ /* 0x000fea0003800000 */
.L_x_695:
[----:B------:R-:W-:Y:S01]  /*02f0*/  IADD3 R5, R5, UR4, RZ ;  /* 0x0000000405057c10 */ /* 0x000fe2000fffe0ff */
[----:B------:R-:W-:Y:S05]  /*0300*/  @P0 BRA `(.L_x_697) ;  /* 0xfffffdc000000947 */ /* 0x000fea000383ffff */
[----:B------:R-:W-:Y:S05]  /*0310*/  EXIT ;  /* 0x000000000000794d */ /* 0x000fea0003800000 */
.L_x_698:
        /* <DEDUP_REMOVED lines=14> */
.L_x_775:


//--------------------- .nv.shared._22header_files_mat_lib_c_multiply_sparse_matrix_vector_gpu_59_gpu --------------------------
	.section	.nv.shared._22header_files_mat_lib_c_multiply_sparse_matrix_vector_gpu_59_gpu,"aw",@nobits
	.sectionflags	@""
	.align	16


//--------------------- .nv.shared._28header_files_timple_solver_c_calculate_mass_residual_implicit_vectorised_2d_270_gpu__red --------------------------
	.section	.nv.shared._28header_files_timple_solver_c_calculate_mass_residual_implicit_vectorised_2d_270_gpu__red,"aw",@nobits
	.sectionflags	@""
	.align	16


//--------------------- .nv.shared._28header_files_timple_solver_c_calculate_mass_residual_implicit_vectorised_2d_270_gpu --------------------------
	.section	.nv.shared._28header_files_timple_solver_c_calculate_mass_residual_implicit_vectorised_2d_270_gpu,"aw",@nobits
	.sectionflags	@""
	.align	16


//--------------------- .nv.shared._28header_files_timple_solver_c_calculate_mass_residual_implicit_vectorised_247_gpu__red --------------------------
	.section	.nv.shared._28header_files_timple_solver_c_calculate_mass_residual_implicit_vectorised_247_gpu__red,"aw",@nobits
	.sectionflags	@""
	.align	16


//--------------------- .nv.shared._28header_files_timple_solver_c_calculate_mass_residual_implicit_vectorised_247_gpu --------------------------
	.section	.nv.shared._28header_files_timple_solver_c_calculate_mass_residual_implicit_vectorised_247_gpu,"aw",@nobits
	.sectionflags	@""
	.align	16


//--------------------- .nv.shared._28header_files_timple_solver_c_time_implicit_solver_vectorised_2d_78_gpu__red --------------------------
	.section	.nv.shared._28header_files_timple_solver_c_time_implicit_solver_vectorised_2d_78_gpu__red,"aw",@nobits
	.sectionflags	@""
	.align	16


//--------------------- .nv.shared._28header_files_timple_solver_c_time_implicit_solver_vectorised_2d_78_gpu --------------------------
	.section	.nv.shared._28header_files_timple_solver_c_time_implicit_solver_vectorised_2d_78_gpu,"aw",@nobits
	.sectionflags	@""
	.align	16


//--------------------- .nv.shared._28header_files_timple_solver_c_time_implicit_solver_vectorised_44_gpu__red --------------------------
	.section	.nv.shared._28header_files_timple_solver_c_time_implicit_solver_vectorised_44_gpu__red,"aw",@nobits
	.sectionflags	@""
	.align	16


//--------------------- .nv.shared._28header_files_timple_solver_c_time_implicit_solver_vectorised_44_gpu --------------------------
	.section	.nv.shared._28header_files_timple_solver_c_time_implicit_solver_vectorised_44_gpu,"aw",@nobits
	.sectionflags	@""
	.align	16


//--------------------- .nv.shared._37header_files_fractional_step_solver_c_FS_update_velocity_vectorised_2d_489_gpu__red --------------------------
	.section	.nv.shared._37header_files_fractional_step_solver_c_FS_update_velocity_vectorised_2d_489_gpu__red,"aw",@nobits
	.sectionflags	@""
	.align	16


//--------------------- .nv.shared._37header_files_fractional_step_solver_c_FS_update_velocity_vectorised_2d_489_gpu --------------------------
	.section	.nv.shared._37header_files_fractional_step_solver_c_FS_update_velocity_vectorised_2d_489_gpu,"aw",@nobits
	.sectionflags	@""
	.align	16


//--------------------- .nv.shared._37header_files_fractional_step_solver_c_FS_update_velocity_vectorised_464_gpu__red --------------------------
	.section	.nv.shared._37header_files_fractional_step_solver_c_FS_update_velocity_vectorised_464_gpu__red,"aw",@nobits
	.sectionflags	@""
	.align	16


//--------------------- .nv.shared._37header_files_fractional_step_solver_c_FS_update_velocity_vectorised_464_gpu --------------------------
	.section	.nv.shared._37header_files_fractional_step_solver_c_FS_update_velocity_vectorised_464_gpu,"aw",@nobits
	.sectionflags	@""
	.align	16


//--------------------- .nv.shared._37header_files_fractional_step_solver_c_fractional_step_explicit_vectorised_2d_69_gpu__red --------------------------
	.section	.nv.shared._37header_files_fractional_step_solver_c_fractional_step_explicit_vectorised_2d_69_gpu__red,"aw",@nobits
	.sectionflags	@""
	.align	16


//--------------------- .nv.shared._37header_files_fractional_step_solver_c_fractional_step_explicit_vectorised_2d_69_gpu --------------------------
	.section	.nv.shared._37header_files_fractional_step_solver_c_fractional_step_explicit_vectorised_2d_69_gpu,"aw",@nobits
	.sectionflags	@""
	.align	16


//--------------------- .nv.shared._37header_files_fractional_step_solver_c_fractional_step_explicit_vectorised_41_gpu__red --------------------------
	.section	.nv.shared._37header_files_fractional_step_solver_c_fractional_step_explicit_vectorised_41_gpu__red,"aw",@nobits
	.sectionflags	@""
	.align	16


//--------------------- .nv.shared._37header_files_fractional_step_solver_c_fractional_step_explicit_vectorised_41_gpu --------------------------
	.section	.nv.shared._37header_files_fractional_step_solver_c_fractional_step_explicit_vectorised_41_gpu,"aw",@nobits
	.sectionflags	@""
	.align	16
